def matmul_kernel(
    a_ptr,
    b_ptr,
    c_ptr,
    M,
    N,
    K,
    stride_am,
    stride_ak,
    stride_bk,
    stride_bn,
    stride_cm,
    stride_cn,
    BLOCK_M: tl.constexpr,
    BLOCK_N: tl.constexpr,
    BLOCK_K: tl.constexpr,
    GROUP_M: tl.constexpr,
):
    pid = tl.program_id(axis=0)
    num_pid_m = tl.cdiv(M, BLOCK_M)
    num_pid_n = tl.cdiv(N, BLOCK_N)
    num_pid_in_group = GROUP_M * num_pid_n
    group_id = pid // num_pid_in_group
    first_pid_m = group_id * GROUP_M
    group_size_m = min(num_pid_m - first_pid_m, GROUP_M)
    pid_m = first_pid_m + ((pid % num_pid_in_group) % group_size_m)
    pid_n = (pid % num_pid_in_group) // group_size_m

    offs_am = (pid_m * BLOCK_M + tl.arange(0, BLOCK_M)) % M
    offs_bn = (pid_n * BLOCK_N + tl.arange(0, BLOCK_N)) % N
    offs_k = tl.arange(0, BLOCK_K)
    a_ptrs = a_ptr + offs_am[:, None] * stride_am + offs_k[None, :] * stride_ak
    b_ptrs = b_ptr + offs_k[:, None] * stride_bk + offs_bn[None, :] * stride_bn

    acc = tl.zeros((BLOCK_M, BLOCK_N), dtype=tl.float32)
    for kk in range(0, tl.cdiv(K, BLOCK_K)):
        a = tl.load(a_ptrs, mask=offs_k[None, :] < K - kk * BLOCK_K, other=0.0)
        b = tl.load(b_ptrs, mask=offs_k[:, None] < K - kk * BLOCK_K, other=0.0)
        acc = tl.dot(a, b, acc)
        a_ptrs += BLOCK_K * stride_ak
        b_ptrs += BLOCK_K * stride_bk

    c = acc.to(c_ptr.dtype.element_ty)
    offs_cm = pid_m * BLOCK_M + tl.arange(0, BLOCK_M)
    offs_cn = pid_n * BLOCK_N + tl.arange(0, BLOCK_N)
    c_ptrs = c_ptr + offs_cm[:, None] * stride_cm + offs_cn[None, :] * stride_cn
    mask = (offs_cm[:, None] < M) & (offs_cn[None, :] < N)
    tl.store(c_ptrs, c, mask=mask)

# config = {"BLOCK_K": 64, "BLOCK_M": 64, "BLOCK_N": 256, "GROUP_M": 4, "arch": "sm_100", "dtype": "bf16", "num_ctas": 1, "num_stages": 3, "num_warps": 4}
# arch = sm_100


// ===== COMPILED SASS (sm_100a) =====

	.target	sm_100a

	.elftype	@"ET_EXEC"


//--------------------- .note.nv.tkinfo           --------------------------
	.section	.note.nv.tkinfo,"",@"SHT_NOTE"
	.sectionflags	@"SHF_NOTE_NV_TKINFO"
	.tkinfo
        /*0018*/ 	.word	0x00000081
        /*0030*/ 	.string	""
        /*0030*/ 	.string	"ptxas-blackwell"
        /*0030*/ 	.string	"Cuda compilation tools, release 12.9, V12.9.86"
        /*0030*/ 	.string	"Build cuda_12.9.r12.9/compiler.36037853_0"
        /*0030*/ 	.string	"-v  -suppress-debug-info  -lineinfo  -arch sm_100a "



//--------------------- .note.nv.cuver            --------------------------
	.section	.note.nv.cuver,"",@"SHT_NOTE"
	.sectionflags	@"SHF_NOTE_NV_CUVER"
        /*0018*/ 	.short	0x0001
        /*001a*/ 	.short	0x0064
        /*001c*/ 	.short	0x0001
        /*001e*/ 	.short	0x0000
        /*0020*/ 	.short	0x0001
        /*0022*/ 	.short	0x0000


//--------------------- .nv.info                  --------------------------
	.section	.nv.info,"",@"SHT_CUDA_INFO"
	.align	4


	//----- nvinfo : EIATTR_REGCOUNT
	.align		4
        /*0000*/ 	.byte	0x04, 0x2f
        /*0002*/ 	.short	(.L_4 - .L_3)
	.align		4
.L_3:
        /*0004*/ 	.word	index@(matmul_kernel)
        /*0008*/ 	.word	0x000000a8


	//----- nvinfo : EIATTR_FRAME_SIZE
	.align		4
.L_4:
        /*000c*/ 	.byte	0x04, 0x11
        /*000e*/ 	.short	(.L_6 - .L_5)
	.align		4
.L_5:
        /*0010*/ 	.word	index@($__internal_2_$__cuda_sm10x_tcgen05_guardrail_trap_unallocated_columns_being_dealloced)
        /*0014*/ 	.word	0x00000878


	//----- nvinfo : EIATTR_FRAME_SIZE
	.align		4
.L_6:
        /*0018*/ 	.byte	0x04, 0x11
        /*001a*/ 	.short	(.L_8 - .L_7)
	.align		4
.L_7:
        /*001c*/ 	.word	index@($__internal_1_$__cuda_sm10x_tcgen05_guardrail_trap_phase_invalid_during_alloc)
        /*0020*/ 	.word	0x00000878


	//----- nvinfo : EIATTR_FRAME_SIZE
	.align		4
.L_8:
        /*0024*/ 	.byte	0x04, 0x11
        /*0026*/ 	.short	(.L_10 - .L_9)
	.align		4
.L_9:
        /*0028*/ 	.word	index@($__internal_0_$__cuda_sm10x_tcgen05_guardrail_trap_col_being_dealloced_not_returned_by_alloc)
        /*002c*/ 	.word	0x00000878


	//----- nvinfo : EIATTR_FRAME_SIZE
	.align		4
.L_10:
        /*0030*/ 	.byte	0x04, 0x11
        /*0032*/ 	.short	(.L_12 - .L_11)
	.align		4
.L_11:
        /*0034*/ 	.word	index@(matmul_kernel)
        /*0038*/ 	.word	0x00000878


	//----- nvinfo : EIATTR_MIN_STACK_SIZE
	.align		4
.L_12:
        /*003c*/ 	.byte	0x04, 0x12
        /*003e*/ 	.short	(.L_14 - .L_13)
	.align		4
.L_13:
        /*0040*/ 	.word	index@(matmul_kernel)
        /*0044*/ 	.word	0x00000878
.L_14:


//--------------------- .nv.info.matmul_kernel    --------------------------
	.section	.nv.info.matmul_kernel,"",@"SHT_CUDA_INFO"
	.sectionflags	@""
	.align	4


	//----- nvinfo : EIATTR_CUDA_API_VERSION
	.align		4
        /*0000*/ 	.byte	0x04, 0x37
        /*0002*/ 	.short	(.L_16 - .L_15)
.L_15:
        /*0004*/ 	.word	0x00000081


	//----- nvinfo : EIATTR_KPARAM_INFO
	.align		4
.L_16:
        /*0008*/ 	.byte	0x04, 0x17
        /*000a*/ 	.short	(.L_18 - .L_17)
.L_17:
        /*000c*/ 	.word	0x00000000
        /*0010*/ 	.short	0x000d
        /*0012*/ 	.short	0x0048
        /*0014*/ 	.byte	0x00, 0xf4, 0x21, 0x00


	//----- nvinfo : EIATTR_KPARAM_INFO
	.align		4
.L_18:
        /*0018*/ 	.byte	0x04, 0x17
        /*001a*/ 	.short	(.L_20 - .L_19)
.L_19:
        /*001c*/ 	.word	0x00000000
        /*0020*/ 	.short	0x000c
        /*0022*/ 	.short	0x0040
        /*0024*/ 	.byte	0x00, 0xf4, 0x21, 0x00


	//----- nvinfo : EIATTR_KPARAM_INFO
	.align		4
.L_20:
        /*0028*/ 	.byte	0x04, 0x17
        /*002a*/ 	.short	(.L_22 - .L_21)
.L_21:
        /*002c*/ 	.word	0x00000000
        /*0030*/ 	.short	0x000b
        /*0032*/ 	.short	0x0038
        /*0034*/ 	.byte	0x00, 0xf0, 0x11, 0x00


	//----- nvinfo : EIATTR_KPARAM_INFO
	.align		4
.L_22:
        /*0038*/ 	.byte	0x04, 0x17
        /*003a*/ 	.short	(.L_24 - .L_23)
.L_23:
        /*003c*/ 	.word	0x00000000
        /*0040*/ 	.short	0x000a
        /*0042*/ 	.short	0x0034
        /*0044*/ 	.byte	0x00, 0xf0, 0x11, 0x00


	//----- nvinfo : EIATTR_KPARAM_INFO
	.align		4
.L_24:
        /*0048*/ 	.byte	0x04, 0x17
        /*004a*/ 	.short	(.L_26 - .L_25)
.L_25:
        /*004c*/ 	.word	0x00000000
        /*0050*/ 	.short	0x0009
        /*0052*/ 	.short	0x0030
        /*0054*/ 	.byte	0x00, 0xf0, 0x11, 0x00


	//----- nvinfo : EIATTR_KPARAM_INFO
	.align		4
.L_26:
        /*0058*/ 	.byte	0x04, 0x17
        /*005a*/ 	.short	(.L_28 - .L_27)
.L_27:
        /*005c*/ 	.word	0x00000000
        /*0060*/ 	.short	0x0008
        /*0062*/ 	.short	0x002c
        /*0064*/ 	.byte	0x00, 0xf0, 0x11, 0x00


	//----- nvinfo : EIATTR_KPARAM_INFO
	.align		4
.L_28:
        /*0068*/ 	.byte	0x04, 0x17
        /*006a*/ 	.short	(.L_30 - .L_29)
.L_29:
        /*006c*/ 	.word	0x00000000
        /*0070*/ 	.short	0x0007
        /*0072*/ 	.short	0x0028
        /*0074*/ 	.byte	0x00, 0xf0, 0x11, 0x00


	//----- nvinfo : EIATTR_KPARAM_INFO
	.align		4
.L_30:
        /*0078*/ 	.byte	0x04, 0x17
        /*007a*/ 	.short	(.L_32 - .L_31)
.L_31:
        /*007c*/ 	.word	0x00000000
        /*0080*/ 	.short	0x0006
        /*0082*/ 	.short	0x0024
        /*0084*/ 	.byte	0x00, 0xf0, 0x11, 0x00


	//----- nvinfo : EIATTR_KPARAM_INFO
	.align		4
.L_32:
        /*0088*/ 	.byte	0x04, 0x17
        /*008a*/ 	.short	(.L_34 - .L_33)
.L_33:
        /*008c*/ 	.word	0x00000000
        /*0090*/ 	.short	0x0005
        /*0092*/ 	.short	0x0020
        /*0094*/ 	.byte	0x00, 0xf0, 0x11, 0x00


	//----- nvinfo : EIATTR_KPARAM_INFO
	.align		4
.L_34:
        /*0098*/ 	.byte	0x04, 0x17
        /*009a*/ 	.short	(.L_36 - .L_35)
.L_35:
        /*009c*/ 	.word	0x00000000
        /*00a0*/ 	.short	0x0004
        /*00a2*/ 	.short	0x001c
        /*00a4*/ 	.byte	0x00, 0xf0, 0x11, 0x00


	//----- nvinfo : EIATTR_KPARAM_INFO
	.align		4
.L_36:
        /*00a8*/ 	.byte	0x04, 0x17
        /*00aa*/ 	.short	(.L_38 - .L_37)
.L_37:
        /*00ac*/ 	.word	0x00000000
        /*00b0*/ 	.short	0x0003
        /*00b2*/ 	.short	0x0018
        /*00b4*/ 	.byte	0x00, 0xf0, 0x11, 0x00


	//----- nvinfo : EIATTR_KPARAM_INFO
	.align		4
.L_38:
        /*00b8*/ 	.byte	0x04, 0x17
        /*00ba*/ 	.short	(.L_40 - .L_39)
.L_39:
        /*00bc*/ 	.word	0x00000000
        /*00c0*/ 	.short	0x0002
        /*00c2*/ 	.short	0x0010
        /*00c4*/ 	.byte	0x00, 0xf4, 0x21, 0x00


	//----- nvinfo : EIATTR_KPARAM_INFO
	.align		4
.L_40:
        /*00c8*/ 	.byte	0x04, 0x17
        /*00ca*/ 	.short	(.L_42 - .L_41)
.L_41:
        /*00cc*/ 	.word	0x00000000
        /*00d0*/ 	.short	0x0001
        /*00d2*/ 	.short	0x0008
        /*00d4*/ 	.byte	0x00, 0xf4, 0x21, 0x00


	//----- nvinfo : EIATTR_KPARAM_INFO
	.align		4
.L_42:
        /*00d8*/ 	.byte	0x04, 0x17
        /*00da*/ 	.short	(.L_44 - .L_43)
.L_43:
        /*00dc*/ 	.word	0x00000000
        /*00e0*/ 	.short	0x0000
        /*00e2*/ 	.short	0x0000
        /*00e4*/ 	.byte	0x00, 0xf4, 0x21, 0x00


	//----- nvinfo : EIATTR_AT_ENTRY_FRAGMENTS
	.align		4
.L_44:
        /*00e8*/ 	.byte	0x04, 0x4f
        /*00ea*/ 	.short	(.L_46 - .L_45)


	//   ....[0]....
.L_45:
        /*00ec*/ 	.word	0x00000004


	//----- nvinfo : EIATTR_RESERVED_SMEM_USED
	.align		4
.L_46:
        /*00f0*/ 	.byte	0x01, 0x41
	.zero		2


	//----- nvinfo : EIATTR_SPARSE_MMA_MASK
	.align		4
        /*00f4*/ 	.byte	0x03, 0x50
        /*00f6*/ 	.short	0x0000


	//----- nvinfo : EIATTR_TCGEN05_1CTA_USED
	.align		4
        /*00f8*/ 	.byte	0x01, 0x51
	.zero		2


	//----- nvinfo : EIATTR_MAXREG_COUNT
	.align		4
        /*00fc*/ 	.byte	0x03, 0x1b
        /*00fe*/ 	.short	0x00ff


	//----- nvinfo : EIATTR_NUM_BARRIERS
	.align		4
        /*0100*/ 	.byte	0x02, 0x4c
        /*0102*/ 	.byte	0x01
	.zero		1


	//----- nvinfo : EIATTR_ANNOTATIONS
	.align		4
        /*0104*/ 	.byte	0x04, 0x55
        /*0106*/ 	.short	(.L_48 - .L_47)


	//   ....[0]....
.L_47:
        /*0108*/ 	.word	0x00000001
        /*010c*/ 	.byte	0x90, 0x0a, 0x00, 0x00, 0x01, 0x00, 0x00, 0x00, 0xf0, 0x0a, 0x00, 0x00, 0x01, 0x00, 0x00, 0x00
        /* <DEDUP_REMOVED lines=709> */
        /*2d6c*/ 	.byte	0xd0, 0x93, 0x01, 0x00, 0x01, 0x00, 0x00, 0x00, 0xf0, 0x93, 0x01, 0x00


	//----- nvinfo : EIATTR_INT_WARP_WIDE_INSTR_OFFSETS
	.align		4
.L_48:
        /*2d78*/ 	.byte	0x04, 0x31
        /*2d7a*/ 	.short	(.L_50 - .L_49)


	//   ....[0]....
.L_49:
        /*2d7c*/ 	.word	0x00002960


	//   ....[1]....
        /*2d80*/ 	.word	0x00002970


	//   ....[2]....
        /*2d84*/ 	.word	0x000083a0


	//   ....[3]....
        /*2d88*/ 	.word	0x000192a0


	//   ....[4]....
        /*2d8c*/ 	.word	0x000192f0


	//----- nvinfo : EIATTR_COOP_GROUP_MASK_REGIDS
	.align		4
.L_50:
        /*2d90*/ 	.byte	0x04, 0x29
        /*2d92*/ 	.short	(.L_52 - .L_51)


	//   ....[0]....
.L_51:
        /*2d94*/ 	.word	0xffffffff


	//   ....[1]....
        /*2d98*/ 	.word	0xffffffff


	//   ....[2]....
        /*2d9c*/ 	.word	0xffffffff


	//   ....[3]....
        /*2da0*/ 	.word	0xffffffff


	//----- nvinfo : EIATTR_COOP_GROUP_INSTR_OFFSETS
	.align		4
.L_52:
        /*2da4*/ 	.byte	0x04, 0x28
        /*2da6*/ 	.short	(.L_54 - .L_53)


	//   ....[0]....
.L_53:
        /*2da8*/ 	.word	0x00000080


	//   ....[1]....
        /*2dac*/ 	.word	0x00000340


	//   ....[2]....
        /*2db0*/ 	.word	0x00019130


	//   ....[3]....
        /*2db4*/ 	.word	0x000193a0


	//----- nvinfo : EIATTR_VRC_CTA_INIT_COUNT
	.align		4
.L_54:
        /*2db8*/ 	.byte	0x02, 0x4a
        /*2dba*/ 	.byte	0x80
	.zero		1


	//----- nvinfo : EIATTR_MBARRIER_INSTR_OFFSETS
	.align		4
        /*2dbc*/ 	.byte	0x04, 0x39
        /*2dbe*/ 	.short	(.L_56 - .L_55)


	//   ....[0]....
.L_55:
        /*2dc0*/ 	.word	0x00002a90
        /*2dc4*/ 	.word	0x000000ff
        /*2dc8*/ 	.word	0x00000000
        /*2dcc*/ 	.short	0x0100
        /*2dce*/ 	.byte	0x0b
	.zero		1


	//   ....[1]....
        /*2dd0*/ 	.word	0x00008410
        /*2dd4*/ 	.word	0x000000ff
        /*2dd8*/ 	.word	0x00014008
        /*2ddc*/ 	.short	0x0100
        /*2dde*/ 	.byte	0x09
	.zero		1


	//   ....[2]....
        /*2de0*/ 	.word	0x0000fbb0
        /*2de4*/ 	.word	0x000000ff
        /*2de8*/ 	.word	0x00000000
        /*2dec*/ 	.short	0x010a
        /*2dee*/ 	.byte	0x0b
	.zero		1


	//   ....[3]....
        /*2df0*/ 	.word	0x00014ef0
        /*2df4*/ 	.word	0x000000ff
        /*2df8*/ 	.word	0x00000000
        /*2dfc*/ 	.short	0x010a
        /*2dfe*/ 	.byte	0x0b
	.zero		1


	//   ....[4]....
        /*2e00*/ 	.word	0x00014fe0
        /*2e04*/ 	.word	0x000000ff
        /*2e08*/ 	.word	0x00014000
        /*2e0c*/ 	.short	0x0108
        /*2e0e*/ 	.byte	0x09
	.zero		1


	//   ....[5]....
        /*2e10*/ 	.word	0x00015010
        /*2e14*/ 	.word	0x000000ff
        /*2e18*/ 	.word	0x00014008
        /*2e1c*/ 	.short	0x0108
        /*2e1e*/ 	.byte	0x09
	.zero		1


	//   ....[6]....
        /*2e20*/ 	.word	0x000193e0
        /*2e24*/ 	.word	0x000000ff
        /*2e28*/ 	.word	0x00000000
        /*2e2c*/ 	.short	0x010a
        /*2e2e*/ 	.byte	0x0b
	.zero		1


	//   ....[7]....
        /*2e30*/ 	.word	0x00019420
        /*2e34*/ 	.word	0x000000ff
        /*2e38*/ 	.word	0x00000000
        /*2e3c*/ 	.short	0x010a
        /*2e3e*/ 	.byte	0x0b
	.zero		1


	//----- nvinfo : EIATTR_NUM_MBARRIERS
	.align		4
.L_56:
        /*2e40*/ 	.byte	0x03, 0x38
        /*2e42*/ 	.short	0x0002


	//----- nvinfo : EIATTR_EXIT_INSTR_OFFSETS
	.align		4
        /*2e44*/ 	.byte	0x04, 0x1c
        /*2e46*/ 	.short	(.L_58 - .L_57)


	//   ....[0]....
.L_57:
        /*2e48*/ 	.word	0x000193b0


	//----- nvinfo : EIATTR_REQNTID
	.align		4
.L_58:
        /*2e4c*/ 	.byte	0x04, 0x10
        /*2e4e*/ 	.short	(.L_60 - .L_59)
.L_59:
        /*2e50*/ 	.word	0x00000080
        /*2e54*/ 	.word	0x00000001
        /*2e58*/ 	.word	0x00000001


	//----- nvinfo : EIATTR_CRS_STACK_SIZE
	.align		4
.L_60:
        /*2e5c*/ 	.byte	0x04, 0x1e
        /*2e5e*/ 	.short	(.L_62 - .L_61)
.L_61:
        /*2e60*/ 	.word	0x00000000


	//----- nvinfo : EIATTR_CBANK_PARAM_SIZE
	.align		4
.L_62:
        /*2e64*/ 	.byte	0x03, 0x19
        /*2e66*/ 	.short	0x0050


	//----- nvinfo : EIATTR_PARAM_CBANK
	.align		4
        /*2e68*/ 	.byte	0x04, 0x0a
        /*2e6a*/ 	.short	(.L_64 - .L_63)
	.align		4
.L_63:
        /*2e6c*/ 	.word	index@(.nv.constant0.matmul_kernel)
        /*2e70*/ 	.short	0x0380
        /*2e72*/ 	.short	0x0050


	//----- nvinfo : EIATTR_SW_WAR
	.align		4
.L_64:
        /*2e74*/ 	.byte	0x04, 0x36
        /*2e76*/ 	.short	(.L_66 - .L_65)
.L_65:
        /*2e78*/ 	.word	0x00000008
.L_66:


//--------------------- .nv.compat                --------------------------
	.section	.nv.compat,"",@"SHT_CUDA_COMPAT_INFO"
	.align	4
        /*0000*/ 	.byte	0x02, 0x02, 0x02, 0x00, 0x02, 0x05, 0x05, 0x00, 0x02, 0x03, 0x00, 0x00, 0x02, 0x06, 0x01, 0x00


//--------------------- .nv.callgraph             --------------------------
	.section	.nv.callgraph,"",@"SHT_CUDA_CALLGRAPH"
	.align	4
	.sectionentsize	8
	.align		4
        /*0000*/ 	.word	0x00000000
	.align		4
        /*0004*/ 	.word	0xffffffff
	.align		4
        /*0008*/ 	.word	0x00000000
	.align		4
        /*000c*/ 	.word	0xfffffffe
	.align		4
        /*0010*/ 	.word	0x00000000
	.align		4
        /*0014*/ 	.word	0xfffffffd
	.align		4
        /*0018*/ 	.word	0x00000000
	.align		4
        /*001c*/ 	.word	0xfffffffc


//--------------------- .text.matmul_kernel       --------------------------
	.section	.text.matmul_kernel,"ax",@progbits
	.align	128
        .global         matmul_kernel
        .type           matmul_kernel,@function
        .size           matmul_kernel,(.L_x_20 - matmul_kernel)
        .other          matmul_kernel,@"STO_CUDA_ENTRY STV_DEFAULT"
matmul_kernel:
.text.matmul_kernel:
[----:B------:R-:W0:Y:S01]  /*0000*/  LDC R1, c[0x0][0x37c] ;  /* 0x0000df00ff017b82 */ /* 0x000e220000000800 */
[----:B------:R-:W1:Y:S01]  /*0010*/  S2R R0, SR_TID.X ;  /* 0x0000000000007919 */ /* 0x000e620000002100 */
[----:B0-----:R-:W-:Y:S01]  /*0020*/  VIADD R1, R1, 0xfffff788 ;  /* 0xfffff78801017836 */ /* 0x001fe20000000000 */
[----:B------:R-:W0:Y:S01]  /*0030*/  LDCU.64 UR20, c[0x0][0x358] ;  /* 0x00006b00ff1477ac */ /* 0x000e220008000a00 */
[----:B-1----:R-:W-:-:S13]  /*0040*/  ISETP.GE.U32.AND P0, PT, R0, 0x20, PT ;  /* 0x000000200000780c */ /* 0x002fda0003f06070 */
[----:B------:R-:W-:Y:S02]  /*0050*/  VOTEU.ANY UP0, P0 ;  /* 0x0000000000ff7886 */ /* 0x000fe40000000100 */
[----:B------:R-:W-:Y:S05]  /*0060*/  BRA.U UP0, `(.L_x_0) ;  /* 0x0000000100b87547 */ /* 0x000fea000b800000 */
[----:B------:R-:W1:Y:S01]  /*0070*/  S2UR UR6, SR_CgaCtaId ;  /* 0x00000000000679c3 */ /* 0x000e620000008800 */
[----:B------:R-:W-:Y:S01]  /*0080*/  NOP ;  /* 0x0000000000007918 */ /* 0x000fe20000000000 */
[----:B------:R-:W-:Y:S02]  /*0090*/  UMOV UR4, 0x40 ;  /* 0x0000004000047882 */ /* 0x000fe40000000000 */
[----:B-1----:R-:W-:-:S09]  /*00a0*/  ULEA UR4, UR6, UR4, 0x18 ;  /* 0x0000000406047291 */ /* 0x002fd2000f8ec0ff */
[----:B------:R-:W1:Y:S01]  /*00b0*/  LDS.U8 R0, [UR4] ;  /* 0x00000004ff007984 */ /* 0x000e620008000000 */
[----:B------:R-:W-:Y:S02]  /*00c0*/  UMOV UR4, 0x400 ;  /* 0x0000040000047882 */ /* 0x000fe40000000000 */
[----:B------:R-:W-:Y:S01]  /*00d0*/  ULEA UR4, UR6, UR4, 0x18 ;  /* 0x0000000406047291 */ /* 0x000fe2000f8ec0ff */
[----:B-1----:R-:W-:-:S13]  /*00e0*/  ISETP.NE.AND P0, PT, R0, RZ, PT ;  /* 0x000000ff0000720c */ /* 0x002fda0003f05270 */
[----:B------:R-:W-:Y:S05]  /*00f0*/  @P0 BRA `(.L_x_1) ;  /* 0x00000000007c0947 */ /* 0x000fea0003800000 */
[----:B------:R-:W-:-:S13]  /*0100*/  ELECT P0, URZ, PT ;  /* 0x0000000000ff782f */ /* 0x000fda0003800000 */
[----:B------:R-:W-:Y:S05]  /*0110*/  @!P0 BRA `(.L_x_2) ;  /* 0x0000000000848947 */ /* 0x000fea0003800000 */
[----:B------:R-:W-:Y:S01]  /*0120*/  UMOV UR5, 0x8 ;  /* 0x0000000800057882 */ /* 0x000fe20000000000 */
[----:B------:R-:W-:Y:S02]  /*0130*/  IMAD.MOV.U32 R4, RZ, RZ, 0x1 ;  /* 0x00000001ff047424 */ /* 0x000fe400078e00ff */
[----:B------:R-:W-:Y:S02]  /*0140*/  IMAD.MOV.U32 R5, RZ, RZ, 0xff ;  /* 0x000000ffff057424 */ /* 0x000fe400078e00ff */
[----:B------:R-:W-:Y:S04]  /*0150*/  DEPBAR.LE SB1, 0x36 ;  /* 0x00009d800000791a */ /* 0x000fe80000000000 */
[----:B------:R-:W1:Y:S02]  /*0160*/  UTCATOMSWS.FIND_AND_SET.ALIGN UP1, UR5, UR5 ;  /* 0x00000005000575e3 */ /* 0x000e640008020800 */
[----:B-1----:R-:W-:-:S04]  /*0170*/  PLOP3.LUT P0, PT, PT, PT, UP1, 0x80, 0x8 ;  /* 0x000000000008781c */ /* 0x002fc80003f0f018 */
[----:B------:R-:W-:-:S04]  /*0180*/  SEL R0, RZ, 0xffffffff, !P0 ;  /* 0xffffffffff007807 */ /* 0x000fc80004000000 */
[----:B------:R-:W-:Y:S01]  /*0190*/  ISETP.NE.AND P0, PT, R0, RZ, PT ;  /* 0x000000ff0000720c */ /* 0x000fe20003f05270 */
[----:B------:R-:W-:-:S12]  /*01a0*/  IMAD.U32 R0, RZ, RZ, UR5 ;  /* 0x00000005ff007e24 */ /* 0x000fd8000f8e00ff */
[----:B------:R-:W-:Y:S05]  /*01b0*/  @P0 BRA `(.L_x_3) ;  /* 0x0000000000240947 */ /* 0x000fea0003800000 */
.L_x_4:
[----:B------:R-:W-:Y:S05]  /*01c0*/  NANOSLEEP 0x64 ;  /* 0x000000640000795d */ /* 0x000fea0003800000 */
[----:B------:R-:W-:-:S05]  /*01d0*/  UMOV UR5, 0x8 ;  /* 0x0000000800057882 */ /* 0x000fca0000000000 */
[----:B------:R-:W-:Y:S04]  /*01e0*/  DEPBAR.LE SB1, 0x36 ;  /* 0x00009d800000791a */ /* 0x000fe80000000000 */
[----:B------:R-:W1:Y:S02]  /*01f0*/  UTCATOMSWS.FIND_AND_SET.ALIGN UP1, UR5, UR5 ;  /* 0x00000005000575e3 */ /* 0x000e640008020800 */
[----:B-1----:R-:W-:-:S04]  /*0200*/  PLOP3.LUT P0, PT, PT, PT, UP1, 0x80, 0x8 ;  /* 0x000000000008781c */ /* 0x002fc80003f0f018 */
[----:B------:R-:W-:-:S04]  /*0210*/  SEL R0, RZ, 0xffffffff, !P0 ;  /* 0xffffffffff007807 */ /* 0x000fc80004000000 */
[----:B------:R-:W-:Y:S01]  /*0220*/  ISETP.NE.AND P0, PT, R0, RZ, PT ;  /* 0x000000ff0000720c */ /* 0x000fe20003f05270 */
[----:B------:R-:W-:-:S12]  /*0230*/  IMAD.U32 R0, RZ, RZ, UR5 ;  /* 0x00000005ff007e24 */ /* 0x000fd8000f8e00ff */
[----:B------:R-:W-:Y:S05]  /*0240*/  @!P0 BRA `(.L_x_4) ;  /* 0xfffffffc00dc8947 */ /* 0x000fea000383ffff */
.L_x_3:
[C---:B------:R-:W-:Y:S01]  /*0250*/  VIADD R3, R0.reuse, 0x10 ;  /* 0x0000001000037836 */ /* 0x040fe20000000000 */
[----:B------:R-:W-:Y:S01]  /*0260*/  UMOV UR5, 0x50 ;  /* 0x0000005000057882 */ /* 0x000fe20000000000 */
[----:B------:R-:W-:Y:S01]  /*0270*/  SHF.L.U32 R2, R5, R0, RZ ;  /* 0x0000000005027219 */ /* 0x000fe200000006ff */
[----:B------:R-:W-:Y:S01]  /*0280*/  ULEA UR5, UR6, UR5, 0x18 ;  /* 0x0000000506057291 */ /* 0x000fe2000f8ec0ff */
[----:B------:R-:W-:Y:S01]  /*0290*/  IMAD.SHL.U32 R0, R0, 0x20, RZ ;  /* 0x0000002000007824 */ /* 0x000fe200078e00ff */
[----:B------:R-:W-:-:S04]  /*02a0*/  SHF.L.U32 R3, R4, R3, RZ ;  /* 0x0000000304037219 */ /* 0x000fc800000006ff */
[----:B------:R-:W-:-:S05]  /*02b0*/  LOP3.LUT R2, R3, R2, RZ, 0xfc, !PT ;  /* 0x0000000203027212 */ /* 0x000fca00078efcff */
[----:B------:R1:W-:Y:S04]  /*02c0*/  ATOMS.OR RZ, [UR5], R2 ;  /* 0x00000002ffff798c */ /* 0x0003e8000b000005 */
[----:B------:R1:W-:Y:S01]  /*02d0*/  STS [UR4], R0 ;  /* 0x00000000ff007988 */ /* 0x0003e20008000804 */
[----:B------:R-:W-:Y:S05]  /*02e0*/  BRA `(.L_x_2) ;  /* 0x0000000000107947 */ /* 0x000fea0003800000 */
.L_x_1:
[----:B------:R-:W-:Y:S01]  /*02f0*/  IMAD.MOV.U32 R0, RZ, RZ, -0x1 ;  /* 0xffffffffff007424 */ /* 0x000fe200078e00ff */
[----:B------:R-:W-:-:S04]  /*0300*/  MOV R2, 0x330 ;  /* 0x0000033000027802 */ /* 0x000fc80000000f00 */
[----:B------:R1:W-:Y:S03]  /*0310*/  STS [UR4], R0 ;  /* 0x00000000ff007988 */ /* 0x0003e60008000804 */
[----:B01----:R-:W-:Y:S05]  /*0320*/  CALL.REL.NOINC `($__internal_1_$__cuda_sm10x_tcgen05_guardrail_trap_phase_invalid_during_alloc) ;  /* 0x0000019000547944 */ /* 0x003fea0003c00000 */
.L_x_2:
[----:B------:R-:W-:Y:S05]  /*0330*/  WARPSYNC.ALL ;  /* 0x0000000000007948 */ /* 0x000fea0003800000 */
[----:B------:R-:W-:Y:S01]  /*0340*/  NOP ;  /* 0x0000000000007918 */ /* 0x000fe20000000000 */
.L_x_0:
[----:B------:R-:W2:Y:S01]  /*0350*/  LDC.64 R50, c[0x0][0x398] ;  /* 0x0000e600ff327b82 */ /* 0x000ea20000000a00 */
[----:B------:R-:W3:Y:S01]  /*0360*/  S2R R5, SR_CTAID.X ;  /* 0x0000000000057919 */ /* 0x000ee20000002500 */
[----:B------:R-:W-:Y:S01]  /*0370*/  UMOV UR9, 0x400 ;  /* 0x0000040000097882 */ /* 0x000fe20000000000 */
[----:B------:R-:W-:Y:S01]  /*0380*/  PRMT R150, RZ, 0x7610, R150 ;  /* 0x00007610ff967816 */ /* 0x000fe20000000096 */
[----:B------:R-:W-:Y:S01]  /*0390*/  UMOV UR6, 0x1 ;  /* 0x0000000100067882 */ /* 0x000fe20000000000 */
[----:B------:R-:W4:Y:S01]  /*03a0*/  S2R R90, SR_TID.X ;  /* 0x00000000005a7919 */ /* 0x000f220000002100 */
[----:B------:R-:W1:Y:S02]  /*03b0*/  LDCU.128 UR16, c[0x0][0x380] ;  /* 0x00007000ff1077ac */ /* 0x000e640008000c00 */
[----:B------:R-:W5:Y:S08]  /*03c0*/  S2UR UR4, SR_CgaCtaId ;  /* 0x00000000000479c3 */ /* 0x000f700000008800 */
[----:B------:R-:W0:Y:S01]  /*03d0*/  LDC.64 R164, c[0x0][0x3a8] ;  /* 0x0000ea00ffa47b82 */ /* 0x000e220000000a00 */
[----:B-12---:R-:W-:-:S05]  /*03e0*/  VIADD R0, R51, 0xff ;  /* 0x000000ff33007836 */ /* 0x006fca0000000000 */
[----:B------:R-:W-:Y:S01]  /*03f0*/  SHF.R.S32.HI R3, RZ, 0x1f, R0 ;  /* 0x0000001fff037819 */ /* 0x000fe20000011400 */
[----:B-----5:R-:W-:-:S03]  /*0400*/  ULEA UR9, UR4, UR9, 0x18 ;  /* 0x0000000904097291 */ /* 0x020fc6000f8ec0ff */
[----:B------:R-:W-:Y:S01]  /*0410*/  LEA.HI R3, R3, R0, RZ, 0x8 ;  /* 0x0000000003037211 */ /* 0x000fe200078f40ff */
[----:B------:R-:W-:Y:S01]  /*0420*/  BAR.SYNC.DEFER_BLOCKING 0x0 ;  /* 0x0000000000007b1d */ /* 0x000fe20000010000 */
[----:B---3--:R-:W-:Y:S01]  /*0430*/  IABS R8, R5 ;  /* 0x0000000500087213 */ /* 0x008fe20000000000 */
[----:B------:R-:W-:Y:S01]  /*0440*/  UIADD3 UR11, UPT, UPT, UR9, 0x14000, URZ ;  /* 0x00014000090b7890 */ /* 0x000fe2000fffe0ff */
[----:B------:R-:W-:Y:S02]  /*0450*/  SHF.R.S32.HI R3, RZ, 0x8, R3 ;  /* 0x00000008ff037819 */ /* 0x000fe40000011403 */
[--C-:B----4-:R-:W-:Y:S02]  /*0460*/  SHF.R.U32.HI R151, RZ, 0x5, R90.reuse ;  /* 0x00000005ff977819 */ /* 0x110fe4000001165a */
[----:B------:R-:W-:Y:S01]  /*0470*/  SHF.R.U32.HI R40, RZ, 0x6, R90 ;  /* 0x00000006ff287819 */ /* 0x000fe2000001165a */
[----:B------:R-:W-:Y:S01]  /*0480*/  IMAD.SHL.U32 R4, R3, 0x4, RZ ;  /* 0x0000000403047824 */ /* 0x000fe200078e00ff */
[----:B------:R-:W-:-:S02]  /*0490*/  LOP3.LUT R162, R90, 0x3f, RZ, 0xc0, !PT ;  /* 0x0000003f5aa27812 */ /* 0x000fc400078ec0ff */
[----:B------:R-:W-:Y:S02]  /*04a0*/  SGXT.U32 R40, R40, 0x1 ;  /* 0x000000012828781a */ /* 0x000fe40000000000 */
[-C--:B------:R-:W-:Y:S02]  /*04b0*/  IABS R7, R4.reuse ;  /* 0x0000000400077213 */ /* 0x080fe40000000000 */
[----:B------:R-:W-:Y:S01]  /*04c0*/  IABS R10, R4 ;  /* 0x00000004000a7213 */ /* 0x000fe20000000000 */
[----:B0-----:R-:W-:Y:S01]  /*04d0*/  IMAD R95, R40, R164, RZ ;  /* 0x000000a4285f7224 */ /* 0x001fe200078e02ff */
[----:B------:R-:W0:Y:S03]  /*04e0*/  I2F.RP R0, R7 ;  /* 0x0000000700007306 */ /* 0x000e260000209400 */
[C---:B------:R-:W-:Y:S01]  /*04f0*/  IMAD R94, R164.reuse, 0x2, R95 ;  /* 0x00000002a45e7824 */ /* 0x040fe200078e025f */
[----:B------:R-:W1:Y:S03]  /*0500*/  LDS R11, [UR9] ;  /* 0x00000009ff0b7984 */ /* 0x000e660008000800 */
[----:B------:R-:W-:-:S04]  /*0510*/  IMAD R93, R164, 0x2, R94 ;  /* 0x00000002a45d7824 */ /* 0x000fc800078e025e */
[----:B------:R-:W-:Y:S01]  /*0520*/  IMAD R92, R164, 0x2, R93 ;  /* 0x00000002a45c7824 */ /* 0x000fe200078e025d */
[----:B0-----:R-:W0:Y:S02]  /*0530*/  MUFU.RCP R0, R0 ;  /* 0x0000000000007308 */ /* 0x001e240000001000 */
[----:B0-----:R-:W-:Y:S02]  /*0540*/  VIADD R2, R0, 0xffffffe ;  /* 0x0ffffffe00027836 */ /* 0x001fe40000000000 */
[----:B------:R-:W-:-:S04]  /*0550*/  IMAD.MOV R0, RZ, RZ, -R10 ;  /* 0x000000ffff007224 */ /* 0x000fc800078e0a0a */
[----:B------:R0:W2:Y:S02]  /*0560*/  F2I.FTZ.U32.TRUNC.NTZ R3, R2 ;  /* 0x0000000200037305 */ /* 0x0000a4000021f000 */
[----:B0-----:R-:W-:Y:S01]  /*0570*/  IMAD.MOV.U32 R2, RZ, RZ, RZ ;  /* 0x000000ffff027224 */ /* 0x001fe200078e00ff */
[----:B-1----:R-:W-:Y:S01]  /*0580*/  R2UR UR8, R11 ;  /* 0x000000000b0872ca */ /* 0x002fe200000e0000 */
[----:B--2---:R-:W-:-:S04]  /*0590*/  IMAD.MOV R6, RZ, RZ, -R3 ;  /* 0x000000ffff067224 */ /* 0x004fc800078e0a03 */
[----:B------:R-:W-:Y:S02]  /*05a0*/  IMAD R9, R6, R7, RZ ;  /* 0x0000000706097224 */ /* 0x000fe400078e02ff */
[----:B------:R-:W-:Y:S02]  /*05b0*/  IMAD.MOV.U32 R6, RZ, RZ, R8 ;  /* 0x000000ffff067224 */ /* 0x000fe400078e0008 */
[----:B------:R-:W-:-:S06]  /*05c0*/  IMAD.HI.U32 R3, R3, R9, R2 ;  /* 0x0000000903037227 */ /* 0x000fcc00078e0002 */
[----:B------:R-:W-:-:S04]  /*05d0*/  IMAD.HI.U32 R3, R3, R6, RZ ;  /* 0x0000000603037227 */ /* 0x000fc800078e00ff */
[----:B------:R-:W-:Y:S01]  /*05e0*/  IMAD R0, R3, R0, R6 ;  /* 0x0000000003007224 */ /* 0x000fe200078e0206 */
[----:B------:R-:W-:Y:S04]  /*05f0*/  BAR.SYNC.DEFER_BLOCKING 0x0 ;  /* 0x0000000000007b1d */ /* 0x000fe80000010000 */
[----:B------:R-:W-:-:S13]  /*0600*/  ISETP.GT.U32.AND P1, PT, R7, R0, PT ;  /* 0x000000000700720c */ /* 0x000fda0003f24070 */
[----:B------:R-:W-:Y:S02]  /*0610*/  @!P1 IMAD.IADD R0, R0, 0x1, -R7 ;  /* 0x0000000100009824 */ /* 0x000fe400078e0a07 */
[----:B------:R-:W-:Y:S01]  /*0620*/  @!P1 VIADD R3, R3, 0x1 ;  /* 0x0000000103039836 */ /* 0x000fe20000000000 */
[----:B------:R-:W-:Y:S02]  /*0630*/  ISETP.NE.AND P1, PT, R4, RZ, PT ;  /* 0x000000ff0400720c */ /* 0x000fe40003f25270 */
[----:B------:R-:W-:Y:S02]  /*0640*/  ISETP.GE.U32.AND P0, PT, R0, R7, PT ;  /* 0x000000070000720c */ /* 0x000fe40003f06070 */
[----:B------:R-:W-:-:S04]  /*0650*/  LOP3.LUT R0, R5, R4, RZ, 0x3c, !PT ;  /* 0x0000000405007212 */ /* 0x000fc800078e3cff */
[----:B------:R-:W-:Y:S01]  /*0660*/  ISETP.GE.AND P2, PT, R0, RZ, PT ;  /* 0x000000ff0000720c */ /* 0x000fe20003f46270 */
[----:B------:R-:W-:-:S06]  /*0670*/  VIADD R0, R50, 0x3f ;  /* 0x0000003f32007836 */ /* 0x000fcc0000000000 */
[----:B------:R-:W-:-:S04]  /*0680*/  @P0 VIADD R3, R3, 0x1 ;  /* 0x0000000103030836 */ /* 0x000fc80000000000 */
[----:B------:R-:W-:Y:S01]  /*0690*/  IMAD.MOV.U32 R2, RZ, RZ, R3 ;  /* 0x000000ffff027224 */ /* 0x000fe200078e0003 */
[----:B------:R-:W-:-:S03]  /*06a0*/  SHF.R.S32.HI R3, RZ, 0x1f, R0 ;  /* 0x0000001fff037819 */ /* 0x000fc60000011400 */
[----:B------:R-:W-:Y:S01]  /*06b0*/  @!P2 IMAD.MOV R2, RZ, RZ, -R2 ;  /* 0x000000ffff02a224 */ /* 0x000fe200078e0a02 */
[----:B------:R-:W-:Y:S02]  /*06c0*/  @!P1 LOP3.LUT R2, RZ, R4, RZ, 0x33, !PT ;  /* 0x00000004ff029212 */ /* 0x000fe400078e33ff */
[----:B------:R-:W-:-:S03]  /*06d0*/  LEA.HI R3, R3, R0, RZ, 0x6 ;  /* 0x0000000003037211 */ /* 0x000fc600078f30ff */
[----:B------:R-:W-:Y:S02]  /*06e0*/  IMAD.SHL.U32 R12, R2, 0x4, RZ ;  /* 0x00000004020c7824 */ /* 0x000fe400078e00ff */
[----:B------:R-:W-:-:S03]  /*06f0*/  IMAD.MOV R2, RZ, RZ, -R2 ;  /* 0x000000ffff027224 */ /* 0x000fc600078e0a02 */
[----:B------:R-:W-:Y:S01]  /*0700*/  LEA.HI.SX32 R3, R3, -R12, 0x1a ;  /* 0x8000000c03037211 */ /* 0x000fe200078fd2ff */
[----:B------:R-:W-:Y:S01]  /*0710*/  IMAD R15, R4, R2, R5 ;  /* 0x00000002040f7224 */ /* 0x000fe200078e0205 */
[----:B------:R-:W-:Y:S01]  /*0720*/  IABS R4, R51 ;  /* 0x0000003300047213 */ /* 0x000fe20000000000 */
[----:B------:R-:W-:Y:S01]  /*0730*/  IMAD.MOV.U32 R2, RZ, RZ, RZ ;  /* 0x000000ffff027224 */ /* 0x000fe200078e00ff */
[----:B------:R-:W-:Y:S02]  /*0740*/  VIMNMX R10, PT, PT, R3, 0x4, PT ;  /* 0x00000004030a7848 */ /* 0x000fe40003fe0100 */
[----:B------:R-:W-:Y:S02]  /*0750*/  IABS R9, R15 ;  /* 0x0000000f00097213 */ /* 0x000fe40000000000 */
[----:B------:R-:W-:-:S04]  /*0760*/  IABS R7, R10 ;  /* 0x0000000a00077213 */ /* 0x000fc80000000000 */
[----:B------:R-:W0:Y:S08]  /*0770*/  I2F.RP R0, R7 ;  /* 0x0000000700007306 */ /* 0x000e300000209400 */
[----:B0-----:R-:W0:Y:S02]  /*0780*/  MUFU.RCP R0, R0 ;  /* 0x0000000000007308 */ /* 0x001e240000001000 */
[----:B0-----:R-:W-:Y:S01]  /*0790*/  VIADD R3, R0, 0xffffffe ;  /* 0x0ffffffe00037836 */ /* 0x001fe20000000000 */
[----:B------:R-:W-:-:S05]  /*07a0*/  IABS R0, R10 ;  /* 0x0000000a00007213 */ /* 0x000fca0000000000 */
[----:B------:R-:W0:Y:S01]  /*07b0*/  F2I.FTZ.U32.TRUNC.NTZ R3, R3 ;  /* 0x0000000300037305 */ /* 0x000e22000021f000 */
[----:B------:R-:W-:Y:S02]  /*07c0*/  IMAD.MOV R0, RZ, RZ, -R0 ;  /* 0x000000ffff007224 */ /* 0x000fe400078e0a00 */
[----:B0-----:R-:W-:-:S04]  /*07d0*/  IMAD.MOV R6, RZ, RZ, -R3 ;  /* 0x000000ffff067224 */ /* 0x001fc800078e0a03 */
[----:B------:R-:W-:Y:S02]  /*07e0*/  IMAD R5, R6, R7, RZ ;  /* 0x0000000706057224 */ /* 0x000fe400078e02ff */
[----:B------:R-:W0:Y:S02]  /*07f0*/  I2F.RP R6, R4 ;  /* 0x0000000400067306 */ /* 0x000e240000209400 */
[----:B------:R-:W-:Y:S01]  /*0800*/  IMAD.HI.U32 R2, R3, R5, R2 ;  /* 0x0000000503027227 */ /* 0x000fe200078e0002 */
[----:B------:R-:W-:-:S05]  /*0810*/  IABS R3, R50 ;  /* 0x0000003200037213 */ /* 0x000fca0000000000 */
[----:B------:R-:W-:Y:S01]  /*0820*/  IMAD.HI.U32 R2, R2, R9, RZ ;  /* 0x0000000902027227 */ /* 0x000fe200078e00ff */
[----:B------:R-:W1:Y:S03]  /*0830*/  I2F.RP R5, R3 ;  /* 0x0000000300057306 */ /* 0x000e660000209400 */
[----:B------:R-:W-:-:S05]  /*0840*/  IMAD R0, R2, R0, R9 ;  /* 0x0000000002007224 */ /* 0x000fca00078e0209 */
[----:B------:R-:W-:Y:S01]  /*0850*/  ISETP.GT.U32.AND P1, PT, R7, R0, PT ;  /* 0x000000000700720c */ /* 0x000fe20003f24070 */
[----:B0-----:R-:W0:Y:S08]  /*0860*/  MUFU.RCP R6, R6 ;  /* 0x0000000600067308 */ /* 0x001e300000001000 */
[----:B-1----:R-:W1:Y:S04]  /*0870*/  MUFU.RCP R5, R5 ;  /* 0x0000000500057308 */ /* 0x002e680000001000 */
[----:B------:R-:W-:-:S02]  /*0880*/  @!P1 IMAD.IADD R0, R0, 0x1, -R7 ;  /* 0x0000000100009824 */ /* 0x000fc400078e0a07 */
[----:B------:R-:W-:Y:S01]  /*0890*/  @!P1 VIADD R2, R2, 0x1 ;  /* 0x0000000102029836 */ /* 0x000fe20000000000 */
[----:B------:R-:W-:Y:S02]  /*08a0*/  ISETP.NE.AND P1, PT, R10, RZ, PT ;  /* 0x000000ff0a00720c */ /* 0x000fe40003f25270 */
[----:B------:R-:W-:Y:S01]  /*08b0*/  ISETP.GE.U32.AND P0, PT, R0, R7, PT ;  /* 0x000000070000720c */ /* 0x000fe20003f06070 */
[----:B0-----:R-:W-:Y:S01]  /*08c0*/  VIADD R8, R6, 0xffffffe ;  /* 0x0ffffffe06087836 */ /* 0x001fe20000000000 */
[----:B------:R-:W-:Y:S01]  /*08d0*/  LOP3.LUT R0, R15, R10, RZ, 0x3c, !PT ;  /* 0x0000000a0f007212 */ /* 0x000fe200078e3cff */
[----:B------:R-:W-:Y:S02]  /*08e0*/  IMAD.MOV.U32 R6, RZ, RZ, RZ ;  /* 0x000000ffff067224 */ /* 0x000fe400078e00ff */
[----:B------:R0:W2:Y:S01]  /*08f0*/  F2I.FTZ.U32.TRUNC.NTZ R9, R8 ;  /* 0x0000000800097305 */ /* 0x0000a2000021f000 */
[----:B------:R-:W-:Y:S01]  /*0900*/  ISETP.GE.AND P2, PT, R0, RZ, PT ;  /* 0x000000ff0000720c */ /* 0x000fe20003f46270 */
[----:B------:R-:W-:-:S02]  /*0910*/  IMAD.SHL.U32 R0, R151, 0x200000, RZ ;  /* 0x0020000097007824 */ /* 0x000fc400078e00ff */
[----:B-1----:R-:W-:-:S03]  /*0920*/  VIADD R5, R5, 0xffffffe ;  /* 0x0ffffffe05057836 */ /* 0x002fc60000000000 */
[----:B------:R-:W-:Y:S01]  /*0930*/  LOP3.LUT R0, R0, 0x600000, RZ, 0xc0, !PT ;  /* 0x0060000000007812 */ /* 0x000fe200078ec0ff */
[----:B------:R-:W-:Y:S01]  /*0940*/  @P0 VIADD R2, R2, 0x1 ;  /* 0x0000000102020836 */ /* 0x000fe20000000000 */
[----:B------:R1:W3:Y:S01]  /*0950*/  F2I.FTZ.U32.TRUNC.NTZ R7, R5 ;  /* 0x0000000500077305 */ /* 0x0002e2000021f000 */
[----:B0-----:R-:W-:Y:S01]  /*0960*/  IMAD.MOV.U32 R8, RZ, RZ, RZ ;  /* 0x000000ffff087224 */ /* 0x001fe200078e00ff */
[----:B------:R-:W-:-:S03]  /*0970*/  R2UR UR10, R0 ;  /* 0x00000000000a72ca */ /* 0x000fc600000e0000 */
[----:B------:R-:W-:Y:S01]  /*0980*/  @!P2 IMAD.MOV R2, RZ, RZ, -R2 ;  /* 0x000000ffff02a224 */ /* 0x000fe200078e0a02 */
[----:B------:R-:W-:Y:S01]  /*0990*/  @!P1 LOP3.LUT R2, RZ, R10, RZ, 0x33, !PT ;  /* 0x0000000aff029212 */ /* 0x000fe200078e33ff */
[----:B--2---:R-:W-:-:S03]  /*09a0*/  IMAD.MOV R13, RZ, RZ, -R9 ;  /* 0x000000ffff0d7224 */ /* 0x004fc600078e0a09 */
[----:B------:R-:W-:Y:S01]  /*09b0*/  PRMT R0, R40, 0x6540, R2 ;  /* 0x0000654028007816 */ /* 0x000fe20000000002 */
[----:B------:R-:W-:Y:S02]  /*09c0*/  IMAD R11, R13, R4, RZ ;  /* 0x000000040d0b7224 */ /* 0x000fe400078e02ff */
[----:B------:R-:W-:Y:S01]  /*09d0*/  IMAD.SHL.U32 R87, R2, 0x100, RZ ;  /* 0x0000010002577824 */ /* 0x000fe200078e00ff */
[----:B------:R-:W-:Y:S01]  /*09e0*/  LOP3.LUT R14, R0, 0xfe, RZ, 0xfc, !PT ;  /* 0x000000fe000e7812 */ /* 0x000fe200078efcff */
[----:B------:R-:W-:Y:S01]  /*09f0*/  IMAD.HI.U32 R86, R9, R11, R8 ;  /* 0x0000000b09567227 */ /* 0x000fe200078e0008 */
[----:B------:R-:W-:Y:S01]  /*0a00*/  IABS R85, R0 ;  /* 0x0000000000557213 */ /* 0x000fe20000000000 */
[----:B------:R-:W-:Y:S01]  /*0a10*/  UIADD3 UR10, UPT, UPT, UR8, UR10, URZ ;  /* 0x0000000a080a7290 */ /* 0x000fe2000fffe0ff */
[----:B------:R-:W-:Y:S01]  /*0a20*/  IABS R13, R14 ;  /* 0x0000000e000d7213 */ /* 0x000fe20000000000 */
[----:B-1----:R-:W-:Y:S01]  /*0a30*/  IMAD.MOV R5, RZ, RZ, -R2 ;  /* 0x000000ffff057224 */ /* 0x002fe200078e0a02 */
[C-C-:B------:R-:W-:Y:S01]  /*0a40*/  LOP3.LUT R157, R87.reuse, 0x2, R40.reuse, 0xfe, !PT ;  /* 0x00000002579d7812 */ /* 0x140fe200078efe28 */
[----:B---3--:R-:W-:Y:S01]  /*0a50*/  IMAD.MOV R2, RZ, RZ, -R7 ;  /* 0x000000ffff027224 */ /* 0x008fe200078e0a07 */
[C-C-:B------:R-:W-:Y:S01]  /*0a60*/  LOP3.LUT R17, R87.reuse, 0xa, R40.reuse, 0xfe, !PT ;  /* 0x0000000a57117812 */ /* 0x140fe200078efe28 */
[C---:B------:R-:W-:Y:S01]  /*0a70*/  IMAD.HI.U32 R9, R86.reuse, R13, RZ ;  /* 0x0000000d56097227 */ /* 0x040fe200078e00ff */
[----:B------:R-:W-:Y:S01]  /*0a80*/  IABS R83, R157 ;  /* 0x0000009d00537213 */ /* 0x000fe20000000000 */
[----:B------:R0:W-:Y:S01]  /*0a90*/  STL [R1+0x3c0], R14 ;  /* 0x0003c00e01007387 */ /* 0x0001e20000100800 */
[C-C-:B------:R-:W-:Y:S01]  /*0aa0*/  LOP3.LUT R18, R87.reuse, 0x4, R40.reuse, 0xfe, !PT ;  /* 0x0000000457127812 */ /* 0x140fe200078efe28 */
[----:B------:R-:W-:Y:S01]  /*0ab0*/  IMAD.MOV R9, RZ, RZ, -R9 ;  /* 0x000000ffff097224 */ /* 0x000fe200078e0a09 */
[C-C-:B------:R-:W-:Y:S01]  /*0ac0*/  LOP3.LUT R104, R87.reuse, 0x8, R40.reuse, 0xfe, !PT ;  /* 0x0000000857687812 */ /* 0x140fe200078efe28 */
[----:B------:R-:W-:Y:S01]  /*0ad0*/  IMAD.HI.U32 R8, R86, R83, RZ ;  /* 0x0000005356087227 */ /* 0x000fe200078e00ff */
[C---:B------:R-:W-:Y:S01]  /*0ae0*/  LOP3.LUT R16, R87.reuse, 0xc, R40, 0xfe, !PT ;  /* 0x0000000c57107812 */ /* 0x040fe200078efe28 */
[----:B------:R-:W-:Y:S01]  /*0af0*/  STL [R1+0x300], R157 ;  /* 0x0003009d01007387 */ /* 0x000fe20000100800 */
[----:B------:R-:W-:Y:S01]  /*0b00*/  IABS R81, R104 ;  /* 0x0000006800517213 */ /* 0x000fe20000000000 */
[----:B------:R-:W-:Y:S01]  /*0b10*/  IMAD R5, R10, R5, R15 ;  /* 0x000000050a057224 */ /* 0x000fe200078e020f */
[----:B------:R-:W-:Y:S01]  /*0b20*/  IABS R79, R16 ;  /* 0x00000010004f7213 */ /* 0x000fe20000000000 */
[----:B------:R-:W-:Y:S01]  /*0b30*/  IMAD.MOV.U32 R10, RZ, RZ, R2 ;  /* 0x000000ffff0a7224 */ /* 0x000fe200078e0002 */
[----:B0-----:R-:W-:Y:S01]  /*0b40*/  LOP3.LUT R14, R87, 0x10, R40, 0xfe, !PT ;  /* 0x00000010570e7812 */ /* 0x001fe200078efe28 */
[----:B------:R-:W-:Y:S01]  /*0b50*/  IMAD R84, R4, R9, R13 ;  /* 0x0000000904547224 */ /* 0x000fe200078e020d */
[----:B------:R-:W-:Y:S01]  /*0b60*/  IABS R13, R17 ;  /* 0x00000011000d7213 */ /* 0x000fe20000000000 */
[----:B------:R-:W-:Y:S01]  /*0b70*/  IMAD.MOV R8, RZ, RZ, -R8 ;  /* 0x000000ffff087224 */ /* 0x000fe200078e0a08 */
[----:B------:R-:W-:Y:S01]  /*0b80*/  STL [R1+0x304], R18 ;  /* 0x0003041201007387 */ /* 0x000fe20000100800 */
[----:B------:R-:W-:Y:S01]  /*0b90*/  IMAD.HI.U32 R2, R86, R85, RZ ;  /* 0x0000005556027227 */ /* 0x000fe200078e00ff */
[----:B------:R-:W-:-:S02]  /*0ba0*/  IABS R15, R14 ;  /* 0x0000000e000f7213 */ /* 0x000fc40000000000 */
[----:B------:R-:W-:Y:S01]  /*0bb0*/  STL [R1+0x310], R104 ;  /* 0x0003106801007387 */ /* 0x000fe20000100800 */
[----:B------:R-:W-:Y:S01]  /*0bc0*/  IMAD R11, R10, R3, RZ ;  /* 0x000000030a0b7224 */ /* 0x000fe200078e02ff */
[C---:B------:R-:W-:Y:S01]  /*0bd0*/  LOP3.LUT R106, R87.reuse, 0x18, R40, 0xfe, !PT ;  /* 0x00000018576a7812 */ /* 0x040fe200078efe28 */
[----:B------:R-:W-:Y:S01]  /*0be0*/  IMAD R83, R4, R8, R83 ;  /* 0x0000000804537224 */ /* 0x000fe200078e0253 */
[----:B------:R-:W-:Y:S01]  /*0bf0*/  STL [R1+0x37c], R17 ;  /* 0x00037c1101007387 */ /* 0x000fe20000100800 */
[----:B------:R-:W-:Y:S01]  /*0c00*/  IMAD.MOV R10, RZ, RZ, -R2 ;  /* 0x000000ffff0a7224 */ /* 0x000fe200078e0a02 */
[----:B------:R-:W-:Y:S01]  /*0c10*/  LOP3.LUT R107, R87, 0x14, R40, 0xfe, !PT ;  /* 0x00000014576b7812 */ /* 0x000fe200078efe28 */
[C---:B------:R-:W-:Y:S01]  /*0c20*/  IMAD.HI.U32 R8, R86.reuse, R13, RZ ;  /* 0x0000000d56087227 */ /* 0x040fe200078e00ff */
[----:B------:R0:W-:Y:S01]  /*0c30*/  STL [R1+0x378], R16 ;  /* 0x0003781001007387 */ /* 0x0001e20000100800 */
[----:B------:R-:W-:Y:S02]  /*0c40*/  IABS R75, R106 ;  /* 0x0000006a004b7213 */ /* 0x000fe40000000000 */
[----:B------:R-:W-:Y:S01]  /*0c50*/  IMAD.HI.U32 R2, R7, R11, R6 ;  /* 0x0000000b07027227 */ /* 0x000fe200078e0006 */
[----:B------:R-:W-:Y:S01]  /*0c60*/  IABS R11, R18 ;  /* 0x00000012000b7213 */ /* 0x000fe20000000000 */
[----:B------:R1:W-:Y:S01]  /*0c70*/  STL [R1+0x374], R14 ;  /* 0x0003740e01007387 */ /* 0x0003e20000100800 */
[C---:B------:R-:W-:Y:S01]  /*0c80*/  LOP3.LUT R109, R87.reuse, 0x12, R40, 0xfe, !PT ;  /* 0x00000012576d7812 */ /* 0x040fe200078efe28 */
[----:B------:R-:W-:Y:S01]  /*0c90*/  IMAD.MOV R8, RZ, RZ, -R8 ;  /* 0x000000ffff087224 */ /* 0x000fe200078e0a08 */
[C-C-:B------:R-:W-:Y:S01]  /*0ca0*/  LOP3.LUT R110, R87.reuse, 0x22, R40.reuse, 0xfe, !PT ;  /* 0x00000022576e7812 */ /* 0x140fe200078efe28 */
[C---:B------:R-:W-:Y:S01]  /*0cb0*/  IMAD.HI.U32 R9, R86.reuse, R79, RZ ;  /* 0x0000004f56097227 */ /* 0x040fe200078e00ff */
[----:B------:R-:W-:Y:S01]  /*0cc0*/  IABS R77, R109 ;  /* 0x0000006d004d7213 */ /* 0x000fe20000000000 */
[----:B------:R-:W-:Y:S01]  /*0cd0*/  STL [R1+0x370], R109 ;  /* 0x0003706d01007387 */ /* 0x000fe20000100800 */
[C-C-:B0-----:R-:W-:Y:S01]  /*0ce0*/  LOP3.LUT R16, R87.reuse, 0x20, R40.reuse, 0xfe, !PT ;  /* 0x0000002057107812 */ /* 0x141fe200078efe28 */
[----:B------:R-:W-:Y:S01]  /*0cf0*/  IMAD.HI.U32 R6, R86, R11, RZ ;  /* 0x0000000b56067227 */ /* 0x000fe200078e00ff */
[C-C-:B------:R-:W-:Y:S01]  /*0d00*/  LOP3.LUT R139, R87.reuse, 0x34, R40.reuse, 0xfe, !PT ;  /* 0x00000034578b7812 */ /* 0x140fe200078efe28 */
[----:B------:R-:W-:Y:S01]  /*0d10*/  STL [R1+0x334], R107 ;  /* 0x0003346b01007387 */ /* 0x000fe20000100800 */
[----:B-1----:R-:W-:Y:S01]  /*0d20*/  LOP3.LUT R14, R87, 0x1a, R40, 0xfe, !PT ;  /* 0x0000001a570e7812 */ /* 0x002fe200078efe28 */
[C---:B------:R-:W-:Y:S01]  /*0d30*/  IMAD R80, R4.reuse, R8, R13 ;  /* 0x0000000804507224 */ /* 0x040fe200078e020d */
[----:B------:R-:W-:Y:S01]  /*0d40*/  IABS R71, R110 ;  /* 0x0000006e00477213 */ /* 0x000fe20000000000 */
[----:B------:R-:W-:Y:S01]  /*0d50*/  IMAD R85, R4, R10, R85 ;  /* 0x0000000a04557224 */ /* 0x000fe200078e0255 */
[----:B------:R-:W-:Y:S01]  /*0d60*/  IABS R13, R14 ;  /* 0x0000000e000d7213 */ /* 0x000fe20000000000 */
[----:B------:R-:W-:Y:S01]  /*0d70*/  IMAD.MOV R9, RZ, RZ, -R9 ;  /* 0x000000ffff097224 */ /* 0x000fe200078e0a09 */
[----:B------:R0:W-:Y:S01]  /*0d80*/  STL [R1+0x32c], R14 ;  /* 0x00032c0e01007387 */ /* 0x0001e20000100800 */
[----:B------:R-:W-:Y:S01]  /*0d90*/  IMAD.HI.U32 R10, R86, R15, RZ ;  /* 0x0000000f560a7227 */ /* 0x000fe200078e00ff */
[----:B------:R-:W-:-:S02]  /*0da0*/  LOP3.LUT R133, R0, 0x40, RZ, 0xfc, !PT ;  /* 0x0000004000857812 */ /* 0x000fc400078efcff */
[----:B------:R-:W-:Y:S01]  /*0db0*/  STL [R1+0x330], R106 ;  /* 0x0003306a01007387 */ /* 0x000fe20000100800 */
[----:B------:R-:W-:Y:S01]  /*0dc0*/  IMAD.MOV R6, RZ, RZ, -R6 ;  /* 0x000000ffff067224 */ /* 0x000fe200078e0a06 */
[----:B------:R-:W-:Y:S01]  /*0dd0*/  LOP3.LUT R123, R0, 0x42, RZ, 0xfc, !PT ;  /* 0x00000042007b7812 */ /* 0x000fe200078efcff */
[----:B------:R-:W-:Y:S01]  /*0de0*/  IMAD.HI.U32 R7, R86, R81, RZ ;  /* 0x0000005156077227 */ /* 0x000fe200078e00ff */
[C-C-:B------:R-:W-:Y:S02]  /*0df0*/  LOP3.LUT R136, R87.reuse, 0x38, R40.reuse, 0xfe, !PT ;  /* 0x0000003857887812 */ /* 0x140fe400078efe28 */
[C-C-:B0-----:R-:W-:Y:S01]  /*0e00*/  LOP3.LUT R14, R87.reuse, 0x28, R40.reuse, 0xfe, !PT ;  /* 0x00000028570e7812 */ /* 0x141fe200078efe28 */
[----:B------:R-:W-:Y:S01]  /*0e10*/  IMAD R79, R4, R9, R79 ;  /* 0x00000009044f7224 */ /* 0x000fe200078e024f */
[----:B------:R-:W-:Y:S01]  /*0e20*/  LOP3.LUT R135, R87, 0x3a, R40, 0xfe, !PT ;  /* 0x0000003a57877812 */ /* 0x000fe200078efe28 */
[----:B------:R-:W-:Y:S01]  /*0e30*/  IMAD.MOV R10, RZ, RZ, -R10 ;  /* 0x000000ffff0a7224 */ /* 0x000fe200078e0a0a */
[----:B------:R-:W-:Y:S01]  /*0e40*/  IABS R69, R14 ;  /* 0x0000000e00457213 */ /* 0x000fe20000000000 */
[----:B------:R-:W-:Y:S01]  /*0e50*/  IMAD.HI.U32 R9, R86, R13, RZ ;  /* 0x0000000d56097227 */ /* 0x000fe200078e00ff */
[----:B------:R-:W-:-:S02]  /*0e60*/  IABS R55, R123 ;  /* 0x0000007b00377213 */ /* 0x000fc40000000000 */
[----:B------:R-:W-:Y:S01]  /*0e70*/  IABS R59, R136 ;  /* 0x00000088003b7213 */ /* 0x000fe20000000000 */
[C---:B------:R-:W-:Y:S01]  /*0e80*/  IMAD R82, R4.reuse, R6, R11 ;  /* 0x0000000604527224 */ /* 0x040fe200078e020b */
[----:B------:R-:W-:Y:S01]  /*0e90*/  IABS R11, R107 ;  /* 0x0000006b000b7213 */ /* 0x000fe20000000000 */
[----:B------:R-:W-:Y:S01]  /*0ea0*/  IMAD.MOV R7, RZ, RZ, -R7 ;  /* 0x000000ffff077224 */ /* 0x000fe200078e0a07 */
[C-C-:B------:R-:W-:Y:S01]  /*0eb0*/  LOP3.LUT R134, R87.reuse, 0x3c, R40.reuse, 0xfe, !PT ;  /* 0x0000003c57867812 */ /* 0x140fe200078efe28 */
[----:B------:R-:W-:Y:S01]  /*0ec0*/  IMAD R78, R4, R10, R15 ;  /* 0x0000000a044e7224 */ /* 0x000fe200078e020f */
[----:B------:R-:W-:Y:S01]  /*0ed0*/  LOP3.LUT R15, R87, 0x24, R40, 0xfe, !PT ;  /* 0x00000024570f7812 */ /* 0x000fe200078efe28 */
[----:B------:R-:W-:Y:S01]  /*0ee0*/  IMAD.MOV R9, RZ, RZ, -R9 ;  /* 0x000000ffff097224 */ /* 0x000fe200078e0a09 */
[----:B------:R-:W-:Y:S01]  /*0ef0*/  LOP3.LUT R122, R0, 0x50, RZ, 0xfc, !PT ;  /* 0x00000050007a7812 */ /* 0x000fe200078efcff */
[----:B------:R-:W-:Y:S01]  /*0f00*/  IMAD.HI.U32 R8, R86, R75, RZ ;  /* 0x0000004b56087227 */ /* 0x000fe200078e00ff */
[----:B------:R-:W-:-:S02]  /*0f10*/  LOP3.LUT R132, R0, 0x44, RZ, 0xfc, !PT ;  /* 0x0000004400847812 */ /* 0x000fc400078efcff */
[----:B------:R-:W-:Y:S01]  /*0f20*/  IABS R57, R134 ;  /* 0x0000008600397213 */ /* 0x000fe20000000000 */
[----:B------:R-:W-:Y:S01]  /*0f30*/  IMAD R81, R4, R7, R81 ;  /* 0x0000000704517224 */ /* 0x000fe200078e0251 */
[----:B------:R-:W-:Y:S01]  /*0f40*/  LOP3.LUT R130, R0, 0x4c, RZ, 0xfc, !PT ;  /* 0x0000004c00827812 */ /* 0x000fe200078efcff */
[----:B------:R-:W-:Y:S01]  /*0f50*/  IMAD.HI.U32 R7, R86, R11, RZ ;  /* 0x0000000b56077227 */ /* 0x000fe200078e00ff */
[----:B------:R-:W-:Y:S02]  /*0f60*/  LOP3.LUT R105, R0, 0x4a, RZ, 0xfc, !PT ;  /* 0x0000004a00697812 */ /* 0x000fe400078efcff */
[----:B------:R-:W-:Y:S01]  /*0f70*/  IABS R49, R130 ;  /* 0x0000008200317213 */ /* 0x000fe20000000000 */
[----:B------:R-:W-:Y:S01]  /*0f80*/  IMAD R74, R4, R9, R13 ;  /* 0x00000009044a7224 */ /* 0x000fe200078e020d */
[----:B------:R-:W-:Y:S01]  /*0f90*/  IABS R13, R15 ;  /* 0x0000000f000d7213 */ /* 0x000fe20000000000 */
[----:B------:R-:W-:Y:S01]  /*0fa0*/  IMAD.MOV R8, RZ, RZ, -R8 ;  /* 0x000000ffff087224 */ /* 0x000fe200078e0a08 */
[----:B------:R-:W-:Y:S01]  /*0fb0*/  LOP3.LUT R113, R0, 0x52, RZ, 0xfc, !PT ;  /* 0x0000005200717812 */ /* 0x000fe200078efcff */
[----:B------:R-:W-:Y:S01]  /*0fc0*/  IMAD.IADD R5, R12, 0x1, R5 ;  /* 0x000000010c057824 */ /* 0x000fe200078e0205 */
[----:B------:R-:W-:Y:S01]  /*0fd0*/  LOP3.LUT R12, R87, 0x1c, R40, 0xfe, !PT ;  /* 0x0000001c570c7812 */ /* 0x000fe200078efe28 */
[----:B------:R-:W-:Y:S01]  /*0fe0*/  IMAD.MOV R7, RZ, RZ, -R7 ;  /* 0x000000ffff077224 */ /* 0x000fe200078e0a07 */
[----:B------:R-:W-:Y:S01]  /*0ff0*/  LOP3.LUT R131, R0, 0x48, RZ, 0xfc, !PT ;  /* 0x0000004800837812 */ /* 0x000fe200078efcff */
[----:B------:R-:W-:Y:S01]  /*1000*/  IMAD.HI.U32 R6, R86, R77, RZ ;  /* 0x0000004d56067227 */ /* 0x000fe200078e00ff */
[----:B------:R-:W-:Y:S01]  /*1010*/  IABS R73, R12 ;  /* 0x0000000c00497213 */ /* 0x000fe20000000000 */
[----:B------:R0:W-:Y:S01]  /*1020*/  STL [R1+0x328], R12 ;  /* 0x0003280c01007387 */ /* 0x0001e20000100800 */
[----:B------:R-:W-:Y:S01]  /*1030*/  IABS R47, R113 ;  /* 0x00000071002f7213 */ /* 0x000fe20000000000 */
[----:B------:R-:W-:Y:S01]  /*1040*/  IMAD R75, R4, R8, R75 ;  /* 0x00000008044b7224 */ /* 0x000fe200078e024b */
[----:B------:R-:W-:Y:S01]  /*1050*/  LOP3.LUT R128, R0, 0x5a, RZ, 0xfc, !PT ;  /* 0x0000005a00807812 */ /* 0x000fe200078efcff */
[----:B------:R-:W-:Y:S01]  /*1060*/  IMAD.HI.U32 R8, R86, R13, RZ ;  /* 0x0000000d56087227 */ /* 0x000fe200078e00ff */
[----:B------:R1:W-:Y:S01]  /*1070*/  STL [R1+0x36c], R16 ;  /* 0x00036c1001007387 */ /* 0x0003e20000100800 */
[----:B------:R-:W-:-:S02]  /*1080*/  IABS R53, R131 ;  /* 0x0000008300357213 */ /* 0x000fc40000000000 */
[----:B------:R-:W-:Y:S01]  /*1090*/  IMAD R76, R4, R7, R11 ;  /* 0x00000007044c7224 */ /* 0x000fe200078e020b */
[----:B------:R-:W-:Y:S01]  /*10a0*/  IABS R11, R16 ;  /* 0x00000010000b7213 */ /* 0x000fe20000000000 */
[----:B------:R-:W-:Y:S01]  /*10b0*/  IMAD.MOV R6, RZ, RZ, -R6 ;  /* 0x000000ffff067224 */ /* 0x000fe200078e0a06 */
[C---:B0-----:R-:W-:Y:S01]  /*10c0*/  LOP3.LUT R12, R87.reuse, 0x2a, R40, 0xfe, !PT ;  /* 0x0000002a570c7812 */ /* 0x041fe200078efe28 */
[----:B------:R-:W-:Y:S01]  /*10d0*/  IMAD.MOV R8, RZ, RZ, -R8 ;  /* 0x000000ffff087224 */ /* 0x000fe200078e0a08 */
[----:B------:R-:W-:Y:S01]  /*10e0*/  STL [R1+0x368], R110 ;  /* 0x0003686e01007387 */ /* 0x000fe20000100800 */
[----:B------:R-:W-:Y:S01]  /*10f0*/  IMAD.HI.U32 R9, R86, R69, RZ ;  /* 0x0000004556097227 */ /* 0x000fe200078e00ff */
[----:B-1----:R-:W-:Y:S02]  /*1100*/  LOP3.LUT R16, R87, 0x2c, R40, 0xfe, !PT ;  /* 0x0000002c57107812 */ /* 0x002fe400078efe28 */
[----:B------:R0:W-:Y:S01]  /*1110*/  STL [R1+0x364], R15 ;  /* 0x0003640f01007387 */ /* 0x0001e20000100800 */
[----:B------:R-:W-:Y:S01]  /*1120*/  IMAD R77, R4, R6, R77 ;  /* 0x00000006044d7224 */ /* 0x000fe200078e024d */
[----:B------:R-:W-:Y:S01]  /*1130*/  IABS R65, R16 ;  /* 0x0000001000417213 */ /* 0x000fe20000000000 */
[----:B------:R-:W-:Y:S01]  /*1140*/  IMAD.HI.U32 R6, R86, R11, RZ ;  /* 0x0000000b56067227 */ /* 0x000fe200078e00ff */
[----:B------:R1:W-:Y:S01]  /*1150*/  STL [R1+0x360], R14 ;  /* 0x0003600e01007387 */ /* 0x0003e20000100800 */
[----:B------:R-:W-:-:S02]  /*1160*/  LOP3.LUT R127, R0, 0x60, RZ, 0xfc, !PT ;  /* 0x00000060007f7812 */ /* 0x000fc400078efcff */
[----:B------:R-:W-:Y:S01]  /*1170*/  IMAD R70, R4, R8, R13 ;  /* 0x0000000804467224 */ /* 0x000fe200078e020d */
[----:B------:R2:W-:Y:S01]  /*1180*/  STL [R1+0x35c], R12 ;  /* 0x00035c0c01007387 */ /* 0x0005e20000100800 */
[----:B------:R-:W-:Y:S01]  /*1190*/  IMAD.MOV R9, RZ, RZ, -R9 ;  /* 0x000000ffff097224 */ /* 0x000fe200078e0a09 */
[----:B0-----:R-:W-:Y:S01]  /*11a0*/  IABS R15, R12 ;  /* 0x0000000c000f7213 */ /* 0x001fe20000000000 */
[----:B------:R-:W-:Y:S01]  /*11b0*/  IMAD.MOV R6, RZ, RZ, -R6 ;  /* 0x000000ffff067224 */ /* 0x000fe200078e0a06 */
[----:B------:R-:W-:Y:S01]  /*11c0*/  IABS R13, R139 ;  /* 0x0000008b000d7213 */ /* 0x000fe20000000000 */
[----:B------:R-:W-:Y:S01]  /*11d0*/  IMAD.HI.U32 R7, R86, R71, RZ ;  /* 0x0000004756077227 */ /* 0x000fe200078e00ff */
[C-C-:B-1----:R-:W-:Y:S01]  /*11e0*/  LOP3.LUT R14, R87.reuse, 0x30, R40.reuse, 0xfe, !PT ;  /* 0x00000030570e7812 */ /* 0x142fe200078efe28 */
[----:B------:R-:W-:Y:S01]  /*11f0*/  STL [R1+0x358], R16 ;  /* 0x0003581001007387 */ /* 0x000fe20000100800 */
[----:B------:R-:W-:Y:S01]  /*1200*/  LOP3.LUT R108, R0, 0x54, RZ, 0xfc, !PT ;  /* 0x00000054006c7812 */ /* 0x000fe200078efcff */
[----:B------:R-:W-:Y:S01]  /*1210*/  IMAD R69, R4, R9, R69 ;  /* 0x0000000904457224 */ /* 0x000fe200078e0245 */
[----:B--2---:R-:W-:Y:S01]  /*1220*/  LOP3.LUT R12, R87, 0x32, R40, 0xfe, !PT ;  /* 0x00000032570c7812 */ /* 0x004fe200078efe28 */
[----:B------:R-:W-:Y:S01]  /*1230*/  IMAD.HI.U32 R9, R86, R13, RZ ;  /* 0x0000000d56097227 */ /* 0x000fe200078e00ff */
[----:B------:R-:W-:Y:S01]  /*1240*/  LOP3.LUT R111, R0, 0x5c, RZ, 0xfc, !PT ;  /* 0x0000005c006f7812 */ /* 0x000fe200078efcff */
[----:B------:R-:W-:Y:S01]  /*1250*/  STL [R1+0x354], R14 ;  /* 0x0003540e01007387 */ /* 0x000fe20000100800 */
[----:B------:R-:W-:Y:S01]  /*1260*/  IABS R61, R12 ;  /* 0x0000000c003d7213 */ /* 0x000fe20000000000 */
[----:B------:R-:W-:Y:S01]  /*1270*/  IMAD R72, R4, R6, R11 ;  /* 0x0000000604487224 */ /* 0x000fe200078e020b */
[----:B------:R-:W-:Y:S01]  /*1280*/  IABS R11, R14 ;  /* 0x0000000e000b7213 */ /* 0x000fe20000000000 */
[----:B------:R-:W-:Y:S01]  /*1290*/  IMAD.HI.U32 R10, R86, R73, RZ ;  /* 0x00000049560a7227 */ /* 0x000fe200078e00ff */
[----:B------:R-:W-:Y:S01]  /*12a0*/  IABS R43, R111 ;  /* 0x0000006f002b7213 */ /* 0x000fe20000000000 */
[----:B------:R0:W-:Y:S01]  /*12b0*/  STL [R1+0x350], R12 ;  /* 0x0003500c01007387 */ /* 0x0001e20000100800 */
[C---:B------:R-:W-:Y:S01]  /*12c0*/  LOP3.LUT R124, R0.reuse, 0x6c, RZ, 0xfc, !PT ;  /* 0x0000006c007c7812 */ /* 0x040fe200078efcff */
[----:B------:R-:W-:Y:S01]  /*12d0*/  IMAD.MOV R7, RZ, RZ, -R7 ;  /* 0x000000ffff077224 */ /* 0x000fe200078e0a07 */
[C---:B------:R-:W-:Y:S01]  /*12e0*/  LOP3.LUT R129, R0.reuse, 0x58, RZ, 0xfc, !PT ;  /* 0x0000005800817812 */ /* 0x040fe200078efcff */
[----:B------:R-:W-:Y:S01]  /*12f0*/  IMAD.MOV R9, RZ, RZ, -R9 ;  /* 0x000000ffff097224 */ /* 0x000fe200078e0a09 */
[----:B------:R-:W-:Y:S01]  /*1300*/  LOP3.LUT R125, R0, 0x6a, RZ, 0xfc, !PT ;  /* 0x0000006a007d7812 */ /* 0x000fe200078efcff */
[----:B------:R-:W-:Y:S01]  /*1310*/  IMAD.HI.U32 R8, R86, R61, RZ ;  /* 0x0000003d56087227 */ /* 0x000fe200078e00ff */
[----:B------:R-:W-:Y:S01]  /*1320*/  IABS R45, R129 ;  /* 0x00000081002d7213 */ /* 0x000fe20000000000 */
[----:B------:R-:W-:Y:S01]  /*1330*/  STL [R1+0x348], R139 ;  /* 0x0003488b01007387 */ /* 0x000fe20000100800 */
[----:B------:R-:W-:Y:S01]  /*1340*/  LOP3.LUT R138, R0, 0x68, RZ, 0xfc, !PT ;  /* 0x00000068008a7812 */ /* 0x000fe200078efcff */
[----:B------:R-:W-:Y:S01]  /*1350*/  IMAD.MOV R10, RZ, RZ, -R10 ;  /* 0x000000ffff0a7224 */ /* 0x000fe200078e0a0a */
[----:B------:R-:W-:Y:S01]  /*1360*/  IABS R37, R125 ;  /* 0x0000007d00257213 */ /* 0x000fe20000000000 */
[----:B------:R-:W-:Y:S01]  /*1370*/  IMAD R71, R4, R7, R71 ;  /* 0x0000000704477224 */ /* 0x000fe200078e0247 */
[----:B------:R-:W-:Y:S01]  /*1380*/  STL [R1+0x344], R136 ;  /* 0x0003448801007387 */ /* 0x000fe20000100800 */
[----:B------:R-:W-:Y:S01]  /*1390*/  IMAD.HI.U32 R7, R86, R11, RZ ;  /* 0x0000000b56077227 */ /* 0x000fe200078e00ff */
[----:B------:R-:W-:-:S02]  /*13a0*/  LOP3.LUT R112, R0, 0x64, RZ, 0xfc, !PT ;  /* 0x0000006400707812 */ /* 0x000fc400078efcff */
[----:B------:R-:W-:Y:S01]  /*13b0*/  STL [R1+0x340], R135 ;  /* 0x0003408701007387 */ /* 0x000fe20000100800 */
[C---:B------:R-:W-:Y:S01]  /*13c0*/  IMAD R60, R4.reuse, R9, R13 ;  /* 0x00000009043c7224 */ /* 0x040fe200078e020d */
[----:B------:R-:W-:Y:S01]  /*13d0*/  IABS R13, R133 ;  /* 0x00000085000d7213 */ /* 0x000fe20000000000 */
[----:B------:R-:W-:Y:S01]  /*13e0*/  IMAD.MOV R8, RZ, RZ, -R8 ;  /* 0x000000ffff087224 */ /* 0x000fe200078e0a08 */
[----:B------:R-:W-:Y:S01]  /*13f0*/  STL [R1+0x33c], R134 ;  /* 0x00033c8601007387 */ /* 0x000fe20000100800 */
[----:B------:R-:W-:Y:S01]  /*1400*/  IMAD R73, R4, R10, R73 ;  /* 0x0000000a04497224 */ /* 0x000fe200078e0249 */
[----:B------:R-:W-:Y:S01]  /*1410*/  LOP3.LUT R156, R0, 0x78, RZ, 0xfc, !PT ;  /* 0x00000078009c7812 */ /* 0x000fe200078efcff */
[C---:B------:R-:W-:Y:S01]  /*1420*/  IMAD.HI.U32 R10, R86.reuse, R15, RZ ;  /* 0x0000000f560a7227 */ /* 0x040fe200078e00ff */
[----:B------:R-:W-:Y:S01]  /*1430*/  STL [R1+0x338], R133 ;  /* 0x0003388501007387 */ /* 0x000fe20000100800 */
[----:B------:R-:W-:Y:S02]  /*1440*/  IABS R39, R112 ;  /* 0x0000007000277213 */ /* 0x000fe40000000000 */
[----:B------:R-:W-:Y:S01]  /*1450*/  IMAD.MOV R7, RZ, RZ, -R7 ;  /* 0x000000ffff077224 */ /* 0x000fe200078e0a07 */
[----:B------:R-:W-:Y:S01]  /*1460*/  STL [R1+0x450], R123 ;  /* 0x0004507b01007387 */ /* 0x000fe20000100800 */
[----:B------:R-:W-:Y:S01]  /*1470*/  IMAD.HI.U32 R6, R86, R65, RZ ;  /* 0x0000004156067227 */ /* 0x000fe200078e00ff */
[----:B------:R-:W-:-:S02]  /*1480*/  LOP3.LUT R126, R0, 0x62, RZ, 0xfc, !PT ;  /* 0x00000062007e7812 */ /* 0x000fc400078efcff */
[----:B------:R-:W-:Y:S01]  /*1490*/  STL [R1+0x464], R132 ;  /* 0x0004648401007387 */ /* 0x000fe20000100800 */
[----:B------:R-:W-:Y:S01]  /*14a0*/  IMAD R61, R4, R8, R61 ;  /* 0x00000008043d7224 */ /* 0x000fe200078e023d */
[----:B------:R-:W-:Y:S01]  /*14b0*/  LOP3.LUT R120, R0, 0x74, RZ, 0xfc, !PT ;  /* 0x0000007400787812 */ /* 0x000fe200078efcff */
[----:B------:R-:W-:Y:S01]  /*14c0*/  IMAD.HI.U32 R8, R86, R13, RZ ;  /* 0x0000000d56087227 */ /* 0x000fe200078e00ff */
[----:B------:R-:W-:Y:S01]  /*14d0*/  STL [R1+0x474], R131 ;  /* 0x0004748301007387 */ /* 0x000fe20000100800 */
[----:B------:R-:W-:Y:S02]  /*14e0*/  IABS R41, R126 ;  /* 0x0000007e00297213 */ /* 0x000fe40000000000 */
[----:B------:R-:W-:Y:S01]  /*14f0*/  IMAD.MOV R10, RZ, RZ, -R10 ;  /* 0x000000ffff0a7224 */ /* 0x000fe200078e0a0a */
[----:B------:R-:W-:Y:S01]  /*1500*/  STL [R1+0x470], R105 ;  /* 0x0004706901007387 */ /* 0x000fe20000100800 */
[----:B------:R-:W-:Y:S01]  /*1510*/  IMAD R64, R4, R7, R11 ;  /* 0x0000000704407224 */ /* 0x000fe200078e020b */
[----:B------:R-:W-:Y:S01]  /*1520*/  IABS R11, R135 ;  /* 0x00000087000b7213 */ /* 0x000fe20000000000 */
[----:B------:R-:W-:Y:S01]  /*1530*/  IMAD.MOV R6, RZ, RZ, -R6 ;  /* 0x000000ffff067224 */ /* 0x000fe200078e0a06 */
[----:B------:R-:W-:Y:S01]  /*1540*/  STL [R1+0x46c], R130 ;  /* 0x00046c8201007387 */ /* 0x000fe20000100800 */
[----:B------:R-:W-:Y:S01]  /*1550*/  IMAD.MOV R8, RZ, RZ, -R8 ;  /* 0x000000ffff087224 */ /* 0x000fe200078e0a08 */
[----:B------:R-:W-:Y:S01]  /*1560*/  LOP3.LUT R121, R0, 0x72, RZ, 0xfc, !PT ;  /* 0x0000007200797812 */ /* 0x000fe200078efcff */
[----:B------:R-:W-:Y:S01]  /*1570*/  IMAD R68, R4, R10, R15 ;  /* 0x0000000a04447224 */ /* 0x000fe200078e020f */
[----:B------:R-:W-:Y:S01]  /*1580*/  IABS R15, R132 ;  /* 0x00000084000f7213 */ /* 0x000fe20000000000 */
[----:B------:R-:W-:Y:S01]  /*1590*/  IMAD.HI.U32 R9, R86, R55, RZ ;  /* 0x0000003756097227 */ /* 0x000fe200078e00ff */
[----:B------:R-:W-:Y:S01]  /*15a0*/  STL [R1+0x468], R122 ;  /* 0x0004687a01007387 */ /* 0x000fe20000100800 */
[----:B------:R-:W-:-:S02]  /*15b0*/  IABS R33, R120 ;  /* 0x0000007800217213 */ /* 0x000fc40000000000 */
[----:B------:R-:W-:Y:S01]  /*15c0*/  IMAD.HI.U32 R10, R86, R59, RZ ;  /* 0x0000003b560a7227 */ /* 0x000fe200078e00ff */
[----:B------:R-:W-:Y:S01]  /*15d0*/  STL [R1+0x460], R113 ;  /* 0x0004607101007387 */ /* 0x000fe20000100800 */
[----:B------:R-:W-:Y:S02]  /*15e0*/  LOP3.LUT R137, R0, 0x70, RZ, 0xfc, !PT ;  /* 0x0000007000897812 */ /* 0x000fe400078efcff */
[----:B------:R-:W-:Y:S01]  /*15f0*/  IMAD R65, R4, R6, R65 ;  /* 0x0000000604417224 */ /* 0x000fe200078e0241 */
[----:B------:R-:W-:Y:S01]  /*1600*/  STL [R1+0x45c], R108 ;  /* 0x00045c6c01007387 */ /* 0x000fe20000100800 */
[----:B------:R-:W-:Y:S01]  /*1610*/  IMAD.HI.U32 R6, R86, R11, RZ ;  /* 0x0000000b56067227 */ /* 0x000fe200078e00ff */
[----:B------:R-:W-:Y:S02]  /*1620*/  LOP3.LUT R117, R0, 0x82, RZ, 0xfc, !PT ;  /* 0x0000008200757812 */ /* 0x000fe400078efcff */
[----:B------:R-:W-:Y:S01]  /*1630*/  STL [R1+0x458], R129 ;  /* 0x0004588101007387 */ /* 0x000fe20000100800 */
[----:B------:R-:W-:Y:S01]  /*1640*/  IMAD R56, R4, R8, R13 ;  /* 0x0000000804387224 */ /* 0x000fe200078e020d */
[----:B------:R-:W-:Y:S01]  /*1650*/  IABS R13, R122 ;  /* 0x0000007a000d7213 */ /* 0x000fe20000000000 */
[----:B------:R-:W-:Y:S01]  /*1660*/  IMAD.MOV R9, RZ, RZ, -R9 ;  /* 0x000000ffff097224 */ /* 0x000fe200078e0a09 */
[----:B------:R-:W-:Y:S01]  /*1670*/  STL [R1+0x454], R128 ;  /* 0x0004548001007387 */ /* 0x000fe20000100800 */
[----:B------:R-:W-:Y:S01]  /*1680*/  IMAD.MOV R10, RZ, RZ, -R10 ;  /* 0x000000ffff0a7224 */ /* 0x000fe200078e0a0a */
[----:B------:R-:W-:Y:S01]  /*1690*/  IABS R35, R137 ;  /* 0x0000008900237213 */ /* 0x000fe20000000000 */
[----:B------:R-:W-:Y:S01]  /*16a0*/  IMAD.MOV R6, RZ, RZ, -R6 ;  /* 0x000000ffff067224 */ /* 0x000fe200078e0a06 */
[----:B------:R-:W-:Y:S01]  /*16b0*/  STL [R1+0x44c], R111 ;  /* 0x00044c6f01007387 */ /* 0x000fe20000100800 */
[----:B------:R-:W-:Y:S01]  /*16c0*/  IMAD.HI.U32 R7, R86, R57, RZ ;  /* 0x0000003956077227 */ /* 0x000fe200078e00ff */
[----:B------:R-:W-:-:S02]  /*16d0*/  LOP3.LUT R119, R0, 0x7a, RZ, 0xfc, !PT ;  /* 0x0000007a00777812 */ /* 0x000fc400078efcff */
[----:B------:R-:W-:Y:S01]  /*16e0*/  STL [R1+0x448], R127 ;  /* 0x0004487f01007387 */ /* 0x000fe20000100800 */
[----:B------:R-:W-:Y:S01]  /*16f0*/  IMAD R55, R4, R9, R55 ;  /* 0x0000000904377224 */ /* 0x000fe200078e0237 */
[----:B------:R-:W-:Y:S01]  /*1700*/  LOP3.LUT R118, R0, 0x7c, RZ, 0xfc, !PT ;  /* 0x0000007c00767812 */ /* 0x000fe200078efcff */
[----:B------:R-:W-:Y:S01]  /*1710*/  IMAD R59, R4, R10, R59 ;  /* 0x0000000a043b7224 */ /* 0x000fe200078e023b */
[----:B------:R-:W-:Y:S01]  /*1720*/  STL [R1+0x444], R126 ;  /* 0x0004447e01007387 */ /* 0x000fe20000100800 */
[----:B------:R-:W-:Y:S01]  /*1730*/  IMAD.HI.U32 R9, R86, R13, RZ ;  /* 0x0000000d56097227 */ /* 0x000fe200078e00ff */
[----:B------:R-:W-:Y:S02]  /*1740*/  LOP3.LUT R116, R0, 0x84, RZ, 0xfc, !PT ;  /* 0x0000008400747812 */ /* 0x000fe400078efcff */
[----:B------:R-:W-:Y:S01]  /*1750*/  STL [R1+0x440], R112 ;  /* 0x0004407001007387 */ /* 0x000fe20000100800 */
[----:B------:R-:W-:Y:S01]  /*1760*/  IMAD.HI.U32 R10, R86, R15, RZ ;  /* 0x0000000f560a7227 */ /* 0x000fe200078e00ff */
[----:B------:R-:W-:-:S02]  /*1770*/  LOP3.LUT R155, R0, 0x80, RZ, 0xfc, !PT ;  /* 0x00000080009b7812 */ /* 0x000fc400078efcff */
        /* <DEDUP_REMOVED lines=10> */
[----:B0-----:R-:W-:-:S02]  /*1820*/  LOP3.LUT R12, R0, 0x88, RZ, 0xfc, !PT ;  /* 0x00000088000c7812 */ /* 0x001fc400078efcff */
[----:B------:R-:W-:Y:S01]  /*1830*/  STL [R1+0x4cc], R137 ;  /* 0x0004cc8901007387 */ /* 0x000fe20000100800 */
[----:B------:R-:W-:Y:S01]  /*1840*/  IMAD R57, R4, R7, R57 ;  /* 0x0000000704397224 */ /* 0x000fe200078e0239 */
[----:B------:R-:W-:Y:S01]  /*1850*/  IABS R27, R116 ;  /* 0x00000074001b7213 */ /* 0x000fe20000000000 */
[----:B------:R-:W-:Y:S01]  /*1860*/  IMAD.HI.U32 R7, R86, R11, RZ ;  /* 0x0000000b56077227 */ /* 0x000fe200078e00ff */
[----:B------:R-:W-:Y:S01]  /*1870*/  STL [R1+0x4d0], R121 ;  /* 0x0004d07901007387 */ /* 0x000fe20000100800 */
[----:B------:R-:W-:Y:S02]  /*1880*/  LOP3.LUT R154, R0, 0x8a, RZ, 0xfc, !PT ;  /* 0x0000008a009a7812 */ /* 0x000fe400078efcff */
[C---:B------:R-:W-:Y:S01]  /*1890*/  IMAD R48, R4.reuse, R9, R13 ;  /* 0x0000000904307224 */ /* 0x040fe200078e020d */
[----:B------:R-:W-:Y:S01]  /*18a0*/  IABS R13, R128 ;  /* 0x00000080000d7213 */ /* 0x000fe20000000000 */
[----:B------:R-:W-:Y:S01]  /*18b0*/  IMAD R54, R4, R10, R15 ;  /* 0x0000000a04367224 */ /* 0x000fe200078e020f */
[----:B------:R-:W-:Y:S01]  /*18c0*/  IABS R15, R127 ;  /* 0x0000007f000f7213 */ /* 0x000fe20000000000 */
[----:B------:R-:W-:Y:S01]  /*18d0*/  IMAD.MOV R8, RZ, RZ, -R8 ;  /* 0x000000ffff087224 */ /* 0x000fe200078e0a08 */
[----:B------:R-:W-:Y:S01]  /*18e0*/  STL [R1+0x4e0], R120 ;  /* 0x0004e07801007387 */ /* 0x000fe20000100800 */
[----:B------:R-:W-:Y:S01]  /*18f0*/  IMAD.HI.U32 R10, R86, R47, RZ ;  /* 0x0000002f560a7227 */ /* 0x000fe200078e00ff */
[----:B------:R-:W-:-:S02]  /*1900*/  IABS R29, R155 ;  /* 0x0000009b001d7213 */ /* 0x000fc40000000000 */
[----:B------:R-:W-:Y:S01]  /*1910*/  STL [R1+0x4dc], R156 ;  /* 0x0004dc9c01007387 */ /* 0x000fe20000100800 */
[----:B------:R-:W-:Y:S01]  /*1920*/  IMAD.MOV R7, RZ, RZ, -R7 ;  /* 0x000000ffff077224 */ /* 0x000fe200078e0a07 */
[----:B------:R-:W-:Y:S01]  /*1930*/  LOP3.LUT R115, R0, 0x8c, RZ, 0xfc, !PT ;  /* 0x0000008c00737812 */ /* 0x000fe200078efcff */
[----:B------:R-:W-:Y:S01]  /*1940*/  IMAD.HI.U32 R6, R86, R53, RZ ;  /* 0x0000003556067227 */ /* 0x000fe200078e00ff */
[----:B------:R-:W-:Y:S01]  /*1950*/  STL [R1+0x4e4], R119 ;  /* 0x0004e47701007387 */ /* 0x000fe20000100800 */
[----:B------:R-:W-:Y:S02]  /*1960*/  LOP3.LUT R114, R0, 0x90, RZ, 0xfc, !PT ;  /* 0x0000009000727812 */ /* 0x000fe400078efcff */
[----:B------:R-:W-:Y:S01]  /*1970*/  IMAD R49, R4, R8, R49 ;  /* 0x0000000804317224 */ /* 0x000fe200078e0231 */
[----:B------:R-:W-:Y:S01]  /*1980*/  STL [R1+0x4ec], R118 ;  /* 0x0004ec7601007387 */ /* 0x000fe20000100800 */
[----:B------:R-:W-:Y:S01]  /*1990*/  IMAD.MOV R10, RZ, RZ, -R10 ;  /* 0x000000ffff0a7224 */ /* 0x000fe200078e0a0a */
[----:B------:R-:W-:Y:S01]  /*19a0*/  LOP3.LUT R153, R0, 0x94, RZ, 0xfc, !PT ;  /* 0x0000009400997812 */ /* 0x000fe200078efcff */
[----:B------:R-:W-:Y:S01]  /*19b0*/  IMAD.HI.U32 R8, R86, R13, RZ ;  /* 0x0000000d56087227 */ /* 0x000fe200078e00ff */
[----:B------:R-:W-:Y:S01]  /*19c0*/  STL [R1+0x4f8], R155 ;  /* 0x0004f89b01007387 */ /* 0x000fe20000100800 */
[----:B------:R-:W-:-:S02]  /*19d0*/  IABS R25, R154 ;  /* 0x0000009a00197213 */ /* 0x000fc40000000000 */
[C---:B------:R-:W-:Y:S01]  /*19e0*/  IMAD R52, R4.reuse, R7, R11 ;  /* 0x0000000704347224 */ /* 0x040fe200078e020b */
[----:B------:R-:W-:Y:S01]  /*19f0*/  IABS R11, R108 ;  /* 0x0000006c000b7213 */ /* 0x000fe20000000000 */
[----:B------:R-:W-:Y:S01]  /*1a00*/  IMAD.MOV R6, RZ, RZ, -R6 ;  /* 0x000000ffff067224 */ /* 0x000fe200078e0a06 */
[----:B------:R-:W-:Y:S01]  /*1a10*/  STL [R1+0x4f4], R117 ;  /* 0x0004f47501007387 */ /* 0x000fe20000100800 */
[----:B------:R-:W-:Y:S01]  /*1a20*/  IMAD R47, R4, R10, R47 ;  /* 0x0000000a042f7224 */ /* 0x000fe200078e022f */
[----:B------:R-:W-:Y:S01]  /*1a30*/  LOP3.LUT R16, R0, 0x98, RZ, 0xfc, !PT ;  /* 0x0000009800107812 */ /* 0x000fe200078efcff */
[----:B------:R-:W-:Y:S01]  /*1a40*/  IMAD.MOV R8, RZ, RZ, -R8 ;  /* 0x000000ffff087224 */ /* 0x000fe200078e0a08 */
[----:B------:R0:W-:Y:S01]  /*1a50*/  STL [R1+0x4e8], R12 ;  /* 0x0004e80c01007387 */ /* 0x0001e20000100800 */
[----:B------:R-:W-:Y:S01]  /*1a60*/  IMAD.HI.U32 R10, R86, R15, RZ ;  /* 0x0000000f560a7227 */ /* 0x000fe200078e00ff */
[----:B------:R-:W-:Y:S02]  /*1a70*/  LOP3.LUT R14, R0, 0x9c, RZ, 0xfc, !PT ;  /* 0x0000009c000e7812 */ /* 0x000fe400078efcff */
[----:B------:R-:W-:Y:S01]  /*1a80*/  STL [R1+0x4f0], R116 ;  /* 0x0004f07401007387 */ /* 0x000fe20000100800 */
[----:B------:R-:W-:Y:S01]  /*1a90*/  IMAD R53, R4, R6, R53 ;  /* 0x0000000604357224 */ /* 0x000fe200078e0235 */
[----:B------:R-:W-:Y:S01]  /*1aa0*/  IABS R23, R114 ;  /* 0x0000007200177213 */ /* 0x000fe20000000000 */
[----:B------:R-:W-:Y:S01]  /*1ab0*/  IMAD.HI.U32 R6, R86, R11, RZ ;  /* 0x0000000b56067227 */ /* 0x000fe200078e00ff */
[----:B------:R-:W-:Y:S01]  /*1ac0*/  STL [R1+0x4d8], R154 ;  /* 0x0004d89a01007387 */ /* 0x000fe20000100800 */
[----:B------:R-:W-:-:S02]  /*1ad0*/  LOP3.LUT R152, R0, 0xa2, RZ, 0xfc, !PT ;  /* 0x000000a200987812 */ /* 0x000fc400078efcff */
[----:B------:R-:W-:Y:S01]  /*1ae0*/  IMAD R44, R4, R8, R13 ;  /* 0x00000008042c7224 */ /* 0x000fe200078e020d */
[----:B------:R-:W-:Y:S01]  /*1af0*/  IABS R13, R124 ;  /* 0x0000007c000d7213 */ /* 0x000fe20000000000 */
[----:B------:R-:W-:Y:S01]  /*1b00*/  IMAD.MOV R10, RZ, RZ, -R10 ;  /* 0x000000ffff0a7224 */ /* 0x000fe200078e0a0a */
[----:B------:R-:W-:Y:S01]  /*1b10*/  STL [R1+0x4d4], R115 ;  /* 0x0004d47301007387 */ /* 0x000fe20000100800 */
[----:B------:R-:W-:Y:S01]  /*1b20*/  IMAD.HI.U32 R9, R86, R43, RZ ;  /* 0x0000002b56097227 */ /* 0x000fe200078e00ff */
[C---:B------:R-:W-:Y:S02]  /*1b30*/  LOP3.LUT R63, R0.reuse, 0xa4, RZ, 0xfc, !PT ;  /* 0x000000a4003f7812 */ /* 0x040fe400078efcff */
[----:B------:R-:W-:Y:S01]  /*1b40*/  LOP3.LUT R62, R0, 0xa8, RZ, 0xfc, !PT ;  /* 0x000000a8003e7812 */ /* 0x000fe200078efcff */
[----:B------:R-:W-:Y:S01]  /*1b50*/  IMAD.MOV R6, RZ, RZ, -R6 ;  /* 0x000000ffff067224 */ /* 0x000fe200078e0a06 */
[----:B------:R-:W-:Y:S01]  /*1b60*/  IABS R21, R153 ;  /* 0x0000009900157213 */ /* 0x000fe20000000000 */
[----:B------:R-:W-:Y:S01]  /*1b70*/  IMAD R42, R4, R10, R15 ;  /* 0x0000000a042a7224 */ /* 0x000fe200078e020f */
[----:B------:R-:W-:Y:S01]  /*1b80*/  IABS R15, R12 ;  /* 0x0000000c000f7213 */ /* 0x000fe20000000000 */
[----:B------:R-:W-:Y:S01]  /*1b90*/  IMAD.MOV R9, RZ, RZ, -R9 ;  /* 0x000000ffff097224 */ /* 0x000fe200078e0a09 */
[----:B0-----:R-:W-:Y:S01]  /*1ba0*/  LOP3.LUT R12, R0, 0x92, RZ, 0xfc, !PT ;  /* 0x00000092000c7812 */ /* 0x001fe200078efcff */
[----:B------:R-:W-:Y:S01]  /*1bb0*/  IMAD.HI.U32 R10, R86, R13, RZ ;  /* 0x0000000d560a7227 */ /* 0x000fe200078e00ff */
[----:B------:R-:W-:-:S02]  /*1bc0*/  LOP3.LUT R88, R0, 0xb0, RZ, 0xfc, !PT ;  /* 0x000000b000587812 */ /* 0x000fc400078efcff */
[----:B------:R-:W-:Y:S01]  /*1bd0*/  LOP3.LUT R66, R0, 0xb4, RZ, 0xfc, !PT ;  /* 0x000000b400427812 */ /* 0x000fe200078efcff */
[----:B------:R-:W-:Y:S01]  /*1be0*/  IMAD R46, R4, R6, R11 ;  /* 0x00000006042e7224 */ /* 0x000fe200078e020b */
[----:B------:R-:W-:Y:S01]  /*1bf0*/  IABS R11, R138 ;  /* 0x0000008a000b7213 */ /* 0x000fe20000000000 */
[----:B------:R-:W-:Y:S01]  /*1c00*/  IMAD.HI.U32 R7, R86, R45, RZ ;  /* 0x0000002d56077227 */ /* 0x000fe200078e00ff */
[----:B------:R0:W-:Y:S03]  /*1c10*/  STL [R1+0x4c4], R12 ;  /* 0x0004c40c01007387 */ /* 0x0001e60000100800 */
[----:B------:R-:W-:Y:S01]  /*1c20*/  IMAD R43, R4, R9, R43 ;  /* 0x00000009042b7224 */ /* 0x000fe200078e022b */
[----:B------:R-:W-:Y:S01]  /*1c30*/  STL [R1+0x4c8], R114 ;  /* 0x0004c87201007387 */ /* 0x000fe20000100800 */
[----:B------:R-:W-:Y:S02]  /*1c40*/  IMAD.MOV R10, RZ, RZ, -R10 ;  /* 0x000000ffff0a7224 */ /* 0x000fe400078e0a0a */
[C---:B------:R-:W-:Y:S01]  /*1c50*/  IMAD.HI.U32 R9, R86.reuse, R37, RZ ;  /* 0x0000002556097227 */ /* 0x040fe200078e00ff */
[----:B------:R-:W-:Y:S03]  /*1c60*/  STL [R1+0x4c0], R153 ;  /* 0x0004c09901007387 */ /* 0x000fe60000100800 */
[----:B------:R-:W-:Y:S01]  /*1c70*/  IMAD.MOV R7, RZ, RZ, -R7 ;  /* 0x000000ffff077224 */ /* 0x000fe200078e0a07 */
[----:B------:R-:W-:Y:S01]  /*1c80*/  STL [R1+0x4bc], R16 ;  /* 0x0004bc1001007387 */ /* 0x000fe20000100800 */
[----:B------:R-:W-:-:S04]  /*1c90*/  IMAD.HI.U32 R8, R86, R11, RZ ;  /* 0x0000000b56087227 */ /* 0x000fc800078e00ff */
[C---:B------:R-:W-:Y:S01]  /*1ca0*/  IMAD R36, R4.reuse, R10, R13 ;  /* 0x0000000a04247224 */ /* 0x040fe200078e020d */
[----:B------:R-:W-:Y:S01]  /*1cb0*/  IABS R13, R156 ;  /* 0x0000009c000d7213 */ /* 0x000fe20000000000 */
[----:B------:R-:W-:Y:S02]  /*1cc0*/  IMAD.MOV R9, RZ, RZ, -R9 ;  /* 0x000000ffff097224 */ /* 0x000fe400078e0a09 */
[----:B------:R-:W-:Y:S02]  /*1cd0*/  IMAD R45, R4, R7, R45 ;  /* 0x00000007042d7224 */ /* 0x000fe400078e022d */
[----:B------:R-:W-:Y:S02]  /*1ce0*/  IMAD.MOV R8, RZ, RZ, -R8 ;  /* 0x000000ffff087224 */ /* 0x000fe400078e0a08 */
[----:B------:R-:W-:-:S04]  /*1cf0*/  IMAD.HI.U32 R7, R86, R39, RZ ;  /* 0x0000002756077227 */ /* 0x000fc800078e00ff */
[----:B------:R-:W-:Y:S02]  /*1d00*/  IMAD R37, R4, R9, R37 ;  /* 0x0000000904257224 */ /* 0x000fe400078e0225 */
[----:B------:R-:W-:-:S04]  /*1d10*/  IMAD.HI.U32 R9, R86, R13, RZ ;  /* 0x0000000d56097227 */ /* 0x000fc800078e00ff */
[----:B------:R-:W-:Y:S01]  /*1d20*/  IMAD R38, R4, R8, R11 ;  /* 0x0000000804267224 */ /* 0x000fe200078e020b */
[----:B------:R-:W-:Y:S01]  /*1d30*/  IABS R11, R121 ;  /* 0x00000079000b7213 */ /* 0x000fe20000000000 */
[----:B------:R-:W-:Y:S02]  /*1d40*/  IMAD.MOV R7, RZ, RZ, -R7 ;  /* 0x000000ffff077224 */ /* 0x000fe400078e0a07 */
[----:B------:R-:W-:-:S04]  /*1d50*/  IMAD.HI.U32 R6, R86, R41, RZ ;  /* 0x0000002956067227 */ /* 0x000fc800078e00ff */
[----:B------:R-:W-:Y:S02]  /*1d60*/  IMAD.MOV R9, RZ, RZ, -R9 ;  /* 0x000000ffff097224 */ /* 0x000fe400078e0a09 */
[----:B------:R-:W-:-:S04]  /*1d70*/  IMAD.HI.U32 R8, R86, R33, RZ ;  /* 0x0000002156087227 */ /* 0x000fc800078e00ff */
[----:B------:R-:W-:Y:S02]  /*1d80*/  IMAD R39, R4, R7, R39 ;  /* 0x0000000704277224 */ /* 0x000fe400078e0227 */
[----:B------:R-:W-:Y:S02]  /*1d90*/  IMAD.MOV R6, RZ, RZ, -R6 ;  /* 0x000000ffff067224 */ /* 0x000fe400078e0a06 */
        /* <DEDUP_REMOVED lines=16> */
[----:B------:R-:W-:-:S04]  /*1ea0*/  IMAD.HI.U32 R6, R86, R11, RZ ;  /* 0x0000000b56067227 */ /* 0x000fc800078e00ff */
[----:B------:R-:W-:Y:S02]  /*1eb0*/  IMAD.MOV R10, RZ, RZ, -R10 ;  /* 0x000000ffff0a7224 */ /* 0x000fe400078e0a0a */
[----:B------:R-:W-:Y:S01]  /*1ec0*/  IMAD R28, R4, R8, R13 ;  /* 0x00000008041c7224 */ /* 0x000fe200078e020d */
[----:B------:R-:W-:Y:S01]  /*1ed0*/  IABS R13, R12 ;  /* 0x0000000c000d7213 */ /* 0x000fe20000000000 */
[----:B------:R-:W-:Y:S01]  /*1ee0*/  IMAD.MOV R9, RZ, RZ, -R9 ;  /* 0x000000ffff097224 */ /* 0x000fe200078e0a09 */
[----:B0-----:R-:W-:Y:S01]  /*1ef0*/  LOP3.LUT R12, R0, 0xa0, RZ, 0xfc, !PT ;  /* 0x000000a0000c7812 */ /* 0x001fe200078efcff */
[----:B------:R-:W-:Y:S02]  /*1f00*/  IMAD.MOV R6, RZ, RZ, -R6 ;  /* 0x000000ffff067224 */ /* 0x000fe400078e0a06 */
[----:B------:R-:W-:Y:S01]  /*1f10*/  IMAD R31, R4, R10, R31 ;  /* 0x0000000a041f7224 */ /* 0x000fe200078e021f */
[----:B------:R-:W-:Y:S01]  /*1f20*/  IABS R17, R12 ;  /* 0x0000000c00117213 */ /* 0x000fe20000000000 */
[----:B------:R-:W-:-:S04]  /*1f30*/  IMAD.HI.U32 R7, R86, R29, RZ ;  /* 0x0000001d56077227 */ /* 0x000fc800078e00ff */
[----:B------:R-:W-:-:S04]  /*1f40*/  IMAD.HI.U32 R10, R86, R15, RZ ;  /* 0x0000000f560a7227 */ /* 0x000fc800078e00ff */
[----:B------:R-:W-:Y:S02]  /*1f50*/  IMAD R27, R4, R9, R27 ;  /* 0x00000009041b7224 */ /* 0x000fe400078e021b */
[----:B------:R-:W-:-:S04]  /*1f60*/  IMAD.HI.U32 R9, R86, R13, RZ ;  /* 0x0000000d56097227 */ /* 0x000fc800078e00ff */
[C---:B------:R-:W-:Y:S01]  /*1f70*/  IMAD R30, R4.reuse, R6, R11 ;  /* 0x00000006041e7224 */ /* 0x040fe200078e020b */
[----:B------:R-:W-:Y:S01]  /*1f80*/  IABS R11, R115 ;  /* 0x00000073000b7213 */ /* 0x000fe20000000000 */
[----:B------:R-:W-:Y:S02]  /*1f90*/  IMAD.MOV R7, RZ, RZ, -R7 ;  /* 0x000000ffff077224 */ /* 0x000fe400078e0a07 */
[----:B------:R-:W-:Y:S02]  /*1fa0*/  IMAD.MOV R10, RZ, RZ, -R10 ;  /* 0x000000ffff0a7224 */ /* 0x000fe400078e0a0a */
[----:B------:R-:W-:Y:S02]  /*1fb0*/  IMAD.MOV R9, RZ, RZ, -R9 ;  /* 0x000000ffff097224 */ /* 0x000fe400078e0a09 */
[C---:B------:R-:W-:Y:S02]  /*1fc0*/  IMAD R29, R4.reuse, R7, R29 ;  /* 0x00000007041d7224 */ /* 0x040fe400078e021d */
[----:B------:R-:W-:Y:S01]  /*1fd0*/  IMAD R26, R4, R10, R15 ;  /* 0x0000000a041a7224 */ /* 0x000fe200078e020f */
[----:B------:R-:W-:Y:S01]  /*1fe0*/  LOP3.LUT R15, R0, 0x9a, RZ, 0xfc, !PT ;  /* 0x0000009a000f7812 */ /* 0x000fe200078efcff */
[----:B------:R-:W-:-:S03]  /*1ff0*/  IMAD.HI.U32 R7, R86, R11, RZ ;  /* 0x0000000b56077227 */ /* 0x000fc600078e00ff */
[----:B------:R-:W-:Y:S01]  /*2000*/  IABS R19, R15 ;  /* 0x0000000f00137213 */ /* 0x000fe20000000000 */
[----:B------:R-:W-:Y:S01]  /*2010*/  IMAD R22, R4, R9, R13 ;  /* 0x0000000904167224 */ /* 0x000fe200078e020d */
[----:B------:R0:W-:Y:S01]  /*2020*/  STL [R1+0x4b8], R15 ;  /* 0x0004b80f01007387 */ /* 0x0001e20000100800 */
[C---:B------:R-:W-:Y:S01]  /*2030*/  IMAD.HI.U32 R9, R86.reuse, R17, RZ ;  /* 0x0000001156097227 */ /* 0x040fe200078e00ff */
[----:B------:R-:W-:Y:S02]  /*2040*/  IABS R13, R14 ;  /* 0x0000000e000d7213 */ /* 0x000fe40000000000 */
[----:B------:R1:W-:Y:S01]  /*2050*/  STL [R1+0x4b4], R14 ;  /* 0x0004b40e01007387 */ /* 0x0003e20000100800 */
[----:B------:R-:W-:Y:S02]  /*2060*/  IMAD.MOV R7, RZ, RZ, -R7 ;  /* 0x000000ffff077224 */ /* 0x000fe400078e0a07 */
[----:B------:R-:W-:Y:S01]  /*2070*/  IMAD.HI.U32 R6, R86, R25, RZ ;  /* 0x0000001956067227 */ /* 0x000fe200078e00ff */
[----:B------:R2:W-:Y:S01]  /*2080*/  STL [R1+0x4b0], R12 ;  /* 0x0004b00c01007387 */ /* 0x0005e20000100800 */
[----:B0-----:R-:W-:-:S02]  /*2090*/  IABS R15, R152 ;  /* 0x00000098000f7213 */ /* 0x001fc40000000000 */
[----:B------:R-:W-:Y:S01]  /*20a0*/  IMAD.MOV R9, RZ, RZ, -R9 ;  /* 0x000000ffff097224 */ /* 0x000fe200078e0a09 */
[----:B------:R-:W-:Y:S01]  /*20b0*/  STL [R1+0x4ac], R152 ;  /* 0x0004ac9801007387 */ /* 0x000fe20000100800 */
[----:B------:R-:W-:Y:S01]  /*20c0*/  IMAD R67, R5, 0x40, R162 ;  /* 0x0000004005437824 */ /* 0x000fe200078e02a2 */
[----:B-1----:R-:W-:Y:S01]  /*20d0*/  LOP3.LUT R14, R0, 0xaa, RZ, 0xfc, !PT ;  /* 0x000000aa000e7812 */ /* 0x002fe200078efcff */
[----:B------:R-:W-:Y:S01]  /*20e0*/  IMAD R24, R4, R7, R11 ;  /* 0x0000000704187224 */ /* 0x000fe200078e020b */
[----:B------:R-:W-:Y:S01]  /*20f0*/  IABS R11, R16 ;  /* 0x00000010000b7213 */ /* 0x000fe20000000000 */
[----:B------:R-:W-:Y:S01]  /*2100*/  IMAD.HI.U32 R8, R86, R23, RZ ;  /* 0x0000001756087227 */ /* 0x000fe200078e00ff */
[----:B------:R-:W-:Y:S01]  /*2110*/  STL [R1+0x4a8], R63 ;  /* 0x0004a83f01007387 */ /* 0x000fe20000100800 */
[----:B--2---:R-:W-:Y:S02]  /*2120*/  LOP3.LUT R12, R0, 0xac, RZ, 0xfc, !PT ;  /* 0x000000ac000c7812 */ /* 0x004fe400078efcff */
[----:B------:R-:W-:Y:S01]  /*2130*/  IMAD.MOV R6, RZ, RZ, -R6 ;  /* 0x000000ffff067224 */ /* 0x000fe200078e0a06 */
[----:B------:R0:W-:Y:S01]  /*2140*/  STL [R1+0x4a4], R62 ;  /* 0x0004a43e01007387 */ /* 0x0001e20000100800 */
[----:B------:R-:W-:Y:S01]  /*2150*/  IMAD R17, R4, R9, R17 ;  /* 0x0000000904117224 */ /* 0x000fe200078e0211 */
[----:B------:R-:W-:Y:S01]  /*2160*/  IABS R9, R62 ;  /* 0x0000003e00097213 */ /* 0x000fe20000000000 */
[----:B------:R-:W-:Y:S01]  /*2170*/  IMAD.HI.U32 R10, R86, R21, RZ ;  /* 0x00000015560a7227 */ /* 0x000fe200078e00ff */
[----:B------:R-:W-:Y:S01]  /*2180*/  STL [R1+0x4a0], R14 ;  /* 0x0004a00e01007387 */ /* 0x000fe20000100800 */
[----:B------:R-:W-:-:S02]  /*2190*/  ISETP.GE.AND P1, PT, R67, RZ, PT ;  /* 0x000000ff4300720c */ /* 0x000fc40003f26270 */
[----:B------:R-:W-:Y:S01]  /*21a0*/  IMAD.MOV R8, RZ, RZ, -R8 ;  /* 0x000000ffff087224 */ /* 0x000fe200078e0a08 */
[----:B------:R-:W-:Y:S01]  /*21b0*/  STL [R1+0x49c], R12 ;  /* 0x00049c0c01007387 */ /* 0x000fe20000100800 */
[----:B------:R-:W-:Y:S01]  /*21c0*/  IMAD R25, R4, R6, R25 ;  /* 0x0000000604197224 */ /* 0x000fe200078e0219 */
[----:B0-----:R-:W-:Y:S01]  /*21d0*/  IABS R62, R67 ;  /* 0x00000043003e7213 */ /* 0x001fe20000000000 */
[----:B------:R-:W-:Y:S01]  /*21e0*/  IMAD.HI.U32 R6, R86, R11, RZ ;  /* 0x0000000b56067227 */ /* 0x000fe200078e00ff */
[----:B------:R-:W-:Y:S03]  /*21f0*/  STL [R1+0x2fc], R67 ;  /* 0x0002fc4301007387 */ /* 0x000fe60000100800 */
[----:B------:R-:W-:Y:S01]  /*2200*/  IMAD.MOV R10, RZ, RZ, -R10 ;  /* 0x000000ffff0a7224 */ /* 0x000fe200078e0a0a */
[----:B------:R-:W-:Y:S01]  /*2210*/  STL [R1+0x498], R88 ;  /* 0x0004985801007387 */ /* 0x000fe20000100800 */
[----:B------:R-:W-:-:S02]  /*2220*/  IMAD R23, R4, R8, R23 ;  /* 0x0000000804177224 */ /* 0x000fc400078e0217 */
[----:B------:R-:W-:-:S04]  /*2230*/  IMAD.HI.U32 R2, R2, R62, RZ ;  /* 0x0000003e02027227 */ /* 0x000fc800078e00ff */
[----:B------:R-:W-:-:S04]  /*2240*/  IMAD.HI.U32 R8, R86, R13, RZ ;  /* 0x0000000d56087227 */ /* 0x000fc800078e00ff */
[----:B------:R-:W-:Y:S02]  /*2250*/  IMAD.MOV R6, RZ, RZ, -R6 ;  /* 0x000000ffff067224 */ /* 0x000fe400078e0a06 */
[----:B------:R-:W-:Y:S02]  /*2260*/  IMAD R21, R4, R10, R21 ;  /* 0x0000000a04157224 */ /* 0x000fe400078e0215 */
[----:B------:R-:W-:Y:S02]  /*2270*/  IMAD.MOV R2, RZ, RZ, -R2 ;  /* 0x000000ffff027224 */ /* 0x000fe400078e0a02 */
[----:B------:R-:W-:-:S04]  /*2280*/  IMAD.HI.U32 R10, R86, R15, RZ ;  /* 0x0000000f560a7227 */ /* 0x000fc800078e00ff */
[----:B------:R-:W-:Y:S02]  /*2290*/  IMAD.MOV R8, RZ, RZ, -R8 ;  /* 0x000000ffff087224 */ /* 0x000fe400078e0a08 */
[----:B------:R-:W-:Y:S01]  /*22a0*/  IMAD R20, R4, R6, R11 ;  /* 0x0000000604147224 */ /* 0x000fe200078e020b */
[----:B------:R-:W-:Y:S01]  /*22b0*/  IABS R11, R12 ;  /* 0x0000000c000b7213 */ /* 0x000fe20000000000 */
[----:B------:R-:W-:-:S04]  /*22c0*/  IMAD.HI.U32 R7, R86, R19, RZ ;  /* 0x0000001356077227 */ /* 0x000fc800078e00ff */
[C---:B------:R-:W-:Y:S01]  /*22d0*/  IMAD R62, R3.reuse, R2, R62 ;  /* 0x00000002033e7224 */ /* 0x040fe200078e023e */
[----:B------:R-:W-:Y:S01]  /*22e0*/  LOP3.LUT R2, R0, 0xba, RZ, 0xfc, !PT ;  /* 0x000000ba00027812 */ /* 0x000fe200078efcff */
[----:B------:R-:W-:Y:S02]  /*22f0*/  IMAD.MOV R10, RZ, RZ, -R10 ;  /* 0x000000ffff0a7224 */ /* 0x000fe400078e0a0a */
[----:B------:R-:W-:Y:S01]  /*2300*/  IMAD R18, R4, R8, R13 ;  /* 0x0000000804127224 */ /* 0x000fe200078e020d */
[----:B------:R-:W-:Y:S01]  /*2310*/  IABS R13, R14 ;  /* 0x0000000e000d7213 */ /* 0x000fe20000000000 */
[----:B------:R-:W-:Y:S01]  /*2320*/  IMAD.MOV R7, RZ, RZ, -R7 ;  /* 0x000000ffff077224 */ /* 0x000fe200078e0a07 */
[----:B------:R-:W-:Y:S01]  /*2330*/  ISETP.GT.U32.AND P0, PT, R3, R62, PT ;  /* 0x0000003e0300720c */ /* 0x000fe20003f04070 */
[----:B------:R-:W-:-:S04]  /*2340*/  IMAD.HI.U32 R8, R86, R11, RZ ;  /* 0x0000000b56087227 */ /* 0x000fc800078e00ff */
[C---:B------:R-:W-:Y:S01]  /*2350*/  IMAD R16, R4.reuse, R10, R15 ;  /* 0x0000000a04107224 */ /* 0x040fe200078e020f */
[----:B------:R-:W-:Y:S01]  /*2360*/  IABS R15, R63 ;  /* 0x0000003f000f7213 */ /* 0x000fe20000000000 */
[----:B------:R-:W-:Y:S01]  /*2370*/  IMAD R19, R4, R7, R19 ;  /* 0x0000000704137224 */ /* 0x000fe200078e0213 */
[----:B------:R-:W-:Y:S01]  /*2380*/  LOP3.LUT R63, R0, 0xb2, RZ, 0xfc, !PT ;  /* 0x000000b2003f7812 */ /* 0x000fe200078efcff */
[----:B------:R-:W-:Y:S01]  /*2390*/  IMAD.HI.U32 R7, R86, R13, RZ ;  /* 0x0000000d56077227 */ /* 0x000fe200078e00ff */
[----:B------:R-:W-:-:S03]  /*23a0*/  LOP3.LUT R10, R0, 0xb8, RZ, 0xfc, !PT ;  /* 0x000000b8000a7812 */ /* 0x000fc600078efcff */
[----:B------:R-:W-:Y:S01]  /*23b0*/  IMAD.MOV R8, RZ, RZ, -R8 ;  /* 0x000000ffff087224 */ /* 0x000fe200078e0a08 */
[----:B------:R0:W-:Y:S01]  /*23c0*/  STL [R1+0x494], R63 ;  /* 0x0004943f01007387 */ /* 0x0001e20000100800 */
[----:B------:R-:W-:-:S03]  /*23d0*/  IMAD.HI.U32 R6, R86, R9, RZ ;  /* 0x0000000956067227 */ /* 0x000fc600078e00ff */
[----:B------:R-:W-:Y:S01]  /*23e0*/  STL [R1+0x490], R66 ;  /* 0x0004904201007387 */ /* 0x000fe20000100800 */
[----:B------:R-:W-:-:S03]  /*23f0*/  IMAD.HI.U32 R5, R86, R15, RZ ;  /* 0x0000000f56057227 */ /* 0x000fc600078e00ff */
[----:B------:R-:W-:Y:S01]  /*2400*/  STL [R1+0x48c], R10 ;  /* 0x00048c0a01007387 */ /* 0x000fe20000100800 */
[----:B------:R-:W-:Y:S01]  /*2410*/  IMAD.MOV R7, RZ, RZ, -R7 ;  /* 0x000000ffff077224 */ /* 0x000fe200078e0a07 */
[----:B0-----:R-:W-:Y:S01]  /*2420*/  IABS R63, R63 ;  /* 0x0000003f003f7213 */ /* 0x001fe20000000000 */
[----:B------:R-:W-:Y:S01]  /*2430*/  IMAD R12, R4, R8, R11 ;  /* 0x00000008040c7224 */ /* 0x000fe200078e020b */
[----:B------:R-:W-:Y:S01]  /*2440*/  IABS R11, R88 ;  /* 0x00000058000b7213 */ /* 0x000fe20000000000 */
[----:B------:R-:W-:Y:S01]  /*2450*/  IMAD.MOV R6, RZ, RZ, -R6 ;  /* 0x000000ffff067224 */ /* 0x000fe200078e0a06 */
[----:B------:R0:W-:Y:S01]  /*2460*/  STL [R1+0x488], R2 ;  /* 0x0004880201007387 */ /* 0x0001e20000100800 */
[----:B------:R-:W-:Y:S01]  /*2470*/  IMAD.MOV R5, RZ, RZ, -R5 ;  /* 0x000000ffff057224 */ /* 0x000fe200078e0a05 */
[----:B------:R-:W-:Y:S01]  /*2480*/  LOP3.LUT R88, R0, 0xbc, RZ, 0xfc, !PT ;  /* 0x000000bc00587812 */ /* 0x000fe200078efcff */
[C---:B------:R-:W-:Y:S01]  /*2490*/  IMAD R13, R4.reuse, R7, R13 ;  /* 0x00000007040d7224 */ /* 0x040fe200078e020d */
[----:B------:R-:W-:Y:S01]  /*24a0*/  IABS R7, R2 ;  /* 0x0000000200077213 */ /* 0x000fe20000000000 */
[----:B------:R-:W-:Y:S01]  /*24b0*/  IMAD R14, R4, R6, R9 ;  /* 0x00000006040e7224 */ /* 0x000fe200078e0209 */
[----:B------:R-:W-:Y:S01]  /*24c0*/  IABS R9, R66 ;  /* 0x0000004200097213 */ /* 0x000fe20000000000 */
[----:B------:R-:W-:Y:S01]  /*24d0*/  @!P0 IMAD.IADD R62, R62, 0x1, -R3 ;  /* 0x000000013e3e8824 */ /* 0x000fe200078e0a03 */
[----:B------:R1:W-:Y:S01]  /*24e0*/  STL [R1+0x484], R88 ;  /* 0x0004845801007387 */ /* 0x0003e20000100800 */
[----:B------:R-:W-:Y:S01]  /*24f0*/  IMAD R15, R4, R5, R15 ;  /* 0x00000005040f7224 */ /* 0x000fe200078e020f */
[----:B------:R-:W-:Y:S01]  /*2500*/  IABS R5, R10 ;  /* 0x0000000a00057213 */ /* 0x000fe20000000000 */
[----:B0-----:R-:W-:Y:S01]  /*2510*/  IMAD.HI.U32 R2, R86, R11, RZ ;  /* 0x0000000b56027227 */ /* 0x001fe200078e00ff */
[----:B------:R-:W-:-:S03]  /*2520*/  ISETP.GT.U32.AND P0, PT, R3, R62, PT ;  /* 0x0000003e0300720c */ /* 0x000fc60003f04070 */
[----:B------:R-:W-:Y:S02]  /*2530*/  IMAD.MOV R10, RZ, RZ, -R2 ;  /* 0x000000ffff0a7224 */ /* 0x000fe400078e0a02 */
[----:B------:R-:W-:-:S04]  /*2540*/  IMAD.HI.U32 R6, R86, R63, RZ ;  /* 0x0000003f56067227 */ /* 0x000fc800078e00ff */
[----:B------:R-:W-:-:S04]  /*2550*/  IMAD.HI.U32 R2, R86, R9, RZ ;  /* 0x0000000956027227 */ /* 0x000fc800078e00ff */
[----:B------:R-:W-:Y:S02]  /*2560*/  IMAD.MOV R66, RZ, RZ, -R6 ;  /* 0x000000ffff427224 */ /* 0x000fe400078e0a06 */
[----:B------:R-:W-:Y:S02]  /*2570*/  IMAD.MOV R2, RZ, RZ, -R2 ;  /* 0x000000ffff027224 */ /* 0x000fe400078e0a02 */
[----:B------:R-:W-:-:S04]  /*2580*/  IMAD.HI.U32 R6, R86, R7, RZ ;  /* 0x0000000756067227 */ /* 0x000fc800078e00ff */
[----:B------:R-:W-:Y:S01]  /*2590*/  IMAD R9, R4, R2, R9 ;  /* 0x0000000204097224 */ /* 0x000fe200078e0209 */
[----:B------:R-:W-:Y:S01]  /*25a0*/  IABS R2, R88 ;  /* 0x0000005800027213 */ /* 0x000fe20000000000 */
[----:B------:R-:W-:Y:S01]  /*25b0*/  IMAD.MOV R6, RZ, RZ, -R6 ;  /* 0x000000ffff067224 */ /* 0x000fe200078e0a06 */
[----:B-1----:R-:W-:Y:S01]  /*25c0*/  LOP3.LUT R88, R0, 0xc2, RZ, 0xfc, !PT ;  /* 0x000000c200587812 */ /* 0x002fe200078efcff */
[----:B------:R-:W-:-:S04]  /*25d0*/  IMAD.HI.U32 R8, R86, R5, RZ ;  /* 0x0000000556087227 */ /* 0x000fc800078e00ff */
[----:B------:R-:W-:Y:S02]  /*25e0*/  IMAD R7, R4, R6, R7 ;  /* 0x0000000604077224 */ /* 0x000fe400078e0207 */
[----:B------:R-:W-:Y:S01]  /*25f0*/  @!P0 IMAD.IADD R62, R62, 0x1, -R3 ;  /* 0x000000013e3e8824 */ /* 0x000fe200078e0a03 */
[----:B------:R-:W-:Y:S01]  /*2600*/  ISETP.NE.AND P0, PT, R50, RZ, PT ;  /* 0x000000ff3200720c */ /* 0x000fe20003f05270 */
[----:B------:R-:W-:Y:S02]  /*2610*/  IMAD.MOV.U32 R6, RZ, RZ, R2 ;  /* 0x000000ffff067224 */ /* 0x000fe400078e0002 */
[----:B------:R-:W0:Y:S01]  /*2620*/  LDC.64 R2, c[0x0][0x3a0] ;  /* 0x0000e800ff027b82 */ /* 0x000e220000000a00 */
[----:B------:R-:W-:Y:S02]  /*2630*/  IMAD.MOV R8, RZ, RZ, -R8 ;  /* 0x000000ffff087224 */ /* 0x000fe400078e0a08 */
[----:B------:R-:W-:Y:S01]  /*2640*/  @!P1 IMAD.MOV R62, RZ, RZ, -R62 ;  /* 0x000000ffff3e9224 */ /* 0x000fe200078e0a3e */
[----:B------:R-:W-:Y:S01]  /*2650*/  LOP3.LUT P1, RZ, R90, 0x7f, RZ, 0xc0, !PT ;  /* 0x0000007f5aff7812 */ /* 0x000fe2000782c0ff */
[----:B------:R-:W-:Y:S01]  /*2660*/  IMAD R8, R4, R8, R5 ;  /* 0x0000000804087224 */ /* 0x000fe200078e0205 */
[----:B------:R-:W-:Y:S01]  /*2670*/  LOP3.LUT R5, R0, 0xc0, RZ, 0xfc, !PT ;  /* 0x000000c000057812 */ /* 0x000fe200078efcff */
[----:B------:R-:W-:-:S02]  /*2680*/  IMAD R11, R4, R10, R11 ;  /* 0x0000000a040b7224 */ /* 0x000fc400078e020b */
[----:B------:R-:W-:Y:S01]  /*2690*/  IMAD R10, R4, R66, R63 ;  /* 0x00000042040a7224 */ /* 0x000fe200078e023f */
[----:B------:R-:W-:Y:S01]  /*26a0*/  @!P0 LOP3.LUT R62, RZ, R50, RZ, 0x33, !PT ;  /* 0x00000032ff3e8212 */ /* 0x000fe200078e33ff */
[----:B------:R1:W-:Y:S01]  /*26b0*/  STL [R1+0x480], R5 ;  /* 0x0004800501007387 */ /* 0x0003e20000100800 */
[----:B------:R-:W-:Y:S01]  /*26c0*/  LOP3.LUT R63, R0, 0xc4, RZ, 0xfc, !PT ;  /* 0x000000c4003f7812 */ /* 0x000fe200078efcff */
[----:B------:R-:W-:Y:S02]  /*26d0*/  IMAD.HI.U32 R66, R86, R6, RZ ;  /* 0x0000000656427227 */ /* 0x000fe400078e00ff */
[----:B------:R2:W-:Y:S02]  /*26e0*/  STL [R1+0x47c], R88 ;  /* 0x00047c5801007387 */ /* 0x0005e40000100800 */
[----:B------:R-:W-:Y:S02]  /*26f0*/  IMAD.MOV R66, RZ, RZ, -R66 ;  /* 0x000000ffff427224 */ /* 0x000fe400078e0a42 */
[----:B------:R3:W-:Y:S01]  /*2700*/  STL [R1+0x478], R63 ;  /* 0x0004783f01007387 */ /* 0x0007e20000100800 */
[----:B-1----:R-:W-:Y:S01]  /*2710*/  IABS R5, R5 ;  /* 0x0000000500057213 */ /* 0x002fe20000000000 */
[----:B------:R-:W-:-:S02]  /*2720*/  IMAD R6, R4, R66, R6 ;  /* 0x0000004204067224 */ /* 0x000fc400078e0206 */
[----:B0-----:R-:W-:Y:S01]  /*2730*/  IMAD R91, R62, R3, RZ ;  /* 0x000000033e5b7224 */ /* 0x001fe200078e02ff */
[----:B--2---:R-:W-:Y:S01]  /*2740*/  IABS R88, R88 ;  /* 0x0000005800587213 */ /* 0x004fe20000000000 */
[----:B------:R-:W-:Y:S01]  /*2750*/  VIADD R3, R2, 0x3f ;  /* 0x0000003f02037836 */ /* 0x000fe20000000000 */
[----:B------:R-:W-:Y:S01]  /*2760*/  LOP3.LUT R62, R40, 0x10, RZ, 0xfc, !PT ;  /* 0x00000010283e7812 */ /* 0x000fe200078efcff */
[C---:B------:R-:W-:Y:S01]  /*2770*/  IMAD.HI.U32 R89, R86.reuse, R5, RZ ;  /* 0x0000000556597227 */ /* 0x040fe200078e00ff */
[----:B------:R-:W-:Y:S01]  /*2780*/  STL [R1+0x280], R91 ;  /* 0x0002805b01007387 */ /* 0x000fe20000100800 */
[----:B---3--:R-:W-:Y:S02]  /*2790*/  IABS R63, R63 ;  /* 0x0000003f003f7213 */ /* 0x008fe40000000000 */
[----:B------:R-:W-:Y:S01]  /*27a0*/  IMAD.HI.U32 R67, R86, R88, RZ ;  /* 0x0000005856437227 */ /* 0x000fe200078e00ff */
[----:B------:R0:W-:Y:S01]  /*27b0*/  STL [R1+0x2f4], R3 ;  /* 0x0002f40301007387 */ /* 0x0001e20000100800 */
[----:B------:R-:W-:-:S02]  /*27c0*/  ISETP.GT.AND P0, PT, R3, 0x3f, PT ;  /* 0x0000003f0300780c */ /* 0x000fc40003f04270 */
[----:B------:R-:W-:Y:S02]  /*27d0*/  IMAD.MOV R67, RZ, RZ, -R67 ;  /* 0x000000ffff437224 */ /* 0x000fe400078e0a43 */
[----:B------:R-:W-:-:S04]  /*27e0*/  IMAD.HI.U32 R66, R86, R63, RZ ;  /* 0x0000003f56427227 */ /* 0x000fc800078e00ff */
[----:B------:R-:W-:Y:S02]  /*27f0*/  IMAD R88, R4, R67, R88 ;  /* 0x0000004304587224 */ /* 0x000fe400078e0258 */
[C---:B------:R-:W-:Y:S02]  /*2800*/  IMAD R67, R164.reuse, 0x2, R92 ;  /* 0x00000002a4437824 */ /* 0x040fe400078e025c */
[----:B------:R-:W-:Y:S02]  /*2810*/  IMAD.MOV R66, RZ, RZ, -R66 ;  /* 0x000000ffff427224 */ /* 0x000fe400078e0a42 */
[C---:B0-----:R-:W-:Y:S01]  /*2820*/  IMAD R3, R164.reuse, 0x2, R67 ;  /* 0x00000002a4037824 */ /* 0x041fe200078e0243 */
[----:B------:R0:W-:Y:S01]  /*2830*/  STL [R1+0x2d0], R67 ;  /* 0x0002d04301007387 */ /* 0x0001e20000100800 */
[----:B------:R-:W-:Y:S02]  /*2840*/  IMAD.MOV R89, RZ, RZ, -R89 ;  /* 0x000000ffff597224 */ /* 0x000fe400078e0a59 */
[----:B------:R-:W-:Y:S01]  /*2850*/  IMAD R163, R164, 0x2, R3 ;  /* 0x00000002a4a37824 */ /* 0x000fe200078e0203 */
[----:B------:R0:W-:Y:S01]  /*2860*/  STL [R1+0x27c], R3 ;  /* 0x00027c0301007387 */ /* 0x0001e20000100800 */
[----:B------:R-:W-:Y:S01]  /*2870*/  IMAD R50, R4, R66, R63 ;  /* 0x0000004204327224 */ /* 0x000fe200078e023f */
[----:B------:R-:W-:Y:S01]  /*2880*/  LOP3.LUT R63, R40, 0x8, RZ, 0xfc, !PT ;  /* 0x00000008283f7812 */ /* 0x000fe200078efcff */
[----:B------:R-:W-:Y:S01]  /*2890*/  IMAD R5, R4, R89, R5 ;  /* 0x0000005904057224 */ /* 0x000fe200078e0205 */
[----:B------:R0:W-:Y:S01]  /*28a0*/  STL [R1+0x278], R163 ;  /* 0x000278a301007387 */ /* 0x0001e20000100800 */
[----:B------:R-:W-:Y:S01]  /*28b0*/  LOP3.LUT R66, R40, 0x18, RZ, 0xfc, !PT ;  /* 0x0000001828427812 */ /* 0x000fe200078efcff */
[----:B------:R-:W-:Y:S06]  /*28c0*/  BRA.U UP0, `(.L_x_5) ;  /* 0x0000000100187547 */ /* 0x000fec000b800000 */
[----:B------:R-:W-:Y:S01]  /*28d0*/  ELECT P2, URZ, PT ;  /* 0x0000000000ff782f */ /* 0x000fe20003840000 */
[----:B0-----:R-:W-:Y:S01]  /*28e0*/  IMAD.MOV.U32 R3, RZ, RZ, 0x1 ;  /* 0x00000001ff037424 */ /* 0x001fe200078e00ff */
[----:B------:R-:W-:Y:S01]  /*28f0*/  UMOV UR5, 0x40 ;  /* 0x0000004000057882 */ /* 0x000fe20000000000 */
[----:B------:R-:W-:Y:S01]  /*2900*/  UVIRTCOUNT.DEALLOC.SMPOOL 0x80 ;  /* 0x000000800000784c */ /* 0x000fe20000000000 */
[----:B------:R-:W-:-:S09]  /*2910*/  ULEA UR5, UR4, UR5, 0x18 ;  /* 0x0000000504057291 */ /* 0x000fd2000f8ec0ff */
[----:B------:R1:W-:Y:S03]  /*2920*/  @P2 STS.U8 [UR5], R3 ;  /* 0x00000003ff002988 */ /* 0x0003e60008000005 */
.L_x_5:
[----:B------:R-:W-:Y:S01]  /*2930*/  STTM.16dp32bit_t0_t15.x128 tmem[UR10], RZ ;  /* 0x000000ff000079ed */ /* 0x000fe20008b8000a */
[----:B------:R-:W-:Y:S01]  /*2940*/  STTM.16dp32bit_t16_t31.x128 tmem[UR10+0x80], RZ ;  /* 0x000080ff000079ed */ /* 0x000fe20008ba000a */
[----:B------:R-:W2:Y:S02]  /*2950*/  FENCE.VIEW.ASYNC.T ;  /* 0x00000000000073c6 */ /* 0x000ea40000000200 */
[----:B--2---:R-:W-:Y:S01]  /*2960*/  VOTEU.ALL UP1, P1 ;  /* 0x0000000000ff7886 */ /* 0x004fe20000820000 */
[----:B------:R-:W-:Y:S01]  /*2970*/  VOTEU.ALL UP2, P1 ;  /* 0x0000000000ff7886 */ /* 0x000fe20000840000 */
[----:B------:R-:W-:Y:S01]  /*2980*/  IMAD R151, R164, 0x2, R163 ;  /* 0x00000002a4977824 */ /* 0x000fe200078e02a3 */
[----:B------:R-:W-:Y:S01]  /*2990*/  STL [R1+0x82c], R51 ;  /* 0x00082c3301007387 */ /* 0x000fe20000100800 */
[----:B01----:R-:W-:Y:S01]  /*29a0*/  IMAD.SHL.U32 R3, R91, 0x2, RZ ;  /* 0x000000025b037824 */ /* 0x003fe200078e00ff */
[----:B------:R-:W-:-:S04]  /*29b0*/  @!UP1 UIADD3 UR4, UPT, UPT, -UR6, 0x100000, URZ ;  /* 0x0010000006049890 */ /* 0x000fc8000fffe1ff */
[----:B------:R-:W-:Y:S02]  /*29c0*/  @!UP1 USHF.L.U32 UR5, UR4, 0xb, URZ ;  /* 0x0000000b04059899 */ /* 0x000fe400080006ff */
[----:B------:R-:W-:Y:S01]  /*29d0*/  @!UP1 USHF.L.U32 UR4, UR4, 0x1, URZ ;  /* 0x0000000104049899 */ /* 0x000fe200080006ff */
[----:B------:R-:W-:Y:S01]  /*29e0*/  IMAD R90, R164, 0x2, R151 ;  /* 0x00000002a45a7824 */ /* 0x000fe200078e0297 */
[----:B------:R-:W-:Y:S01]  /*29f0*/  BAR.SYNC.DEFER_BLOCKING 0x0 ;  /* 0x0000000000007b1d */ /* 0x000fe20000010000 */
[-C--:B------:R-:W-:Y:S02]  /*2a00*/  ISETP.LT.AND P3, PT, R63, R2.reuse, P0 ;  /* 0x000000023f00720c */ /* 0x080fe40000761270 */
[----:B------:R-:W-:-:S03]  /*2a10*/  ISETP.LT.AND P2, PT, R62, R2, P0 ;  /* 0x000000023e00720c */ /* 0x000fc60000741270 */
[----:B------:R0:W-:Y:S04]  /*2a20*/  STL [R1+0x80c], R161 ;  /* 0x00080ca101007387 */ /* 0x0001e80000100800 */
[----:B------:R1:W-:Y:S04]  /*2a30*/  STL [R1+0x808], R160 ;  /* 0x000808a001007387 */ /* 0x0003e80000100800 */
[----:B------:R-:W-:Y:S01]  /*2a40*/  STL [R1+0x274], R151 ;  /* 0x0002749701007387 */ /* 0x000fe20000100800 */
[----:B0-----:R-:W-:-:S03]  /*2a50*/  IMAD R161, R164, 0x2, R90 ;  /* 0x00000002a4a17824 */ /* 0x001fc600078e025a */
[----:B------:R0:W-:Y:S01]  /*2a60*/  STL [R1+0x2e4], R3 ;  /* 0x0002e40301007387 */ /* 0x0001e20000100800 */
[----:B-1----:R-:W-:-:S03]  /*2a70*/  IMAD R160, R164, 0x2, R161 ;  /* 0x00000002a4a07824 */ /* 0x002fc600078e02a1 */
[----:B------:R-:W1:Y:S02]  /*2a80*/  FENCE.VIEW.ASYNC.S ;  /* 0x00000000000073c6 */ /* 0x000e640000000000 */
[----:B-1----:R1:W2:Y:S02]  /*2a90*/  @!UP2 SYNCS.EXCH.64 URZ, [UR11], UR4 ;  /* 0x000000040bffa5b2 */ /* 0x0022a40008000100 */
[----:B------:R3:W-:Y:S04]  /*2aa0*/  STL [R1+0x270], R90 ;  /* 0x0002705a01007387 */ /* 0x0007e80000100800 */
[----:B------:R-:W-:Y:S01]  /*2ab0*/  STL [R1+0x26c], R161 ;  /* 0x00026ca101007387 */ /* 0x000fe20000100800 */
[----:B0-----:R-:W-:-:S03]  /*2ac0*/  IADD3 R3, P4, PT, R3, UR16, RZ ;  /* 0x0000001003037c10 */ /* 0x001fc6000ff9e0ff */
[----:B------:R-:W-:Y:S01]  /*2ad0*/  STL [R1+0x268], R160 ;  /* 0x000268a001007387 */ /* 0x000fe20000100800 */
[----:B------:R-:W-:Y:S02]  /*2ae0*/  LEA.HI.X.SX32 R89, R91, UR17, 0x1, P4 ;  /* 0x000000115b597c11 */ /* 0x000fe4000a0f0eff */
[----:B------:R-:W-:-:S04]  /*2af0*/  LEA R62, P4, R67, R3, 0x1 ;  /* 0x00000003433e7211 */ /* 0x000fc800078808ff */
[----:B------:R-:W-:Y:S01]  /*2b00*/  LEA.HI.X.SX32 R63, R67, R89, 0x1, P4 ;  /* 0x00000059433f7211 */ /* 0x000fe200020f0eff */
[----:B--2---:R-:W-:Y:S01]  /*2b10*/  BAR.SYNC.DEFER_BLOCKING 0x0 ;  /* 0x0000000000007b1d */ /* 0x004fe20000010000 */
[----:B------:R-:W-:-:S05]  /*2b20*/  IMAD R67, R164, 0x2, R160 ;  /* 0x00000002a4437824 */ /* 0x000fca00078e02a0 */
[----:B------:R0:W2:Y:S01]  /*2b30*/  @P3 LDG.E.U16 R150, desc[UR20][R62.64] ;  /* 0x000000143e963981 */ /* 0x0000a2000c1e1500 */
[----:B------:R-:W-:Y:S02]  /*2b40*/  ISETP.LT.AND P3, PT, R66, R2, P0 ;  /* 0x000000024200720c */ /* 0x000fe40000761270 */
[----:B------:R-:W-:Y:S02]  /*2b50*/  PRMT R148, RZ, 0x7610, R148 ;  /* 0x00007610ff947816 */ /* 0x000fe40000000094 */
[----:B------:R-:W-:Y:S02]  /*2b60*/  PRMT R149, RZ, 0x7610, R149 ;  /* 0x00007610ff957816 */ /* 0x000fe40000000095 */
[----:B0-----:R-:W-:-:S04]  /*2b70*/  LEA R62, P4, R90, R3, 0x1 ;  /* 0x000000035a3e7211 */ /* 0x001fc800078808ff */
[----:B------:R-:W-:Y:S02]  /*2b80*/  LEA.HI.X.SX32 R63, R90, R89, 0x1, P4 ;  /* 0x000000595a3f7211 */ /* 0x000fe400020f0eff */
[----:B---3--:R-:W-:-:S03]  /*2b90*/  LOP3.LUT R90, R40, 0x1a, RZ, 0xfc, !PT ;  /* 0x0000001a285a7812 */ /* 0x008fc600078efcff */
[----:B------:R0:W3:Y:S01]  /*2ba0*/  @P2 LDG.E.U16 R148, desc[UR20][R62.64] ;  /* 0x000000143e942981 */ /* 0x0000e2000c1e1500 */
[-C--:B------:R-:W-:Y:S02]  /*2bb0*/  ISETP.LT.AND P2, PT, R90, R2.reuse, P0 ;  /* 0x000000025a00720c */ /* 0x080fe40000741270 */
[C---:B------:R-:W-:Y:S02]  /*2bc0*/  LOP3.LUT R99, R40.reuse, 0x20, RZ, 0xfc, !PT ;  /* 0x0000002028637812 */ /* 0x040fe400078efcff */
[----:B------:R-:W-:Y:S02]  /*2bd0*/  LOP3.LUT R97, R40, 0x22, RZ, 0xfc, !PT ;  /* 0x0000002228617812 */ /* 0x000fe400078efcff */
[----:B------:R-:W-:Y:S02]  /*2be0*/  PRMT R159, RZ, 0x7610, R159 ;  /* 0x00007610ff9f7816 */ /* 0x000fe4000000009f */
[----:B------:R-:W-:Y:S02]  /*2bf0*/  ISETP.LT.AND P4, PT, R97, R2, P0 ;  /* 0x000000026100720c */ /* 0x000fe40000781270 */
[----:B------:R-:W-:-:S02]  /*2c00*/  PRMT R146, RZ, 0x7610, R146 ;  /* 0x00007610ff927816 */ /* 0x000fc40000000092 */
[----:B------:R-:W-:Y:S01]  /*2c10*/  PRMT R147, RZ, 0x7610, R147 ;  /* 0x00007610ff937816 */ /* 0x000fe20000000093 */
[----:B--2---:R-:W-:Y:S04]  /*2c20*/  STL [R1+0x844], R150 ;  /* 0x0008449601007387 */ /* 0x004fe80000100800 */
[----:B------:R2:W-:Y:S02]  /*2c30*/  STL [R1+0x264], R67 ;  /* 0x0002644301007387 */ /* 0x0005e40000100800 */
[----:B--2---:R-:W-:-:S04]  /*2c40*/  IMAD R67, R164, 0x2, R67 ;  /* 0x00000002a4437824 */ /* 0x004fc800078e0243 */
[----:B------:R-:W-:Y:S01]  /*2c50*/  IMAD R91, R164, 0x2, R67 ;  /* 0x00000002a45b7824 */ /* 0x000fe200078e0243 */
[----:B------:R-:W-:-:S03]  /*2c60*/  LEA R66, P5, R67, R3, 0x1 ;  /* 0x0000000343427211 */ /* 0x000fc600078a08ff */
[----:B------:R-:W-:Y:S01]  /*2c70*/  IMAD R98, R164, 0x2, R91 ;  /* 0x00000002a4627824 */ /* 0x000fe200078e025b */
[----:B------:R-:W-:-:S03]  /*2c80*/  LEA.HI.X.SX32 R67, R67, R89, 0x1, P5 ;  /* 0x0000005943437211 */ /* 0x000fc600028f0eff */
[----:B------:R-:W-:Y:S02]  /*2c90*/  IMAD R90, R164, 0x2, R98 ;  /* 0x00000002a45a7824 */ /* 0x000fe400078e0262 */
[----:B------:R2:W4:Y:S01]  /*2ca0*/  @P3 LDG.E.U16 R149, desc[UR20][R66.64] ;  /* 0x0000001442953981 */ /* 0x000522000c1e1500 */
[----:B0-----:R-:W-:-:S04]  /*2cb0*/  LEA R62, P3, R91, R3, 0x1 ;  /* 0x000000035b3e7211 */ /* 0x001fc800078608ff */
[----:B------:R-:W-:Y:S01]  /*2cc0*/  LEA.HI.X.SX32 R63, R91, R89, 0x1, P3 ;  /* 0x000000595b3f7211 */ /* 0x000fe200018f0eff */
[----:B--2---:R-:W-:Y:S01]  /*2cd0*/  IMAD R67, R164, 0x2, R90 ;  /* 0x00000002a4437824 */ /* 0x004fe200078e025a */
[----:B------:R-:W-:-:S03]  /*2ce0*/  ISETP.LT.AND P3, PT, R99, R2, P0 ;  /* 0x000000026300720c */ /* 0x000fc60000761270 */
[----:B------:R0:W2:Y:S01]  /*2cf0*/  @P2 LDG.E.U16 R159, desc[UR20][R62.64] ;  /* 0x000000143e9f2981 */ /* 0x0000a2000c1e1500 */
[----:B------:R-:W-:Y:S01]  /*2d00*/  IMAD R96, R164, 0x2, R67 ;  /* 0x00000002a4607824 */ /* 0x000fe200078e0243 */
[----:B------:R-:W-:-:S04]  /*2d10*/  LEA R66, P5, R67, R3, 0x1 ;  /* 0x0000000343427211 */ /* 0x000fc800078a08ff */
[----:B------:R-:W-:Y:S02]  /*2d20*/  LEA.HI.X.SX32 R67, R67, R89, 0x1, P5 ;  /* 0x0000005943437211 */ /* 0x000fe400028f0eff */
[----:B0-----:R-:W-:-:S03]  /*2d30*/  LEA R62, P2, R96, R3, 0x1 ;  /* 0x00000003603e7211 */ /* 0x001fc600078408ff */
[----:B------:R0:W2:Y:S01]  /*2d40*/  @P3 LDG.E.U16 R146, desc[UR20][R66.64] ;  /* 0x0000001442923981 */ /* 0x0000a2000c1e1500 */
[----:B------:R-:W-:-:S05]  /*2d50*/  LEA.HI.X.SX32 R63, R96, R89, 0x1, P2 ;  /* 0x00000059603f7211 */ /* 0x000fca00010f0eff */
[----:B------:R0:W2:Y:S01]  /*2d60*/  @P4 LDG.E.U16 R147, desc[UR20][R62.64] ;  /* 0x000000143e934981 */ /* 0x0000a2000c1e1500 */
[----:B------:R-:W-:-:S04]  /*2d70*/  IMAD R99, R164, 0x2, R96 ;  /* 0x00000002a4637824 */ /* 0x000fc800078e0260 */
[----:B------:R-:W-:Y:S01]  /*2d80*/  IMAD R91, R164, 0x2, R99 ;  /* 0x00000002a45b7824 */ /* 0x000fe200078e0263 */
[----:B------:R-:W-:-:S03]  /*2d90*/  LOP3.LUT R102, R40, 0x28, RZ, 0xfc, !PT ;  /* 0x0000002828667812 */ /* 0x000fc600078efcff */
[----:B------:R-:W-:Y:S01]  /*2da0*/  IMAD R97, R164, 0x2, R91 ;  /* 0x00000002a4617824 */ /* 0x000fe200078e025b */
[----:B------:R-:W-:-:S03]  /*2db0*/  ISETP.LT.AND P4, PT, R102, R2, P0 ;  /* 0x000000026600720c */ /* 0x000fc60000781270 */
[----:B0-----:R-:W-:Y:S01]  /*2dc0*/  IMAD R67, R164, 0x2, R97 ;  /* 0x00000002a4437824 */ /* 0x001fe200078e0261 */
[----:B------:R-:W-:-:S03]  /*2dd0*/  LEA R62, P2, R97, R3, 0x1 ;  /* 0x00000003613e7211 */ /* 0x000fc600078408ff */
[C---:B------:R-:W-:Y:S01]  /*2de0*/  IMAD R101, R164.reuse, 0x2, R67 ;  /* 0x00000002a4657824 */ /* 0x040fe200078e0243 */
[----:B------:R-:W-:Y:S02]  /*2df0*/  PRMT R145, RZ, 0x7610, R145 ;  /* 0x00007610ff917816 */ /* 0x000fe40000000091 */
[----:B------:R-:W-:Y:S01]  /*2e00*/  LEA.HI.X.SX32 R63, R97, R89, 0x1, P2 ;  /* 0x00000059613f7211 */ /* 0x000fe200010f0eff */
[----:B------:R-:W-:Y:S01]  /*2e10*/  IMAD R96, R164, 0x2, R101 ;  /* 0x00000002a4607824 */ /* 0x000fe200078e0265 */
[----:B------:R-:W-:-:S03]  /*2e20*/  LOP3.LUT R100, R40, 0x2a, RZ, 0xfc, !PT ;  /* 0x0000002a28647812 */ /* 0x000fc600078efcff */
[----:B------:R-:W-:Y:S01]  /*2e30*/  IMAD R102, R164, 0x2, R96 ;  /* 0x00000002a4667824 */ /* 0x000fe200078e0260 */
[----:B------:R0:W2:Y:S01]  /*2e40*/  @P4 LDG.E.U16 R145, desc[UR20][R62.64] ;  /* 0x000000143e914981 */ /* 0x0000a2000c1e1500 */
[-C--:B------:R-:W-:Y:S02]  /*2e50*/  ISETP.LT.AND P3, PT, R100, R2.reuse, P0 ;  /* 0x000000026400720c */ /* 0x080fe40000761270 */
[----:B------:R-:W-:Y:S01]  /*2e60*/  LOP3.LUT R100, R40, 0x30, RZ, 0xfc, !PT ;  /* 0x0000003028647812 */ /* 0x000fe200078efcff */
[----:B------:R-:W-:Y:S01]  /*2e70*/  IMAD R103, R164, 0x2, R102 ;  /* 0x00000002a4677824 */ /* 0x000fe200078e0266 */
[----:B------:R-:W-:Y:S02]  /*2e80*/  LEA R66, P5, R67, R3, 0x1 ;  /* 0x0000000343427211 */ /* 0x000fe400078a08ff */
[----:B------:R-:W-:Y:S01]  /*2e90*/  ISETP.LT.AND P2, PT, R100, R2, P0 ;  /* 0x000000026400720c */ /* 0x000fe20000741270 */
[----:B------:R-:W-:Y:S01]  /*2ea0*/  IMAD R100, R164, 0x2, R103 ;  /* 0x00000002a4647824 */ /* 0x000fe200078e0267 */
[----:B---3--:R3:W-:Y:S01]  /*2eb0*/  STL [R1+0x848], R148 ;  /* 0x0008489401007387 */ /* 0x0087e20000100800 */
[----:B------:R-:W-:-:S02]  /*2ec0*/  PRMT R158, RZ, 0x7610, R158 ;  /* 0x00007610ff9e7816 */ /* 0x000fc4000000009e */
[----:B0-----:R-:W-:Y:S01]  /*2ed0*/  LEA R62, P4, R102, R3, 0x1 ;  /* 0x00000003663e7211 */ /* 0x001fe200078808ff */
[----:B------:R-:W-:Y:S01]  /*2ee0*/  IMAD R97, R164, 0x2, R100 ;  /* 0x00000002a4617824 */ /* 0x000fe200078e0264 */
[-C--:B------:R-:W-:Y:S02]  /*2ef0*/  LEA.HI.X.SX32 R67, R67, R89.reuse, 0x1, P5 ;  /* 0x0000005943437211 */ /* 0x080fe400028f0eff */
[----:B------:R-:W-:Y:S02]  /*2f00*/  PRMT R141, RZ, 0x7610, R141 ;  /* 0x00007610ff8d7816 */ /* 0x000fe4000000008d */
[----:B---3--:R-:W-:Y:S01]  /*2f10*/  LOP3.LUT R148, R40, 0x38, RZ, 0xfc, !PT ;  /* 0x0000003828947812 */ /* 0x008fe200078efcff */
[----:B------:R0:W3:Y:S01]  /*2f20*/  @P3 LDG.E.U16 R158, desc[UR20][R66.64] ;  /* 0x00000014429e3981 */ /* 0x0000e2000c1e1500 */
[----:B------:R-:W-:Y:S01]  /*2f30*/  LEA.HI.X.SX32 R63, R102, R89, 0x1, P4 ;  /* 0x00000059663f7211 */ /* 0x000fe200020f0eff */
[----:B------:R-:W-:Y:S01]  /*2f40*/  IMAD R102, R164, 0x2, R97 ;  /* 0x00000002a4667824 */ /* 0x000fe200078e0261 */
[----:B------:R-:W-:-:S03]  /*2f50*/  ISETP.LT.AND P4, PT, R148, R2, P0 ;  /* 0x000000029400720c */ /* 0x000fc60000781270 */
[----:B------:R1:W3:Y:S01]  /*2f60*/  @P2 LDG.E.U16 R141, desc[UR20][R62.64] ;  /* 0x000000143e8d2981 */ /* 0x0002e2000c1e1500 */
[----:B------:R-:W-:Y:S02]  /*2f70*/  PRMT R143, RZ, 0x7610, R143 ;  /* 0x00007610ff8f7816 */ /* 0x000fe4000000008f */
[CC--:B0-----:R-:W-:Y:S02]  /*2f80*/  LEA R66, P2, R102.reuse, R3.reuse, 0x1 ;  /* 0x0000000366427211 */ /* 0x0c1fe400078408ff */
[----:B------:R-:W-:Y:S02]  /*2f90*/  PRMT R144, RZ, 0x7610, R144 ;  /* 0x00007610ff907816 */ /* 0x000fe40000000090 */
[C---:B-1----:R-:W-:Y:S02]  /*2fa0*/  LEA R62, P5, R103.reuse, R3, 0x1 ;  /* 0x00000003673e7211 */ /* 0x042fe400078a08ff */
[-C--:B------:R-:W-:Y:S02]  /*2fb0*/  LEA.HI.X.SX32 R67, R102, R89.reuse, 0x1, P2 ;  /* 0x0000005966437211 */ /* 0x080fe400010f0eff */
[----:B------:R-:W-:-:S03]  /*2fc0*/  LEA.HI.X.SX32 R63, R103, R89, 0x1, P5 ;  /* 0x00000059673f7211 */ /* 0x000fc600028f0eff */
[----:B------:R0:W3:Y:S04]  /*2fd0*/  @P4 LDG.E.U16 R143, desc[UR20][R66.64] ;  /* 0x00000014428f4981 */ /* 0x0000e8000c1e1500 */
[----:B----4-:R-:W-:Y:S04]  /*2fe0*/  STL [R1+0x858], R149 ;  /* 0x0008589501007387 */ /* 0x010fe80000100800 */
[----:B--2---:R-:W-:Y:S04]  /*2ff0*/  STL [R1+0x838], R159 ;  /* 0x0008389f01007387 */ /* 0x004fe80000100800 */
[----:B------:R-:W-:Y:S04]  /*3000*/  STL [R1+0x85c], R146 ;  /* 0x00085c9201007387 */ /* 0x000fe80000100800 */
[----:B------:R1:W-:Y:S02]  /*3010*/  STL [R1+0x834], R147 ;  /* 0x0008349301007387 */ /* 0x0003e40000100800 */
[----:B-1----:R-:W-:-:S04]  /*3020*/  LOP3.LUT R147, R40, 0x32, RZ, 0xfc, !PT ;  /* 0x0000003228937812 */ /* 0x002fc800078efcff */
[----:B------:R-:W-:-:S13]  /*3030*/  ISETP.LT.AND P3, PT, R147, R2, P0 ;  /* 0x000000029300720c */ /* 0x000fda0000761270 */
[----:B------:R1:W2:Y:S01]  /*3040*/  @P3 LDG.E.U16 R144, desc[UR20][R62.64] ;  /* 0x000000143e903981 */ /* 0x0002a2000c1e1500 */
[----:B------:R-:W-:Y:S01]  /*3050*/  IMAD R150, R164, 0x2, R92 ;  /* 0x00000002a4967824 */ /* 0x000fe200078e025c */
[----:B------:R-:W-:Y:S02]  /*3060*/  LOP3.LUT R147, R40, 0x3a, RZ, 0xfc, !PT ;  /* 0x0000003a28937812 */ /* 0x000fe400078efcff */
[----:B------:R4:W-:Y:S01]  /*3070*/  STL [R1+0x840], R145 ;  /* 0x0008409101007387 */ /* 0x0009e20000100800 */
[C---:B------:R-:W-:Y:S01]  /*3080*/  IMAD R102, R164.reuse, 0x2, R102 ;  /* 0x00000002a4667824 */ /* 0x040fe200078e0266 */
[----:B------:R-:W-:Y:S01]  /*3090*/  ISETP.LT.AND P2, PT, R147, R2, P0 ;  /* 0x000000029300720c */ /* 0x000fe20000741270 */
[----:B------:R-:W-:Y:S01]  /*30a0*/  IMAD R150, R164, 0x2, R150 ;  /* 0x00000002a4967824 */ /* 0x000fe200078e0296 */
[----:B----4-:R-:W-:-:S04]  /*30b0*/  LOP3.LUT R145, R40, 0xa, RZ, 0xfc, !PT ;  /* 0x0000000a28917812 */ /* 0x010fc800078efcff */
[----:B------:R-:W-:Y:S02]  /*30c0*/  ISETP.LT.AND P4, PT, R145, R2, P0 ;  /* 0x000000029100720c */ /* 0x000fe40000781270 */
[-C--:B0-----:R-:W-:Y:S02]  /*30d0*/  LEA R66, P5, R102, R3.reuse, 0x1 ;  /* 0x0000000366427211 */ /* 0x081fe400078a08ff */
[----:B-1----:R-:W-:Y:S02]  /*30e0*/  LEA R62, P3, R150, R3, 0x1 ;  /* 0x00000003963e7211 */ /* 0x002fe400078608ff */
[----:B------:R-:W-:Y:S02]  /*30f0*/  LOP3.LUT R147, R40, 0x12, RZ, 0xfc, !PT ;  /* 0x0000001228937812 */ /* 0x000fe400078efcff */
[----:B------:R-:W-:Y:S02]  /*3100*/  PRMT R140, RZ, 0x7610, R140 ;  /* 0x00007610ff8c7816 */ /* 0x000fe4000000008c */
[----:B------:R-:W-:-:S02]  /*3110*/  PRMT R142, RZ, 0x7610, R142 ;  /* 0x00007610ff8e7816 */ /* 0x000fc4000000008e */
[-C--:B------:R-:W-:Y:S02]  /*3120*/  LEA.HI.X.SX32 R67, R102, R89.reuse, 0x1, P5 ;  /* 0x0000005966437211 */ /* 0x080fe400028f0eff */
[----:B------:R-:W-:Y:S02]  /*3130*/  LEA.HI.X.SX32 R63, R150, R89, 0x1, P3 ;  /* 0x00000059963f7211 */ /* 0x000fe400018f0eff */
[----:B------:R-:W-:Y:S01]  /*3140*/  ISETP.LT.AND P3, PT, R147, R2, P0 ;  /* 0x000000029300720c */ /* 0x000fe20000761270 */
[----:B------:R0:W4:Y:S01]  /*3150*/  @P2 LDG.E.U16 R140, desc[UR20][R66.64] ;  /* 0x00000014428c2981 */ /* 0x000122000c1e1500 */
[----:B------:R-:W-:-:S03]  /*3160*/  LOP3.LUT R145, R40, 0x1c, RZ, 0xfc, !PT ;  /* 0x0000001c28917812 */ /* 0x000fc600078efcff */
[----:B------:R1:W4:Y:S01]  /*3170*/  @P4 LDG.E.U16 R142, desc[UR20][R62.64] ;  /* 0x000000143e8e4981 */ /* 0x000322000c1e1500 */
[----:B------:R-:W-:Y:S02]  /*3180*/  LOP3.LUT R147, R40, 0x24, RZ, 0xfc, !PT ;  /* 0x0000002428937812 */ /* 0x000fe400078efcff */
[----:B------:R-:W-:Y:S02]  /*3190*/  PRMT R146, RZ, 0x7610, R146 ;  /* 0x00007610ff927816 */ /* 0x000fe40000000092 */
[----:B0-----:R-:W-:Y:S02]  /*31a0*/  LEA R66, P4, R161, R3, 0x1 ;  /* 0x00000003a1427211 */ /* 0x001fe400078808ff */
[----:B------:R-:W-:Y:S02]  /*31b0*/  ISETP.LT.AND P2, PT, R145, R2, P0 ;  /* 0x000000029100720c */ /* 0x000fe40000741270 */
[----:B------:R-:W-:Y:S02]  /*31c0*/  LEA.HI.X.SX32 R67, R161, R89, 0x1, P4 ;  /* 0x00000059a1437211 */ /* 0x000fe400020f0eff */
[----:B-1----:R-:W-:-:S02]  /*31d0*/  LEA R62, P5, R98, R3, 0x1 ;  /* 0x00000003623e7211 */ /* 0x002fc400078a08ff */
[----:B------:R-:W-:Y:S01]  /*31e0*/  ISETP.LT.AND P4, PT, R147, R2, P0 ;  /* 0x000000029300720c */ /* 0x000fe20000781270 */
[----:B---3--:R-:W-:Y:S01]  /*31f0*/  STL [R1+0x83c], R158 ;  /* 0x00083c9e01007387 */ /* 0x008fe20000100800 */
[----:B------:R-:W-:-:S03]  /*3200*/  LEA.HI.X.SX32 R63, R98, R89, 0x1, P5 ;  /* 0x00000059623f7211 */ /* 0x000fc600028f0eff */
[----:B------:R0:W3:Y:S01]  /*3210*/  @P3 LDG.E.U16 R146, desc[UR20][R66.64] ;  /* 0x0000001442923981 */ /* 0x0000e2000c1e1500 */
[----:B------:R-:W-:-:S03]  /*3220*/  PRMT R98, RZ, 0x7610, R98 ;  /* 0x00007610ff627816 */ /* 0x000fc60000000062 */
[----:B------:R-:W-:Y:S01]  /*3230*/  STL [R1+0x860], R143 ;  /* 0x0008608f01007387 */ /* 0x000fe20000100800 */
[----:B0-----:R-:W-:-:S04]  /*3240*/  LEA R66, P5, R99, R3, 0x1 ;  /* 0x0000000363427211 */ /* 0x001fc800078a08ff */
[----:B------:R-:W-:-:S05]  /*3250*/  LEA.HI.X.SX32 R67, R99, R89, 0x1, P5 ;  /* 0x0000005963437211 */ /* 0x000fca00028f0eff */
[----:B------:R-:W3:Y:S04]  /*3260*/  @P4 LDG.E.U16 R98, desc[UR20][R66.64] ;  /* 0x0000001442624981 */ /* 0x000ee8000c1e1500 */
[----:B--2---:R0:W-:Y:S02]  /*3270*/  STL [R1+0x830], R144 ;  /* 0x0008309001007387 */ /* 0x0041e40000100800 */
[----:B0-----:R-:W-:-:S06]  /*3280*/  PRMT R144, RZ, 0x7610, R144 ;  /* 0x00007610ff907816 */ /* 0x001fcc0000000090 */
[----:B------:R0:W2:Y:S01]  /*3290*/  @P2 LDG.E.U16 R144, desc[UR20][R62.64] ;  /* 0x000000143e902981 */ /* 0x0000a2000c1e1500 */
[----:B------:R-:W-:-:S04]  /*32a0*/  LOP3.LUT R145, R40, 0x2c, RZ, 0xfc, !PT ;  /* 0x0000002c28917812 */ /* 0x000fc800078efcff */
[----:B------:R-:W-:Y:S02]  /*32b0*/  ISETP.LT.AND P3, PT, R145, R2, P0 ;  /* 0x000000029100720c */ /* 0x000fe40000761270 */
[----:B0-----:R-:W-:-:S04]  /*32c0*/  LEA R62, P2, R101, R3, 0x1 ;  /* 0x00000003653e7211 */ /* 0x001fc800078408ff */
[----:B------:R-:W-:Y:S01]  /*32d0*/  LEA.HI.X.SX32 R63, R101, R89, 0x1, P2 ;  /* 0x00000059653f7211 */ /* 0x000fe200010f0eff */
[----:B----4-:R-:W-:Y:S04]  /*32e0*/  STL.64 [R1+0x850], R140 ;  /* 0x0008508c01007387 */ /* 0x010fe80000100a00 */
[----:B------:R0:W-:Y:S02]  /*32f0*/  STL [R1+0x864], R142 ;  /* 0x0008648e01007387 */ /* 0x0001e40000100800 */
[----:B0-----:R-:W-:-:S06]  /*3300*/  PRMT R142, RZ, 0x7610, R142 ;  /* 0x00007610ff8e7816 */ /* 0x001fcc000000008e */
[----:B------:R0:W4:Y:S01]  /*3310*/  @P3 LDG.E.U16 R142, desc[UR20][R62.64] ;  /* 0x000000143e8e3981 */ /* 0x000122000c1e1500 */
[----:B------:R-:W-:-:S03]  /*3320*/  PRMT R141, RZ, 0x7610, R141 ;  /* 0x00007610ff8d7816 */ /* 0x000fc6000000008d */
[----:B--2---:R-:W-:Y:S04]  /*3330*/  STL [R1+0x2cc], R144 ;  /* 0x0002cc9001007387 */ /* 0x004fe80000100800 */
[----:B---3--:R1:W-:Y:S02]  /*3340*/  STL [R1+0x2c4], R98 ;  /* 0x0002c46201007387 */ /* 0x0083e40000100800 */
[----:B-1----:R-:W-:-:S04]  /*3350*/  LOP3.LUT R98, R40, 0x3c, RZ, 0xfc, !PT ;  /* 0x0000003c28627812 */ /* 0x002fc800078efcff */
[----:B------:R-:W-:Y:S01]  /*3360*/  ISETP.LT.AND P4, PT, R98, R2, P0 ;  /* 0x000000026200720c */ /* 0x000fe20000781270 */
[----:B------:R-:W-:-:S05]  /*3370*/  IMAD R98, R164, 0x2, R102 ;  /* 0x00000002a4627824 */ /* 0x000fca00078e0266 */
[----:B------:R-:W-:-:S04]  /*3380*/  LEA R66, P3, R98, R3, 0x1 ;  /* 0x0000000362427211 */ /* 0x000fc800078608ff */
[----:B------:R-:W-:-:S05]  /*3390*/  LEA.HI.X.SX32 R67, R98, R89, 0x1, P3 ;  /* 0x0000005962437211 */ /* 0x000fca00018f0eff */
[----:B------:R1:W2:Y:S01]  /*33a0*/  @P4 LDG.E.U16 R141, desc[UR20][R66.64] ;  /* 0x00000014428d4981 */ /* 0x0002a2000c1e1500 */
[----:B------:R-:W-:-:S04]  /*33b0*/  LOP3.LUT R144, R40, 0x34, RZ, 0xfc, !PT ;  /* 0x0000003428907812 */ /* 0x000fc800078efcff */
[-C--:B------:R-:W-:Y:S02]  /*33c0*/  ISETP.LT.AND P5, PT, R144, R2.reuse, P0 ;  /* 0x000000029000720c */ /* 0x080fe400007a1270 */
[----:B0-----:R-:W-:Y:S01]  /*33d0*/  LEA R62, P2, R100, R3, 0x1 ;  /* 0x00000003643e7211 */ /* 0x001fe200078408ff */
[----:B----4-:R0:W-:Y:S01]  /*33e0*/  STL [R1+0x2c0], R142 ;  /* 0x0002c08e01007387 */ /* 0x0101e20000100800 */
[----:B------:R-:W-:Y:S02]  /*33f0*/  LOP3.LUT R144, R40, 0xc, RZ, 0xfc, !PT ;  /* 0x0000000c28907812 */ /* 0x000fe400078efcff */
[----:B------:R-:W-:Y:S02]  /*3400*/  PRMT R143, RZ, 0x7610, R143 ;  /* 0x00007610ff8f7816 */ /* 0x000fe4000000008f */
[----:B------:R-:W-:Y:S02]  /*3410*/  LEA.HI.X.SX32 R63, R100, R89, 0x1, P2 ;  /* 0x00000059643f7211 */ /* 0x000fe400010f0eff */
[----:B------:R-:W-:-:S02]  /*3420*/  ISETP.LT.AND P2, PT, R144, R2, P0 ;  /* 0x000000029000720c */ /* 0x000fc40000741270 */
[----:B0-----:R-:W-:Y:S01]  /*3430*/  LOP3.LUT R142, R40, 0x14, RZ, 0xfc, !PT ;  /* 0x00000014288e7812 */ /* 0x001fe200078efcff */
[----:B------:R0:W3:Y:S03]  /*3440*/  @P5 LDG.E.U16 R143, desc[UR20][R62.64] ;  /* 0x000000143e8f5981 */ /* 0x0000e6000c1e1500 */
[----:B------:R-:W-:Y:S02]  /*3450*/  ISETP.LT.AND P3, PT, R142, R2, P0 ;  /* 0x000000028e00720c */ /* 0x000fe40000761270 */
[-C--:B-1----:R-:W-:Y:S02]  /*3460*/  LEA R66, P6, R160, R3.reuse, 0x1 ;  /* 0x00000003a0427211 */ /* 0x082fe400078c08ff */
[----:B------:R-:W-:Y:S02]  /*3470*/  PRMT R103, RZ, 0x7610, R103 ;  /* 0x00007610ff677816 */ /* 0x000fe40000000067 */
[----:B0-----:R-:W-:-:S02]  /*3480*/  LEA R62, P5, R163, R3, 0x1 ;  /* 0x00000003a33e7211 */ /* 0x001fc400078a08ff */
[----:B------:R-:W-:Y:S02]  /*3490*/  PRMT R102, RZ, 0x7610, R102 ;  /* 0x00007610ff667816 */ /* 0x000fe40000000066 */
[-C--:B------:R-:W-:Y:S01]  /*34a0*/  LEA.HI.X.SX32 R63, R163, R89.reuse, 0x1, P5 ;  /* 0x00000059a33f7211 */ /* 0x080fe200028f0eff */
[----:B------:R-:W-:Y:S01]  /*34b0*/  STL [R1+0x2c8], R146 ;  /* 0x0002c89201007387 */ /* 0x000fe20000100800 */
[----:B------:R-:W-:-:S03]  /*34c0*/  LEA.HI.X.SX32 R67, R160, R89, 0x1, P6 ;  /* 0x00000059a0437211 */ /* 0x000fc600030f0eff */
[----:B------:R0:W4:Y:S04]  /*34d0*/  @P2 LDG.E.U16 R103, desc[UR20][R62.64] ;  /* 0x000000143e672981 */ /* 0x000128000c1e1500 */
[----:B------:R-:W3:Y:S01]  /*34e0*/  @P3 LDG.E.U16 R102, desc[UR20][R66.64] ;  /* 0x0000001442663981 */ /* 0x000ee2000c1e1500 */
[----:B------:R-:W-:Y:S02]  /*34f0*/  PRMT R140, RZ, 0x7610, R140 ;  /* 0x00007610ff8c7816 */ /* 0x000fe4000000008c */
[----:B0-----:R-:W-:-:S04]  /*3500*/  LEA R62, P2, R90, R3, 0x1 ;  /* 0x000000035a3e7211 */ /* 0x001fc800078408ff */
[----:B------:R-:W-:Y:S02]  /*3510*/  LEA.HI.X.SX32 R63, R90, R89, 0x1, P2 ;  /* 0x000000595a3f7211 */ /* 0x000fe400010f0eff */
[C---:B------:R-:W-:Y:S02]  /*3520*/  LEA R90, P6, R91.reuse, R3, 0x1 ;  /* 0x000000035b5a7211 */ /* 0x040fe400078c08ff */
[----:B------:R-:W-:Y:S02]  /*3530*/  PRMT R101, RZ, 0x7610, R101 ;  /* 0x00007610ff657816 */ /* 0x000fe40000000065 */
[----:B------:R-:W-:Y:S01]  /*3540*/  LEA.HI.X.SX32 R91, R91, R89, 0x1, P6 ;  /* 0x000000595b5b7211 */ /* 0x000fe200030f0eff */
[----:B--2---:R0:W-:Y:S02]  /*3550*/  STL [R1+0x2b8], R141 ;  /* 0x0002b88d01007387 */ /* 0x0041e40000100800 */
[----:B0-----:R-:W-:-:S04]  /*3560*/  LOP3.LUT R141, R40, 0x1e, RZ, 0xfc, !PT ;  /* 0x0000001e288d7812 */ /* 0x001fc800078efcff */
[----:B------:R-:W-:Y:S02]  /*3570*/  ISETP.LT.AND P4, PT, R141, R2, P0 ;  /* 0x000000028d00720c */ /* 0x000fe40000781270 */
[----:B------:R-:W-:-:S04]  /*3580*/  LOP3.LUT R141, R40, 0x26, RZ, 0xfc, !PT ;  /* 0x00000026288d7812 */ /* 0x000fc800078efcff */
[----:B------:R-:W-:-:S07]  /*3590*/  ISETP.LT.AND P2, PT, R141, R2, P0 ;  /* 0x000000028d00720c */ /* 0x000fce0000741270 */
[----:B------:R0:W2:Y:S06]  /*35a0*/  @P4 LDG.E.U16 R140, desc[UR20][R62.64] ;  /* 0x000000143e8c4981 */ /* 0x0000ac000c1e1500 */
[----:B------:R1:W2:Y:S04]  /*35b0*/  @P2 LDG.E.U16 R101, desc[UR20][R90.64] ;  /* 0x000000145a652981 */ /* 0x0002a8000c1e1500 */
[----:B----4-:R-:W-:Y:S04]  /*35c0*/  STL [R1+0x2b4], R103 ;  /* 0x0002b46701007387 */ /* 0x010fe80000100800 */
[----:B---3--:R3:W-:Y:S01]  /*35d0*/  STL [R1+0x2b0], R102 ;  /* 0x0002b06601007387 */ /* 0x0087e20000100800 */
[----:B0-----:R-:W-:-:S02]  /*35e0*/  LEA R62, P6, R97, R3, 0x1 ;  /* 0x00000003613e7211 */ /* 0x001fc400078c08ff */
[----:B---3--:R-:W-:-:S04]  /*35f0*/  LOP3.LUT R102, R40, 0x36, RZ, 0xfc, !PT ;  /* 0x0000003628667812 */ /* 0x008fc800078efcff */
[----:B------:R-:W-:Y:S02]  /*3600*/  ISETP.LT.AND P3, PT, R102, R2, P0 ;  /* 0x000000026600720c */ /* 0x000fe40000761270 */
[----:B-1----:R-:W-:Y:S01]  /*3610*/  LOP3.LUT R90, R0, 0xc8, RZ, 0xfc, !PT ;  /* 0x000000c8005a7812 */ /* 0x002fe200078efcff */
[----:B------:R-:W-:Y:S01]  /*3620*/  STL [R1+0x2bc], R143 ;  /* 0x0002bc8f01007387 */ /* 0x000fe20000100800 */
[C---:B------:R-:W-:Y:S02]  /*3630*/  LEA R66, P5, R96.reuse, R3, 0x1 ;  /* 0x0000000360427211 */ /* 0x040fe400078a08ff */
[----:B------:R-:W-:Y:S01]  /*3640*/  PRMT R99, RZ, 0x7610, R99 ;  /* 0x00007610ff637816 */ /* 0x000fe20000000063 */
[----:B------:R0:W-:Y:S01]  /*3650*/  STL [R1+0x430], R90 ;  /* 0x0004305a01007387 */ /* 0x0001e20000100800 */
[-C--:B------:R-:W-:Y:S02]  /*3660*/  LEA.HI.X.SX32 R63, R97, R89.reuse, 0x1, P6 ;  /* 0x00000059613f7211 */ /* 0x080fe400030f0eff */
[----:B------:R-:W-:-:S02]  /*3670*/  LEA.HI.X.SX32 R67, R96, R89, 0x1, P5 ;  /* 0x0000005960437211 */ /* 0x000fc400028f0eff */
[----:B------:R-:W-:Y:S01]  /*3680*/  LEA R96, P5, R94, R3, 0x1 ;  /* 0x000000035e607211 */ /* 0x000fe200078a08ff */
[----:B------:R1:W3:Y:S01]  /*3690*/  @P3 LDG.E.U16 R99, desc[UR20][R62.64] ;  /* 0x000000143e633981 */ /* 0x0002e2000c1e1500 */
[----:B------:R-:W-:Y:S02]  /*36a0*/  LOP3.LUT R91, R40, 0xe, RZ, 0xfc, !PT ;  /* 0x0000000e285b7812 */ /* 0x000fe400078efcff */
[----:B------:R-:W-:Y:S02]  /*36b0*/  LEA.HI.X.SX32 R97, R94, R89, 0x1, P5 ;  /* 0x000000595e617211 */ /* 0x000fe400028f0eff */
[----:B------:R-:W-:Y:S02]  /*36c0*/  ISETP.LT.AND P3, PT, R91, R2, P0 ;  /* 0x000000025b00720c */ /* 0x000fe40000761270 */
[----:B-1----:R-:W-:Y:S02]  /*36d0*/  IABS R63, R90 ;  /* 0x0000005a003f7213 */ /* 0x002fe40000000000 */
[----:B0-----:R-:W-:-:S04]  /*36e0*/  LEA R90, P6, R93, R3, 0x1 ;  /* 0x000000035d5a7211 */ /* 0x001fc800078c08ff */
[----:B------:R-:W-:Y:S01]  /*36f0*/  LEA.HI.X.SX32 R91, R93, R89, 0x1, P6 ;  /* 0x000000595d5b7211 */ /* 0x000fe200030f0eff */
[----:B------:R-:W-:Y:S01]  /*3700*/  IMAD R98, R164, 0x2, R98 ;  /* 0x00000002a4627824 */ /* 0x000fe200078e0262 */
[----:B------:R-:W-:-:S04]  /*3710*/  LOP3.LUT R103, R40, 0x2e, RZ, 0xfc, !PT ;  /* 0x0000002e28677812 */ /* 0x000fc800078efcff */
[----:B------:R-:W-:Y:S02]  /*3720*/  ISETP.LT.AND P4, PT, R103, R2, P0 ;  /* 0x000000026700720c */ /* 0x000fe40000781270 */
[----:B------:R-:W-:-:S11]  /*3730*/  PRMT R100, RZ, 0x7610, R100 ;  /* 0x00007610ff647816 */ /* 0x000fd60000000064 */
[----:B------:R0:W4:Y:S04]  /*3740*/  @P4 LDG.E.U16 R100, desc[UR20][R66.64] ;  /* 0x0000001442644981 */ /* 0x000128000c1e1500 */
[----:B--2---:R1:W-:Y:S02]  /*3750*/  STL [R1+0x2ac], R140 ;  /* 0x0002ac8c01007387 */ /* 0x0043e40000100800 */
[----:B-1----:R-:W-:-:S04]  /*3760*/  LEA R140, P2, R95, R3, 0x1 ;  /* 0x000000035f8c7211 */ /* 0x002fc800078408ff */
[----:B------:R-:W-:Y:S01]  /*3770*/  LEA.HI.X.SX32 R141, R95, R89, 0x1, P2 ;  /* 0x000000595f8d7211 */ /* 0x000fe200010f0eff */
[----:B------:R-:W-:Y:S04]  /*3780*/  STL [R1+0x868], R2 ;  /* 0x0008680201007387 */ /* 0x000fe80000100800 */
[----:B------:R-:W-:Y:S04]  /*3790*/  STL.64 [R1+0x198], R140 ;  /* 0x0001988c01007387 */ /* 0x000fe80000100a00 */
[----:B------:R-:W-:Y:S04]  /*37a0*/  STL.64 [R1+0x190], R96 ;  /* 0x0001906001007387 */ /* 0x000fe80000100a00 */
[----:B------:R-:W-:Y:S04]  /*37b0*/  STL [R1+0x870], R140 ;  /* 0x0008708c01007387 */ /* 0x000fe80000100800 */
[----:B------:R-:W-:Y:S04]  /*37c0*/  STL [R1+0x86c], R141 ;  /* 0x00086c8d01007387 */ /* 0x000fe80000100800 */
[----:B------:R-:W-:Y:S04]  /*37d0*/  STL.64 [R1+0x188], R90 ;  /* 0x0001885a01007387 */ /* 0x000fe80000100a00 */
[----:B------:R1:W-:Y:S04]  /*37e0*/  STL [R1+0x5e0], R164 ;  /* 0x0005e0a401007387 */ /* 0x0003e80000100800 */
[----:B------:R-:W-:Y:S04]  /*37f0*/  STL [R1+0x2a8], R101 ;  /* 0x0002a86501007387 */ /* 0x000fe80000100800 */
[----:B-1----:R-:W2:Y:S01]  /*3800*/  LDL.LU R164, [R1+0x264] ;  /* 0x0002640001a47983 */ /* 0x002ea20000300800 */
[----:B0-----:R-:W-:-:S02]  /*3810*/  LOP3.LUT R67, R40, 0x16, RZ, 0xfc, !PT ;  /* 0x0000001628437812 */ /* 0x001fc400078efcff */
[----:B------:R-:W-:Y:S02]  /*3820*/  LEA R94, P5, R92, R3, 0x1 ;  /* 0x000000035c5e7211 */ /* 0x000fe400078a08ff */
[-C--:B------:R-:W-:Y:S01]  /*3830*/  ISETP.LT.AND P4, PT, R67, R2.reuse, P0 ;  /* 0x000000024300720c */ /* 0x080fe20000781270 */
[----:B------:R-:W-:Y:S01]  /*3840*/  IMAD.HI.U32 R67, R86, R63, RZ ;  /* 0x0000003f56437227 */ /* 0x000fe200078e00ff */
[----:B------:R-:W-:Y:S02]  /*3850*/  LOP3.LUT R66, R40, 0x3e, RZ, 0xfc, !PT ;  /* 0x0000003e28427812 */ /* 0x000fe400078efcff */
[----:B------:R-:W-:Y:S01]  /*3860*/  LEA R90, P6, R151, R3, 0x1 ;  /* 0x00000003975a7211 */ /* 0x000fe200078c08ff */
[----:B------:R-:W-:Y:S01]  /*3870*/  IMAD.MOV R67, RZ, RZ, -R67 ;  /* 0x000000ffff437224 */ /* 0x000fe200078e0a43 */
[----:B------:R-:W-:Y:S02]  /*3880*/  LEA.HI.X.SX32 R95, R92, R89, 0x1, P5 ;  /* 0x000000595c5f7211 */ /* 0x000fe400028f0eff */
[----:B------:R-:W-:-:S02]  /*3890*/  ISETP.LT.AND P2, PT, R66, R2, P0 ;  /* 0x000000024200720c */ /* 0x000fc40000741270 */
[----:B------:R-:W-:Y:S02]  /*38a0*/  LEA.HI.X.SX32 R91, R151, R89, 0x1, P6 ;  /* 0x00000059975b7211 */ /* 0x000fe400030f0eff */
[-C--:B------:R-:W-:Y:S02]  /*38b0*/  LEA R66, P6, R98, R3.reuse, 0x1 ;  /* 0x0000000362427211 */ /* 0x080fe400078c08ff */
[----:B------:R-:W-:Y:S02]  /*38c0*/  PRMT R51, RZ, 0x7610, R51 ;  /* 0x00007610ff337816 */ /* 0x000fe40000000033 */
[----:B------:R-:W-:Y:S02]  /*38d0*/  PRMT R2, RZ, 0x7610, R2 ;  /* 0x00007610ff027816 */ /* 0x000fe40000000002 */
[----:B------:R-:W-:Y:S01]  /*38e0*/  PRMT R93, RZ, 0x7610, R93 ;  /* 0x00007610ff5d7816 */ /* 0x000fe2000000005d */
[----:B----4-:R-:W-:Y:S04]  /*38f0*/  STL [R1+0x2a4], R100 ;  /* 0x0002a46401007387 */ /* 0x010fe80000100800 */
[----:B---3--:R-:W-:Y:S04]  /*3900*/  STL [R1+0x2a0], R99 ;  /* 0x0002a06301007387 */ /* 0x008fe80000100800 */
[----:B------:R-:W-:Y:S04]  /*3910*/  STL.64 [R1+0x180], R94 ;  /* 0x0001805e01007387 */ /* 0x000fe80000100a00 */
[----:B------:R-:W3:Y:S01]  /*3920*/  @P3 LDG.E.U16 R93, desc[UR20][R90.64] ;  /* 0x000000145a5d3981 */ /* 0x000ee2000c1e1500 */
[----:B--2---:R-:W-:Y:S01]  /*3930*/  LEA R62, P5, R164, R3, 0x1 ;  /* 0x00000003a43e7211 */ /* 0x004fe200078a08ff */
[----:B------:R-:W-:-:S03]  /*3940*/  IMAD R3, R4, R67, R63 ;  /* 0x0000004304037224 */ /* 0x000fc600078e023f */
[----:B------:R-:W-:-:S05]  /*3950*/  LEA.HI.X.SX32 R63, R164, R89, 0x1, P5 ;  /* 0x00000059a43f7211 */ /* 0x000fca00028f0eff */
[----:B------:R-:W2:Y:S01]  /*3960*/  @P4 LDG.E.U16 R51, desc[UR20][R62.64] ;  /* 0x000000143e334981 */ /* 0x000ea2000c1e1500 */
[----:B------:R-:W-:-:S05]  /*3970*/  LEA.HI.X.SX32 R67, R98, R89, 0x1, P6 ;  /* 0x0000005962437211 */ /* 0x000fca00030f0eff */
[----:B------:R-:W4:Y:S04]  /*3980*/  @P2 LDG.E.U16 R2, desc[UR20][R66.64] ;  /* 0x0000001442022981 */ /* 0x000f28000c1e1500 */
[----:B------:R-:W-:Y:S04]  /*3990*/  STL [R1+0x5e4], R164 ;  /* 0x0005e4a401007387 */ /* 0x000fe80000100800 */
[----:B------:R-:W-:Y:S04]  /*39a0*/  STL [R1+0x650], R164 ;  /* 0x000650a401007387 */ /* 0x000fe80000100800 */
[----:B------:R-:W3:Y:S01]  /*39b0*/  LDL R151, [R1+0x3c0] ;  /* 0x0003c00001977983 */ /* 0x000ee20000100800 */
[----:B------:R-:W-:Y:S01]  /*39c0*/  ISETP.GT.U32.AND P2, PT, R4, R85, PT ;  /* 0x000000550400720c */ /* 0x000fe20003f44070 */
[----:B------:R-:W-:Y:S01]  /*39d0*/  IMAD R163, R162, R165, RZ ;  /* 0x000000a5a2a37224 */ /* 0x000fe200078e02ff */
[----:B------:R-:W-:-:S11]  /*39e0*/  LOP3.LUT R140, R0, 0xca, RZ, 0xfc, !PT ;  /* 0x000000ca008c7812 */ /* 0x000fd600078efcff */
[----:B------:R-:W-:-:S05]  /*39f0*/  @!P2 IMAD.IADD R85, R85, 0x1, -R4 ;  /* 0x000000015555a824 */ /* 0x000fca00078e0a04 */
[----:B------:R-:W-:Y:S02]  /*3a00*/  ISETP.GT.U32.AND P6, PT, R4, R85, PT ;  /* 0x000000550400720c */ /* 0x000fe40003fc4070 */
[----:B------:R-:W-:Y:S02]  /*3a10*/  LOP3.LUT R141, R0, 0xcc, RZ, 0xfc, !PT ;  /* 0x000000cc008d7812 */ /* 0x000fe400078efcff */
[----:B------:R-:W-:-:S04]  /*3a20*/  LEA R162, P4, R163, UR18, 0x1 ;  /* 0x00000012a3a27c11 */ /* 0x000fc8000f8808ff */
[----:B------:R-:W-:-:S05]  /*3a30*/  LEA.HI.X.SX32 R163, R163, UR19, 0x1, P4 ;  /* 0x00000013a3a37c11 */ /* 0x000fca000a0f0eff */
[----:B------:R-:W-:Y:S01]  /*3a40*/  @!P6 IMAD.IADD R85, R85, 0x1, -R4 ;  /* 0x000000015555e824 */ /* 0x000fe200078e0a04 */
[----:B------:R-:W-:Y:S01]  /*3a50*/  ISETP.GT.U32.AND P3, PT, R4, R83, PT ;  /* 0x000000530400720c */ /* 0x000fe20003f64070 */
[----:B--2---:R0:W-:Y:S04]  /*3a60*/  STL [R1+0x258], R51 ;  /* 0x0002583301007387 */ /* 0x0041e80000100800 */
[----:B0-----:R-:W2:Y:S04]  /*3a70*/  LDL R51, [R1+0x304] ;  /* 0x0003040001337983 */ /* 0x001ea80000100800 */
[----:B------:R-:W-:Y:S04]  /*3a80*/  STL [R1+0x530], R165 ;  /* 0x000530a501007387 */ /* 0x000fe80000100800 */
[----:B------:R-:W-:Y:S04]  /*3a90*/  STL [R1+0x654], R165 ;  /* 0x000654a501007387 */ /* 0x000fe80000100800 */
[----:B------:R-:W-:Y:S04]  /*3aa0*/  STL.64 [R1+0x760], R164 ;  /* 0x000760a401007387 */ /* 0x000fe80000100a00 */
[----:B----4-:R0:W-:Y:S04]  /*3ab0*/  STL [R1+0x254], R2 ;  /* 0x0002540201007387 */ /* 0x0101e80000100800 */
[----:B------:R-:W-:Y:S01]  /*3ac0*/  STL [R1+0x42c], R140 ;  /* 0x00042c8c01007387 */ /* 0x000fe20000100800 */
[----:B0-----:R-:W-:-:S03]  /*3ad0*/  LOP3.LUT R2, R0, 0xd0, RZ, 0xfc, !PT ;  /* 0x000000d000027812 */ /* 0x001fc600078efcff */
[----:B------:R-:W-:Y:S01]  /*3ae0*/  STL [R1+0x428], R141 ;  /* 0x0004288d01007387 */ /* 0x000fe20000100800 */
[----:B---3--:R-:W-:-:S03]  /*3af0*/  ISETP.GE.AND P6, PT, R151, RZ, PT ;  /* 0x000000ff9700720c */ /* 0x008fc60003fc6270 */
[----:B------:R-:W-:Y:S04]  /*3b00*/  STL [R1+0x810], R162 ;  /* 0x000810a201007387 */ /* 0x000fe80000100800 */
[----:B------:R-:W-:Y:S04]  /*3b10*/  STL [R1+0x424], R2 ;  /* 0x0004240201007387 */ /* 0x000fe80000100800 */
[----:B------:R-:W-:Y:S04]  /*3b20*/  STL [R1+0x29c], R93 ;  /* 0x00029c5d01007387 */ /* 0x000fe80000100800 */
[----:B------:R-:W-:Y:S04]  /*3b30*/  STL [R1+0x814], R163 ;  /* 0x000814a301007387 */ /* 0x000fe80000100800 */
[----:B------:R-:W3:Y:S01]  /*3b40*/  LDL R151, [R1+0x37c] ;  /* 0x00037c0001977983 */ /* 0x000ee20000100800 */
[----:B------:R-:W-:Y:S01]  /*3b50*/  ISETP.GT.U32.AND P5, PT, R4, R84, PT ;  /* 0x000000540400720c */ /* 0x000fe20003fa4070 */
[----:B------:R-:W-:-:S05]  /*3b60*/  @!P3 IMAD.IADD R83, R83, 0x1, -R4 ;  /* 0x000000015353b824 */ /* 0x000fca00078e0a04 */
[----:B------:R-:W-:-:S07]  /*3b70*/  ISETP.GT.U32.AND P3, PT, R4, R83, PT ;  /* 0x000000530400720c */ /* 0x000fce0003f64070 */
[----:B------:R-:W-:Y:S01]  /*3b80*/  @!P5 IMAD.IADD R84, R84, 0x1, -R4 ;  /* 0x000000015454d824 */ /* 0x000fe200078e0a04 */
[----:B------:R-:W-:-:S04]  /*3b90*/  ISETP.GT.U32.AND P5, PT, R4, R82, PT ;  /* 0x000000520400720c */ /* 0x000fc80003fa4070 */
[----:B------:R-:W-:Y:S01]  /*3ba0*/  ISETP.GT.U32.AND P2, PT, R4, R84, PT ;  /* 0x000000540400720c */ /* 0x000fe20003f44070 */
[----:B------:R-:W-:Y:S01]  /*3bb0*/  @!P3 IMAD.IADD R83, R83, 0x1, -R4 ;  /* 0x000000015353b824 */ /* 0x000fe200078e0a04 */
[----:B------:R-:W-:-:S07]  /*3bc0*/  ISETP.GE.AND P3, PT, R0, RZ, PT ;  /* 0x000000ff0000720c */ /* 0x000fce0003f66270 */
[----:B------:R-:W-:Y:S01]  /*3bd0*/  @!P5 IMAD.IADD R82, R82, 0x1, -R4 ;  /* 0x000000015252d824 */ /* 0x000fe200078e0a04 */
[----:B------:R-:W-:-:S03]  /*3be0*/  ISETP.GE.AND P5, PT, R157, RZ, PT ;  /* 0x000000ff9d00720c */ /* 0x000fc60003fa6270 */
[----:B------:R-:W-:Y:S01]  /*3bf0*/  @!P2 IMAD.IADD R84, R84, 0x1, -R4 ;  /* 0x000000015454a824 */ /* 0x000fe200078e0a04 */
[----:B------:R-:W-:-:S03]  /*3c00*/  LOP3.LUT R142, R0, 0xd2, RZ, 0xfc, !PT ;  /* 0x000000d2008e7812 */ /* 0x000fc600078efcff */
[----:B------:R-:W-:Y:S01]  /*3c10*/  IMAD.MOV.U32 R157, RZ, RZ, R84 ;  /* 0x000000ffff9d7224 */ /* 0x000fe200078e0054 */
[C---:B------:R-:W-:Y:S01]  /*3c20*/  LOP3.LUT R143, R0.reuse, 0xd4, RZ, 0xfc, !PT ;  /* 0x000000d4008f7812 */ /* 0x040fe200078efcff */
[----:B------:R-:W-:Y:S02]  /*3c30*/  @!P3 IMAD.MOV R85, RZ, RZ, -R85 ;  /* 0x000000ffff55b224 */ /* 0x000fe400078e0a55 */
[----:B------:R-:W-:Y:S01]  /*3c40*/  @!P6 IMAD.MOV R157, RZ, RZ, -R157 ;  /* 0x000000ffff9de224 */ /* 0x000fe200078e0a9d */
[----:B------:R-:W-:Y:S01]  /*3c50*/  LOP3.LUT R146, R0, 0xd8, RZ, 0xfc, !PT ;  /* 0x000000d800927812 */ /* 0x000fe200078efcff */
[----:B------:R-:W-:Y:S01]  /*3c60*/  STL [R1+0x420], R142 ;  /* 0x0004208e01007387 */ /* 0x000fe20000100800 */
[----:B------:R-:W-:-:S03]  /*3c70*/  @!P5 IMAD.MOV R83, RZ, RZ, -R83 ;  /* 0x000000ffff53d224 */ /* 0x000fc600078e0a53 */
[----:B------:R-:W-:Y:S04]  /*3c80*/  STL [R1+0x800], R157 ;  /* 0x0008009d01007387 */ /* 0x000fe80000100800 */
[----:B------:R-:W-:Y:S04]  /*3c90*/  STL [R1+0x41c], R143 ;  /* 0x00041c8f01007387 */ /* 0x000fe80000100800 */
[----:B------:R-:W-:Y:S04]  /*3ca0*/  STL [R1+0x818], R85 ;  /* 0x0008185501007387 */ /* 0x000fe80000100800 */
[----:B------:R-:W-:Y:S04]  /*3cb0*/  STL [R1+0x418], R146 ;  /* 0x0004189201007387 */ /* 0x000fe80000100800 */
[----:B------:R-:W-:Y:S01]  /*3cc0*/  STL [R1+0x81c], R83 ;  /* 0x00081c5301007387 */ /* 0x000fe20000100800 */
[----:B------:R-:W-:-:S13]  /*3cd0*/  ISETP.GT.U32.AND P5, PT, R4, R79, PT ;  /* 0x0000004f0400720c */ /* 0x000fda0003fa4070 */
[----:B------:R-:W-:Y:S01]  /*3ce0*/  @!P5 IMAD.IADD R79, R79, 0x1, -R4 ;  /* 0x000000014f4fd824 */ /* 0x000fe200078e0a04 */
[----:B--2---:R-:W-:Y:S02]  /*3cf0*/  ISETP.GE.AND P3, PT, R51, RZ, PT ;  /* 0x000000ff3300720c */ /* 0x004fe40003f66270 */
[----:B------:R-:W2:Y:S01]  /*3d00*/  LDL R51, [R1+0x378] ;  /* 0x0003780001337983 */ /* 0x000ea20000100800 */
[----:B---3--:R-:W-:-:S03]  /*3d10*/  ISETP.GE.AND P5, PT, R151, RZ, PT ;  /* 0x000000ff9700720c */ /* 0x008fc60003fa6270 */
[----:B------:R-:W3:Y:S01]  /*3d20*/  LDL R151, [R1+0x374] ;  /* 0x0003740001977983 */ /* 0x000ee20000100800 */
[C---:B------:R-:W-:Y:S02]  /*3d30*/  ISETP.GT.U32.AND P4, PT, R4.reuse, R80, PT ;  /* 0x000000500400720c */ /* 0x040fe40003f84070 */
[----:B------:R-:W-:-:S11]  /*3d40*/  ISETP.GT.U32.AND P2, PT, R4, R81, PT ;  /* 0x000000510400720c */ /* 0x000fd60003f44070 */
[----:B------:R-:W-:-:S05]  /*3d50*/  @!P4 IMAD.IADD R80, R80, 0x1, -R4 ;  /* 0x000000015050c824 */ /* 0x000fca00078e0a04 */
[C---:B------:R-:W-:Y:S01]  /*3d60*/  ISETP.GT.U32.AND P6, PT, R4.reuse, R80, PT ;  /* 0x000000500400720c */ /* 0x040fe20003fc4070 */
[----:B------:R-:W-:Y:S01]  /*3d70*/  @!P2 IMAD.IADD R81, R81, 0x1, -R4 ;  /* 0x000000015151a824 */ /* 0x000fe200078e0a04 */
[----:B------:R-:W-:-:S11]  /*3d80*/  ISETP.GT.U32.AND P2, PT, R4, R82, PT ;  /* 0x000000520400720c */ /* 0x000fd60003f44070 */
[--C-:B------:R-:W-:Y:S01]  /*3d90*/  @!P6 IMAD.IADD R80, R80, 0x1, -R4.reuse ;  /* 0x000000015050e824 */ /* 0x100fe200078e0a04 */
[C---:B------:R-:W-:Y:S02]  /*3da0*/  ISETP.GT.U32.AND P6, PT, R4.reuse, R77, PT ;  /* 0x0000004d0400720c */ /* 0x040fe40003fc4070 */
[----:B------:R-:W-:Y:S01]  /*3db0*/  ISETP.GT.U32.AND P4, PT, R4, R81, PT ;  /* 0x000000510400720c */ /* 0x000fe20003f84070 */
[----:B------:R-:W-:Y:S01]  /*3dc0*/  @!P2 IMAD.IADD R82, R82, 0x1, -R4 ;  /* 0x000000015252a824 */ /* 0x000fe200078e0a04 */
[----:B------:R-:W-:-:S09]  /*3dd0*/  ISETP.GE.AND P2, PT, R104, RZ, PT ;  /* 0x000000ff6800720c */ /* 0x000fd20003f46270 */
[----:B------:R-:W-:-:S05]  /*3de0*/  @!P6 IMAD.IADD R77, R77, 0x1, -R4 ;  /* 0x000000014d4de824 */ /* 0x000fca00078e0a04 */
[----:B------:R-:W-:Y:S01]  /*3df0*/  ISETP.GT.U32.AND P6, PT, R4, R77, PT ;  /* 0x0000004d0400720c */ /* 0x000fe20003fc4070 */
[----:B------:R-:W-:Y:S02]  /*3e00*/  @!P4 IMAD.IADD R81, R81, 0x1, -R4 ;  /* 0x000000015151c824 */ /* 0x000fe400078e0a04 */
[----:B------:R-:W-:Y:S02]  /*3e10*/  @!P3 IMAD.MOV R82, RZ, RZ, -R82 ;  /* 0x000000ffff52b224 */ /* 0x000fe400078e0a52 */
[----:B------:R-:W-:Y:S02]  /*3e20*/  @!P2 IMAD.MOV R81, RZ, RZ, -R81 ;  /* 0x000000ffff51a224 */ /* 0x000fe400078e0a51 */
[----:B------:R-:W-:Y:S01]  /*3e30*/  @!P5 IMAD.MOV R80, RZ, RZ, -R80 ;  /* 0x000000ffff50d224 */ /* 0x000fe200078e0a50 */
[----:B------:R0:W-:Y:S04]  /*3e40*/  STL [R1+0x820], R82 ;  /* 0x0008205201007387 */ /* 0x0001e80000100800 */
[----:B------:R-:W-:Y:S01]  /*3e50*/  STL [R1+0x824], R81 ;  /* 0x0008245101007387 */ /* 0x000fe20000100800 */
[----:B------:R-:W-:-:S03]  /*3e60*/  @!P6 IMAD.IADD R77, R77, 0x1, -R4 ;  /* 0x000000014d4de824 */ /* 0x000fc600078e0a04 */
[----:B------:R-:W-:Y:S01]  /*3e70*/  STL [R1+0x828], R80 ;  /* 0x0008285001007387 */ /* 0x000fe20000100800 */
[----:B------:R-:W-:-:S13]  /*3e80*/  ISETP.GT.U32.AND P2, PT, R4, R76, PT ;  /* 0x0000004c0400720c */ /* 0x000fda0003f44070 */
[----:B------:R-:W-:Y:S01]  /*3e90*/  @!P2 IMAD.IADD R76, R76, 0x1, -R4 ;  /* 0x000000014c4ca824 */ /* 0x000fe200078e0a04 */
[----:B--2---:R-:W-:Y:S02]  /*3ea0*/  ISETP.GE.AND P6, PT, R51, RZ, PT ;  /* 0x000000ff3300720c */ /* 0x004fe40003fc6270 */
[----:B------:R-:W2:Y:S01]  /*3eb0*/  LDL R51, [R1+0x32c] ;  /* 0x00032c0001337983 */ /* 0x000ea20000100800 */
[----:B---3--:R-:W-:-:S03]  /*3ec0*/  ISETP.GE.AND P2, PT, R151, RZ, PT ;  /* 0x000000ff9700720c */ /* 0x008fc60003f46270 */
[----:B------:R-:W3:Y:S01]  /*3ed0*/  LDL R151, [R1+0x328] ;  /* 0x0003280001977983 */ /* 0x000ee20000100800 */
[----:B------:R-:W-:-:S13]  /*3ee0*/  ISETP.GT.U32.AND P4, PT, R4, R78, PT ;  /* 0x0000004e0400720c */ /* 0x000fda0003f84070 */
[----:B------:R-:W-:Y:S01]  /*3ef0*/  @!P4 IMAD.IADD R78, R78, 0x1, -R4 ;  /* 0x000000014e4ec824 */ /* 0x000fe200078e0a04 */
[----:B------:R-:W-:-:S13]  /*3f00*/  ISETP.GT.U32.AND P4, PT, R4, R79, PT ;  /* 0x0000004f0400720c */ /* 0x000fda0003f84070 */
[----:B------:R-:W-:Y:S01]  /*3f10*/  @!P4 IMAD.IADD R79, R79, 0x1, -R4 ;  /* 0x000000014f4fc824 */ /* 0x000fe200078e0a04 */
[C---:B------:R-:W-:Y:S02]  /*3f20*/  ISETP.GT.U32.AND P4, PT, R4.reuse, R74, PT ;  /* 0x0000004a0400720c */ /* 0x040fe40003f84070 */
[----:B------:R-:W-:-:S11]  /*3f30*/  ISETP.GT.U32.AND P3, PT, R4, R78, PT ;  /* 0x0000004e0400720c */ /* 0x000fd60003f64070 */
[--C-:B------:R-:W-:Y:S01]  /*3f40*/  @!P4 IMAD.IADD R74, R74, 0x1, -R4.reuse ;  /* 0x000000014a4ac824 */ /* 0x100fe200078e0a04 */
[C---:B------:R-:W-:Y:S02]  /*3f50*/  ISETP.GT.U32.AND P4, PT, R4.reuse, R76, PT ;  /* 0x0000004c0400720c */ /* 0x040fe40003f84070 */
[----:B------:R-:W-:Y:S01]  /*3f60*/  ISETP.GT.U32.AND P5, PT, R4, R75, PT ;  /* 0x0000004b0400720c */ /* 0x000fe20003fa4070 */
[----:B------:R-:W-:Y:S01]  /*3f70*/  @!P3 IMAD.IADD R78, R78, 0x1, -R4 ;  /* 0x000000014e4eb824 */ /* 0x000fe200078e0a04 */
[----:B------:R-:W-:-:S09]  /*3f80*/  LOP3.LUT R149, R0, 0xda, RZ, 0xfc, !PT ;  /* 0x000000da00957812 */ /* 0x000fd200078efcff */
[--C-:B------:R-:W-:Y:S01]  /*3f90*/  @!P4 IMAD.IADD R76, R76, 0x1, -R4.reuse ;  /* 0x000000014c4cc824 */ /* 0x100fe200078e0a04 */
[C---:B------:R-:W-:Y:S02]  /*3fa0*/  ISETP.GT.U32.AND P4, PT, R4.reuse, R72, PT ;  /* 0x000000480400720c */ /* 0x040fe40003f84070 */
[----:B------:R-:W-:Y:S02]  /*3fb0*/  ISETP.GT.U32.AND P3, PT, R4, R73, PT ;  /* 0x000000490400720c */ /* 0x000fe40003f64070 */
[C---:B0-----:R-:W-:Y:S02]  /*3fc0*/  LOP3.LUT R82, R0.reuse, 0xdc, RZ, 0xfc, !PT ;  /* 0x000000dc00527812 */ /* 0x041fe400078efcff */
[----:B------:R-:W-:Y:S01]  /*3fd0*/  LOP3.LUT R83, R0, 0xe0, RZ, 0xfc, !PT ;  /* 0x000000e000537812 */ /* 0x000fe200078efcff */
[----:B------:R-:W-:Y:S04]  /*3fe0*/  STL [R1+0x414], R149 ;  /* 0x0004149501007387 */ /* 0x000fe80000100800 */
[----:B------:R-:W-:Y:S02]  /*3ff0*/  STL [R1+0x410], R82 ;  /* 0x0004105201007387 */ /* 0x000fe40000100800 */
[----:B------:R-:W-:-:S02]  /*4000*/  @!P4 IMAD.IADD R72, R72, 0x1, -R4 ;  /* 0x000000014848c824 */ /* 0x000fc400078e0a04 */
[----:B------:R-:W-:Y:S01]  /*4010*/  STL [R1+0x40c], R83 ;  /* 0x00040c5301007387 */ /* 0x000fe20000100800 */
[--C-:B------:R-:W-:Y:S02]  /*4020*/  @!P5 IMAD.IADD R75, R75, 0x1, -R4.reuse ;  /* 0x000000014b4bd824 */ /* 0x100fe400078e0a04 */
[----:B------:R-:W-:-:S03]  /*4030*/  @!P3 IMAD.IADD R73, R73, 0x1, -R4 ;  /* 0x000000014949b824 */ /* 0x000fc600078e0a04 */
[----:B------:R-:W-:-:S13]  /*4040*/  ISETP.GT.U32.AND P3, PT, R4, R75, PT ;  /* 0x0000004b0400720c */ /* 0x000fda0003f64070 */
[----:B------:R-:W-:Y:S01]  /*4050*/  @!P3 IMAD.IADD R75, R75, 0x1, -R4 ;  /* 0x000000014b4bb824 */ /* 0x000fe200078e0a04 */
[----:B------:R-:W-:-:S13]  /*4060*/  ISETP.GT.U32.AND P3, PT, R4, R71, PT ;  /* 0x000000470400720c */ /* 0x000fda0003f64070 */
[----:B------:R-:W-:Y:S01]  /*4070*/  @!P3 IMAD.IADD R71, R71, 0x1, -R4 ;  /* 0x000000014747b824 */ /* 0x000fe200078e0a04 */
[----:B--2---:R-:W-:Y:S02]  /*4080*/  ISETP.GE.AND P4, PT, R51, RZ, PT ;  /* 0x000000ff3300720c */ /* 0x004fe40003f86270 */
[----:B------:R-:W2:Y:S01]  /*4090*/  LDL R51, [R1+0x36c] ;  /* 0x00036c0001337983 */ /* 0x000ea20000100800 */
[----:B---3--:R-:W-:-:S03]  /*40a0*/  ISETP.GE.AND P3, PT, R151, RZ, PT ;  /* 0x000000ff9700720c */ /* 0x008fc60003f66270 */
[----:B------:R-:W3:Y:S01]  /*40b0*/  LDL R151, [R1+0x364] ;  /* 0x0003640001977983 */ /* 0x000ee20000100800 */
[----:B------:R-:W-:Y:S01]  /*40c0*/  @!P6 IMAD.MOV R79, RZ, RZ, -R79 ;  /* 0x000000ffff4fe224 */ /* 0x000fe200078e0a4f */
[----:B------:R-:W-:Y:S02]  /*40d0*/  ISETP.GT.U32.AND P6, PT, R4, R73, PT ;  /* 0x000000490400720c */ /* 0x000fe40003fc4070 */
[----:B------:R-:W-:-:S11]  /*40e0*/  ISETP.GE.AND P5, PT, R109, RZ, PT ;  /* 0x000000ff6d00720c */ /* 0x000fd60003fa6270 */
[----:B------:R-:W-:Y:S01]  /*40f0*/  @!P6 IMAD.IADD R73, R73, 0x1, -R4 ;  /* 0x000000014949e824 */ /* 0x000fe200078e0a04 */
[----:B------:R-:W-:Y:S01]  /*4100*/  ISETP.GT.U32.AND P6, PT, R4, R70, PT ;  /* 0x000000460400720c */ /* 0x000fe20003fc4070 */
[----:B------:R-:W-:Y:S01]  /*4110*/  @!P5 IMAD.MOV R77, RZ, RZ, -R77 ;  /* 0x000000ffff4dd224 */ /* 0x000fe200078e0a4d */
[----:B------:R-:W-:-:S11]  /*4120*/  ISETP.GE.AND P5, PT, R107, RZ, PT ;  /* 0x000000ff6b00720c */ /* 0x000fd60003fa6270 */
[----:B------:R-:W-:Y:S02]  /*4130*/  @!P6 IMAD.IADD R70, R70, 0x1, -R4 ;  /* 0x000000014646e824 */ /* 0x000fe400078e0a04 */
[----:B------:R-:W-:-:S03]  /*4140*/  @!P5 IMAD.MOV R76, RZ, RZ, -R76 ;  /* 0x000000ffff4cd224 */ /* 0x000fc600078e0a4c */
[----:B------:R-:W-:Y:S02]  /*4150*/  ISETP.GT.U32.AND P5, PT, R4, R70, PT ;  /* 0x000000460400720c */ /* 0x000fe40003fa4070 */
[----:B------:R-:W-:-:S05]  /*4160*/  LOP3.LUT R148, R0, 0xe2, RZ, 0xfc, !PT ;  /* 0x000000e200947812 */ /* 0x000fca00078efcff */
[----:B------:R-:W-:Y:S04]  /*4170*/  STL [R1+0x408], R148 ;  /* 0x0004089401007387 */ /* 0x000fe80000100800 */
[----:B------:R-:W4:Y:S02]  /*4180*/  LDL R150, [R1+0x360] ;  /* 0x0003600001967983 */ /* 0x000f240000100800 */
[----:B------:R-:W-:Y:S02]  /*4190*/  @!P5 IMAD.IADD R70, R70, 0x1, -R4 ;  /* 0x000000014646d824 */ /* 0x000fe400078e0a04 */
[----:B------:R-:W4:Y:S01]  /*41a0*/  LDL R161, [R1+0x358] ;  /* 0x0003580001a17983 */ /* 0x000f220000100800 */
[----:B------:R-:W-:-:S03]  /*41b0*/  IMAD.MOV.U32 R84, RZ, RZ, R73 ;  /* 0x000000ffff547224 */ /* 0x000fc600078e0049 */
[----:B------:R-:W4:Y:S01]  /*41c0*/  LDL R160, [R1+0x35c] ;  /* 0x00035c0001a07983 */ /* 0x000f220000100800 */
[----:B------:R-:W-:Y:S01]  /*41d0*/  @!P3 IMAD.MOV R84, RZ, RZ, -R84 ;  /* 0x000000ffff54b224 */ /* 0x000fe200078e0a54 */
[----:B------:R-:W-:-:S13]  /*41e0*/  ISETP.GT.U32.AND P3, PT, R4, R68, PT ;  /* 0x000000440400720c */ /* 0x000fda0003f64070 */
[----:B------:R-:W-:Y:S01]  /*41f0*/  @!P3 IMAD.IADD R68, R68, 0x1, -R4 ;  /* 0x000000014444b824 */ /* 0x000fe200078e0a04 */
[----:B--2---:R-:W-:Y:S02]  /*4200*/  ISETP.GE.AND P5, PT, R51, RZ, PT ;  /* 0x000000ff3300720c */ /* 0x004fe40003fa6270 */
[----:B------:R-:W2:Y:S01]  /*4210*/  LDL R51, [R1+0x354] ;  /* 0x0003540001337983 */ /* 0x000ea20000100800 */
[----:B---3--:R-:W-:-:S03]  /*4220*/  ISETP.GE.AND P3, PT, R151, RZ, PT ;  /* 0x000000ff9700720c */ /* 0x008fc60003f66270 */
[----:B------:R-:W3:Y:S01]  /*4230*/  LDL R151, [R1+0x350] ;  /* 0x0003500001977983 */ /* 0x000ee20000100800 */
[----:B------:R-:W-:Y:S01]  /*4240*/  @!P2 IMAD.MOV R78, RZ, RZ, -R78 ;  /* 0x000000ffff4ea224 */ /* 0x000fe200078e0a4e */
[C---:B------:R-:W-:Y:S02]  /*4250*/  ISETP.GT.U32.AND P2, PT, R4.reuse, R74, PT ;  /* 0x0000004a0400720c */ /* 0x040fe40003f44070 */
[----:B------:R-:W-:Y:S02]  /*4260*/  ISETP.GT.U32.AND P6, PT, R4, R72, PT ;  /* 0x000000480400720c */ /* 0x000fe40003fc4070 */
[----:B------:R-:W-:-:S09]  /*4270*/  IABS R89, R140 ;  /* 0x0000008c00597213 */ /* 0x000fd20000000000 */
[----:B------:R-:W-:Y:S01]  /*4280*/  @!P2 IMAD.IADD R74, R74, 0x1, -R4 ;  /* 0x000000014a4aa824 */ /* 0x000fe200078e0a04 */
[----:B------:R-:W-:-:S03]  /*4290*/  ISETP.GE.AND P2, PT, R106, RZ, PT ;  /* 0x000000ff6a00720c */ /* 0x000fc60003f46270 */
[----:B------:R-:W-:Y:S01]  /*42a0*/  @!P4 IMAD.MOV R74, RZ, RZ, -R74 ;  /* 0x000000ffff4ac224 */ /* 0x000fe200078e0a4a */
[----:B------:R-:W-:Y:S01]  /*42b0*/  ISETP.GT.U32.AND P4, PT, R4, R69, PT ;  /* 0x000000450400720c */ /* 0x000fe20003f84070 */
[----:B------:R-:W-:Y:S01]  /*42c0*/  @!P6 IMAD.IADD R72, R72, 0x1, -R4 ;  /* 0x000000014848e824 */ /* 0x000fe200078e0a04 */
[----:B------:R-:W-:Y:S01]  /*42d0*/  ISETP.GT.U32.AND P6, PT, R4, R65, PT ;  /* 0x000000410400720c */ /* 0x000fe20003fc4070 */
[----:B------:R-:W-:Y:S01]  /*42e0*/  IMAD.HI.U32 R90, R86, R89, RZ ;  /* 0x00000059565a7227 */ /* 0x000fe200078e00ff */
[----:B------:R-:W-:-:S05]  /*42f0*/  IABS R109, R149 ;  /* 0x00000095006d7213 */ /* 0x000fca0000000000 */
[----:B------:R-:W-:Y:S01]  /*4300*/  @!P2 IMAD.MOV R75, RZ, RZ, -R75 ;  /* 0x000000ffff4ba224 */ /* 0x000fe200078e0a4b */
[C---:B------:R-:W-:Y:S01]  /*4310*/  ISETP.GT.U32.AND P2, PT, R4.reuse, R71, PT ;  /* 0x000000470400720c */ /* 0x040fe20003f44070 */
[----:B------:R-:W-:Y:S02]  /*4320*/  IMAD.MOV R90, RZ, RZ, -R90 ;  /* 0x000000ffff5a7224 */ /* 0x000fe400078e0a5a */
[----:B------:R-:W-:Y:S02]  /*4330*/  @!P4 IMAD.IADD R69, R69, 0x1, -R4 ;  /* 0x000000014545c824 */ /* 0x000fe400078e0a04 */
[----:B------:R-:W-:Y:S02]  /*4340*/  IMAD R89, R4, R90, R89 ;  /* 0x0000005a04597224 */ /* 0x000fe400078e0259 */
[----:B------:R-:W-:-:S04]  /*4350*/  IMAD.HI.U32 R90, R86, R109, RZ ;  /* 0x0000006d565a7227 */ /* 0x000fc800078e00ff */
[----:B------:R-:W-:Y:S01]  /*4360*/  @!P6 IMAD.IADD R65, R65, 0x1, -R4 ;  /* 0x000000014141e824 */ /* 0x000fe200078e0a04 */
[C---:B------:R-:W-:Y:S01]  /*4370*/  ISETP.GT.U32.AND P6, PT, R4.reuse, R69, PT ;  /* 0x000000450400720c */ /* 0x040fe20003fc4070 */
[----:B------:R-:W-:Y:S02]  /*4380*/  IMAD.MOV R90, RZ, RZ, -R90 ;  /* 0x000000ffff5a7224 */ /* 0x000fe400078e0a5a */
[----:B------:R-:W-:Y:S01]  /*4390*/  @!P2 IMAD.IADD R71, R71, 0x1, -R4 ;  /* 0x000000014747a824 */ /* 0x000fe200078e0a04 */
[C---:B------:R-:W-:Y:S01]  /*43a0*/  ISETP.GT.U32.AND P2, PT, R4.reuse, R64, PT ;  /* 0x000000400400720c */ /* 0x040fe20003f44070 */
[----:B------:R-:W-:Y:S01]  /*43b0*/  IMAD R109, R4, R90, R109 ;  /* 0x0000005a046d7224 */ /* 0x000fe200078e026d */
[----:B------:R-:W-:Y:S01]  /*43c0*/  ISETP.GE.AND P4, PT, R110, RZ, PT ;  /* 0x000000ff6e00720c */ /* 0x000fe20003f86270 */
[----:B------:R-:W-:-:S04]  /*43d0*/  IMAD.MOV.U32 R90, RZ, RZ, R72 ;  /* 0x000000ffff5a7224 */ /* 0x000fc800078e0048 */
[----:B------:R-:W-:Y:S01]  /*43e0*/  @!P5 IMAD.MOV R90, RZ, RZ, -R90 ;  /* 0x000000ffff5ad224 */ /* 0x000fe200078e0a5a */
[C---:B------:R-:W-:Y:S01]  /*43f0*/  ISETP.GT.U32.AND P5, PT, R4.reuse, R65, PT ;  /* 0x000000410400720c */ /* 0x040fe20003fa4070 */
[--C-:B------:R-:W-:Y:S01]  /*4400*/  @!P6 IMAD.IADD R69, R69, 0x1, -R4.reuse ;  /* 0x000000014545e824 */ /* 0x100fe200078e0a04 */
[----:B------:R-:W-:Y:S01]  /*4410*/  ISETP.GT.U32.AND P6, PT, R4, R60, PT ;  /* 0x0000003c0400720c */ /* 0x000fe20003fc4070 */
[----:B------:R-:W-:Y:S02]  /*4420*/  IMAD.MOV.U32 R91, RZ, RZ, R71 ;  /* 0x000000ffff5b7224 */ /* 0x000fe400078e0047 */
[----:B------:R-:W-:Y:S02]  /*4430*/  @!P2 IMAD.IADD R64, R64, 0x1, -R4 ;  /* 0x000000014040a824 */ /* 0x000fe400078e0a04 */
[----:B------:R-:W-:Y:S02]  /*4440*/  IMAD.MOV.U32 R92, RZ, RZ, R70 ;  /* 0x000000ffff5c7224 */ /* 0x000fe400078e0046 */
[----:B------:R-:W-:Y:S01]  /*4450*/  @!P4 IMAD.MOV R91, RZ, RZ, -R91 ;  /* 0x000000ffff5bc224 */ /* 0x000fe200078e0a5b */
[C---:B------:R-:W-:Y:S01]  /*4460*/  ISETP.GT.U32.AND P4, PT, R4.reuse, R64, PT ;  /* 0x000000400400720c */ /* 0x040fe20003f84070 */
[----:B------:R-:W-:Y:S01]  /*4470*/  @!P3 IMAD.MOV R92, RZ, RZ, -R92 ;  /* 0x000000ffff5cb224 */ /* 0x000fe200078e0a5c */
[C---:B------:R-:W-:Y:S01]  /*4480*/  ISETP.GT.U32.AND P3, PT, R4.reuse, R61, PT ;  /* 0x0000003d0400720c */ /* 0x040fe20003f64070 */
[----:B------:R-:W-:Y:S01]  /*4490*/  @!P5 IMAD.IADD R65, R65, 0x1, -R4 ;  /* 0x000000014141d824 */ /* 0x000fe200078e0a04 */
[----:B------:R-:W-:-:S02]  /*44a0*/  ISETP.GT.U32.AND P2, PT, R4, R68, PT ;  /* 0x000000440400720c */ /* 0x000fc40003f44070 */
[----:B----4-:R-:W-:Y:S01]  /*44b0*/  ISETP.GE.AND P5, PT, R150, RZ, PT ;  /* 0x000000ff9600720c */ /* 0x010fe20003fa6270 */
[----:B------:R-:W-:Y:S02]  /*44c0*/  @!P6 IMAD.IADD R60, R60, 0x1, -R4 ;  /* 0x000000013c3ce824 */ /* 0x000fe400078e0a04 */
[----:B------:R-:W-:-:S04]  /*44d0*/  IMAD.MOV.U32 R93, RZ, RZ, R69 ;  /* 0x000000ffff5d7224 */ /* 0x000fc800078e0045 */
[--C-:B------:R-:W-:Y:S02]  /*44e0*/  @!P4 IMAD.IADD R64, R64, 0x1, -R4.reuse ;  /* 0x000000014040c824 */ /* 0x100fe400078e0a04 */
[--C-:B------:R-:W-:Y:S01]  /*44f0*/  @!P3 IMAD.IADD R61, R61, 0x1, -R4.reuse ;  /* 0x000000013d3db824 */ /* 0x100fe200078e0a04 */
[----:B------:R-:W-:Y:S01]  /*4500*/  ISETP.GE.AND P3, PT, R161, RZ, PT ;  /* 0x000000ffa100720c */ /* 0x000fe20003f66270 */
[----:B------:R-:W-:Y:S01]  /*4510*/  @!P2 IMAD.IADD R68, R68, 0x1, -R4 ;  /* 0x000000014444a824 */ /* 0x000fe200078e0a04 */
[C---:B------:R-:W-:Y:S01]  /*4520*/  ISETP.GT.U32.AND P2, PT, R4.reuse, R59, PT ;  /* 0x0000003b0400720c */ /* 0x040fe20003f44070 */
[----:B------:R-:W-:Y:S01]  /*4530*/  @!P5 IMAD.MOV R93, RZ, RZ, -R93 ;  /* 0x000000ffff5dd224 */ /* 0x000fe200078e0a5d */
[----:B------:R-:W-:Y:S01]  /*4540*/  ISETP.GT.U32.AND P5, PT, R4, R60, PT ;  /* 0x0000003c0400720c */ /* 0x000fe20003fa4070 */
[----:B------:R-:W-:Y:S01]  /*4550*/  IMAD.MOV.U32 R96, RZ, RZ, R64 ;  /* 0x000000ffff607224 */ /* 0x000fe200078e0040 */
[----:B------:R-:W-:Y:S01]  /*4560*/  ISETP.GE.AND P4, PT, R160, RZ, PT ;  /* 0x000000ffa000720c */ /* 0x000fe20003f86270 */
[----:B------:R-:W-:-:S02]  /*4570*/  IMAD.MOV.U32 R95, RZ, RZ, R65 ;  /* 0x000000ffff5f7224 */ /* 0x000fc400078e0041 */
[----:B------:R-:W-:-:S04]  /*4580*/  IMAD.MOV.U32 R94, RZ, RZ, R68 ;  /* 0x000000ffff5e7224 */ /* 0x000fc800078e0044 */
[----:B------:R-:W-:Y:S01]  /*4590*/  @!P3 IMAD.MOV R95, RZ, RZ, -R95 ;  /* 0x000000ffff5fb224 */ /* 0x000fe200078e0a5f */
[C---:B------:R-:W-:Y:S01]  /*45a0*/  ISETP.GT.U32.AND P3, PT, R4.reuse, R58, PT ;  /* 0x0000003a0400720c */ /* 0x040fe20003f64070 */
[--C-:B------:R-:W-:Y:S01]  /*45b0*/  @!P2 IMAD.IADD R59, R59, 0x1, -R4.reuse ;  /* 0x000000013b3ba824 */ /* 0x100fe200078e0a04 */
[----:B------:R-:W-:Y:S01]  /*45c0*/  ISETP.GT.U32.AND P2, PT, R4, R61, PT ;  /* 0x0000003d0400720c */ /* 0x000fe20003f44070 */
[----:B------:R-:W-:Y:S01]  /*45d0*/  @!P5 IMAD.IADD R60, R60, 0x1, -R4 ;  /* 0x000000013c3cd824 */ /* 0x000fe200078e0a04 */
[C---:B------:R-:W-:Y:S01]  /*45e0*/  ISETP.GT.U32.AND P5, PT, R4.reuse, R56, PT ;  /* 0x000000380400720c */ /* 0x040fe20003fa4070 */
[----:B------:R-:W-:Y:S01]  /*45f0*/  @!P4 IMAD.MOV R94, RZ, RZ, -R94 ;  /* 0x000000ffff5ec224 */ /* 0x000fe200078e0a5e */
[----:B------:R-:W-:-:S07]  /*4600*/  ISETP.GT.U32.AND P4, PT, R4, R59, PT ;  /* 0x0000003b0400720c */ /* 0x000fce0003f84070 */
[--C-:B------:R-:W-:Y:S02]  /*4610*/  @!P3 IMAD.IADD R58, R58, 0x1, -R4.reuse ;  /* 0x000000013a3ab824 */ /* 0x100fe400078e0a04 */
[--C-:B------:R-:W-:Y:S02]  /*4620*/  @!P2 IMAD.IADD R61, R61, 0x1, -R4.reuse ;  /* 0x000000013d3da824 */ /* 0x100fe400078e0a04 */
[--C-:B------:R-:W-:Y:S01]  /*4630*/  @!P5 IMAD.IADD R56, R56, 0x1, -R4.reuse ;  /* 0x000000013838d824 */ /* 0x100fe200078e0a04 */
[----:B------:R-:W-:Y:S01]  /*4640*/  ISETP.GT.U32.AND P5, PT, R4, R58, PT ;  /* 0x0000003a0400720c */ /* 0x000fe20003fa4070 */
[----:B------:R-:W-:Y:S01]  /*4650*/  @!P4 IMAD.IADD R59, R59, 0x1, -R4 ;  /* 0x000000013b3bc824 */ /* 0x000fe200078e0a04 */
[----:B------:R-:W-:Y:S01]  /*4660*/  ISETP.GE.AND P4, PT, R139, RZ, PT ;  /* 0x000000ff8b00720c */ /* 0x000fe20003f86270 */
[----:B------:R-:W-:Y:S01]  /*4670*/  IMAD.MOV.U32 R97, RZ, RZ, R61 ;  /* 0x000000ffff617224 */ /* 0x000fe200078e003d */
[----:B------:R-:W-:Y:S01]  /*4680*/  ISETP.GE.AND P3, PT, R136, RZ, PT ;  /* 0x000000ff8800720c */ /* 0x000fe20003f66270 */
[----:B------:R-:W-:-:S02]  /*4690*/  IMAD.MOV.U32 R98, RZ, RZ, R60 ;  /* 0x000000ffff627224 */ /* 0x000fc400078e003c */
[----:B------:R-:W-:-:S06]  /*46a0*/  IMAD.MOV.U32 R99, RZ, RZ, R59 ;  /* 0x000000ffff637224 */ /* 0x000fcc00078e003b */
[----:B------:R-:W-:Y:S01]  /*46b0*/  @!P5 IMAD.IADD R58, R58, 0x1, -R4 ;  /* 0x000000013a3ad824 */ /* 0x000fe200078e0a04 */
[----:B------:R-:W-:Y:S01]  /*46c0*/  ISETP.GT.U32.AND P5, PT, R4, R54, PT ;  /* 0x000000360400720c */ /* 0x000fe20003fa4070 */
[----:B------:R-:W-:Y:S01]  /*46d0*/  @!P4 IMAD.MOV R98, RZ, RZ, -R98 ;  /* 0x000000ffff62c224 */ /* 0x000fe200078e0a62 */
[----:B------:R-:W-:Y:S01]  /*46e0*/  ISETP.GE.AND P4, PT, R135, RZ, PT ;  /* 0x000000ff8700720c */ /* 0x000fe20003f86270 */
[----:B------:R-:W-:Y:S02]  /*46f0*/  @!P3 IMAD.MOV R99, RZ, RZ, -R99 ;  /* 0x000000ffff63b224 */ /* 0x000fe400078e0a63 */
[----:B------:R-:W-:-:S08]  /*4700*/  IMAD.MOV.U32 R100, RZ, RZ, R58 ;  /* 0x000000ffff647224 */ /* 0x000fd000078e003a */
[----:B------:R-:W-:Y:S01]  /*4710*/  @!P5 IMAD.IADD R54, R54, 0x1, -R4 ;  /* 0x000000013636d824 */ /* 0x000fe200078e0a04 */
[----:B------:R-:W-:Y:S01]  /*4720*/  ISETP.GE.AND P5, PT, R133, RZ, PT ;  /* 0x000000ff8500720c */ /* 0x000fe20003fa6270 */
[----:B------:R-:W-:-:S03]  /*4730*/  @!P4 IMAD.MOV R100, RZ, RZ, -R100 ;  /* 0x000000ffff64c224 */ /* 0x000fc600078e0a64 */
[----:B------:R-:W-:-:S13]  /*4740*/  ISETP.GT.U32.AND P4, PT, R4, R54, PT ;  /* 0x000000360400720c */ /* 0x000fda0003f84070 */
[----:B------:R-:W-:Y:S01]  /*4750*/  @!P4 IMAD.IADD R54, R54, 0x1, -R4 ;  /* 0x000000013636c824 */ /* 0x000fe200078e0a04 */
[----:B------:R-:W-:Y:S02]  /*4760*/  ISETP.GT.U32.AND P4, PT, R4, R48, PT ;  /* 0x000000300400720c */ /* 0x000fe40003f84070 */
[----:B--2---:R-:W-:-:S13]  /*4770*/  ISETP.GE.AND P6, PT, R51, RZ, PT ;  /* 0x000000ff3300720c */ /* 0x004fda0003fc6270 */
[----:B------:R-:W-:Y:S01]  /*4780*/  @!P6 IMAD.MOV R96, RZ, RZ, -R96 ;  /* 0x000000ffff60e224 */ /* 0x000fe200078e0a60 */
[----:B------:R-:W-:-:S13]  /*4790*/  ISETP.GT.U32.AND P6, PT, R4, R57, PT ;  /* 0x000000390400720c */ /* 0x000fda0003fc4070 */
[----:B------:R-:W-:Y:S01]  /*47a0*/  @!P6 IMAD.IADD R57, R57, 0x1, -R4 ;  /* 0x000000013939e824 */ /* 0x000fe200078e0a04 */
[----:B------:R-:W-:-:S13]  /*47b0*/  ISETP.GT.U32.AND P6, PT, R4, R55, PT ;  /* 0x000000370400720c */ /* 0x000fda0003fc4070 */
[----:B------:R-:W-:Y:S01]  /*47c0*/  @!P6 IMAD.IADD R55, R55, 0x1, -R4 ;  /* 0x000000013737e824 */ /* 0x000fe200078e0a04 */
[----:B---3--:R-:W-:Y:S02]  /*47d0*/  ISETP.GE.AND P2, PT, R151, RZ, PT ;  /* 0x000000ff9700720c */ /* 0x008fe40003f46270 */
[----:B------:R-:W-:-:S11]  /*47e0*/  ISETP.GT.U32.AND P6, PT, R4, R56, PT ;  /* 0x000000380400720c */ /* 0x000fd60003fc4070 */
[----:B------:R-:W-:Y:S01]  /*47f0*/  @!P2 IMAD.MOV R97, RZ, RZ, -R97 ;  /* 0x000000ffff61a224 */ /* 0x000fe200078e0a61 */
[----:B------:R-:W-:Y:S01]  /*4800*/  ISETP.GT.U32.AND P2, PT, R4, R57, PT ;  /* 0x000000390400720c */ /* 0x000fe20003f44070 */
[----:B------:R-:W-:Y:S01]  /*4810*/  @!P6 IMAD.IADD R56, R56, 0x1, -R4 ;  /* 0x000000013838e824 */ /* 0x000fe200078e0a04 */
[C---:B------:R-:W-:Y:S02]  /*4820*/  ISETP.GT.U32.AND P6, PT, R4.reuse, R52, PT ;  /* 0x000000340400720c */ /* 0x040fe40003fc4070 */
[----:B------:R-:W-:-:S09]  /*4830*/  ISETP.GT.U32.AND P3, PT, R4, R55, PT ;  /* 0x000000370400720c */ /* 0x000fd20003f64070 */
[--C-:B------:R-:W-:Y:S01]  /*4840*/  @!P2 IMAD.IADD R57, R57, 0x1, -R4.reuse ;  /* 0x000000013939a824 */ /* 0x100fe200078e0a04 */
[----:B------:R-:W-:Y:S01]  /*4850*/  ISETP.GT.U32.AND P2, PT, R4, R53, PT ;  /* 0x000000350400720c */ /* 0x000fe20003f44070 */
[--C-:B------:R-:W-:Y:S02]  /*4860*/  @!P6 IMAD.IADD R52, R52, 0x1, -R4.reuse ;  /* 0x000000013434e824 */ /* 0x100fe400078e0a04 */
[----:B------:R-:W-:Y:S01]  /*4870*/  @!P3 IMAD.IADD R55, R55, 0x1, -R4 ;  /* 0x000000013737b824 */ /* 0x000fe200078e0a04 */
[----:B------:R-:W-:Y:S02]  /*4880*/  ISETP.GE.AND P3, PT, R134, RZ, PT ;  /* 0x000000ff8600720c */ /* 0x000fe40003f66270 */
[----:B------:R-:W-:Y:S01]  /*4890*/  ISETP.GT.U32.AND P6, PT, R4, R52, PT ;  /* 0x000000340400720c */ /* 0x000fe20003fc4070 */
[----:B------:R-:W-:-:S06]  /*48a0*/  IMAD.MOV.U32 R102, RZ, RZ, R56 ;  /* 0x000000ffff667224 */ /* 0x000fcc00078e0038 */
[----:B------:R-:W-:Y:S01]  /*48b0*/  @!P2 IMAD.IADD R53, R53, 0x1, -R4 ;  /* 0x000000013535a824 */ /* 0x000fe200078e0a04 */
[----:B------:R-:W-:Y:S01]  /*48c0*/  ISETP.GE.AND P2, PT, R123, RZ, PT ;  /* 0x000000ff7b00720c */ /* 0x000fe20003f46270 */
[----:B------:R-:W-:Y:S01]  /*48d0*/  @!P5 IMAD.MOV R102, RZ, RZ, -R102 ;  /* 0x000000ffff66d224 */ /* 0x000fe200078e0a66 */
[C---:B------:R-:W-:Y:S01]  /*48e0*/  ISETP.GT.U32.AND P5, PT, R4.reuse, R49, PT ;  /* 0x000000310400720c */ /* 0x040fe20003fa4070 */
[----:B------:R-:W-:Y:S02]  /*48f0*/  IMAD.MOV.U32 R136, RZ, RZ, R57 ;  /* 0x000000ffff887224 */ /* 0x000fe400078e0039 */
[----:B------:R-:W-:Y:S02]  /*4900*/  IMAD.MOV.U32 R135, RZ, RZ, R55 ;  /* 0x000000ffff877224 */ /* 0x000fe400078e0037 */
[----:B------:R-:W-:Y:S01]  /*4910*/  @!P3 IMAD.MOV R136, RZ, RZ, -R136 ;  /* 0x000000ffff88b224 */ /* 0x000fe200078e0a88 */
[----:B------:R-:W-:Y:S01]  /*4920*/  ISETP.GT.U32.AND P3, PT, R4, R53, PT ;  /* 0x000000350400720c */ /* 0x000fe20003f64070 */
[----:B------:R-:W-:Y:S01]  /*4930*/  @!P6 IMAD.IADD R52, R52, 0x1, -R4 ;  /* 0x000000013434e824 */ /* 0x000fe200078e0a04 */
[----:B------:R-:W-:-:S03]  /*4940*/  ISETP.GT.U32.AND P6, PT, R4, R47, PT ;  /* 0x0000002f0400720c */ /* 0x000fc60003fc4070 */
[----:B------:R-:W-:Y:S01]  /*4950*/  @!P2 IMAD.MOV R135, RZ, RZ, -R135 ;  /* 0x000000ffff87a224 */ /* 0x000fe200078e0a87 */
[----:B------:R-:W-:Y:S01]  /*4960*/  ISETP.GE.AND P2, PT, R132, RZ, PT ;  /* 0x000000ff8400720c */ /* 0x000fe20003f46270 */
[--C-:B------:R-:W-:Y:S01]  /*4970*/  @!P5 IMAD.IADD R49, R49, 0x1, -R4.reuse ;  /* 0x000000013131d824 */ /* 0x100fe200078e0a04 */
[----:B------:R-:W-:Y:S01]  /*4980*/  ISETP.GT.U32.AND P5, PT, R4, R46, PT ;  /* 0x0000002e0400720c */ /* 0x000fe20003fa4070 */
[----:B------:R-:W-:Y:S01]  /*4990*/  @!P4 IMAD.IADD R48, R48, 0x1, -R4 ;  /* 0x000000013030c824 */ /* 0x000fe200078e0a04 */
[----:B------:R-:W-:Y:S01]  /*49a0*/  ISETP.GE.AND P4, PT, R105, RZ, PT ;  /* 0x000000ff6900720c */ /* 0x000fe20003f86270 */
[----:B------:R-:W-:Y:S02]  /*49b0*/  IMAD.MOV.U32 R134, RZ, RZ, R54 ;  /* 0x000000ffff867224 */ /* 0x000fe400078e0036 */
[--C-:B------:R-:W-:Y:S01]  /*49c0*/  @!P3 IMAD.IADD R53, R53, 0x1, -R4.reuse ;  /* 0x000000013535b824 */ /* 0x100fe200078e0a04 */
[----:B------:R-:W-:Y:S01]  /*49d0*/  ISETP.GE.AND P3, PT, R131, RZ, PT ;  /* 0x000000ff8300720c */ /* 0x000fe20003f66270 */
[----:B------:R-:W-:Y:S01]  /*49e0*/  @!P6 IMAD.IADD R47, R47, 0x1, -R4 ;  /* 0x000000012f2fe824 */ /* 0x000fe200078e0a04 */
[----:B------:R-:W-:Y:S01]  /*49f0*/  ISETP.GT.U32.AND P6, PT, R4, R49, PT ;  /* 0x000000310400720c */ /* 0x000fe20003fc4070 */
[----:B------:R-:W-:-:S02]  /*4a00*/  IMAD.MOV.U32 R133, RZ, RZ, R52 ;  /* 0x000000ffff857224 */ /* 0x000fc400078e0034 */
[----:B------:R-:W-:Y:S01]  /*4a10*/  @!P2 IMAD.MOV R134, RZ, RZ, -R134 ;  /* 0x000000ffff86a224 */ /* 0x000fe200078e0a86 */
[----:B------:R-:W-:Y:S01]  /*4a20*/  ISETP.GT.U32.AND P2, PT, R4, R48, PT ;  /* 0x000000300400720c */ /* 0x000fe20003f44070 */
[--C-:B------:R-:W-:Y:S01]  /*4a30*/  @!P5 IMAD.IADD R46, R46, 0x1, -R4.reuse ;  /* 0x000000012e2ed824 */ /* 0x100fe200078e0a04 */
[C---:B------:R-:W-:Y:S01]  /*4a40*/  ISETP.GT.U32.AND P5, PT, R4.reuse, R47, PT ;  /* 0x0000002f0400720c */ /* 0x040fe20003fa4070 */
[----:B------:R-:W-:Y:S02]  /*4a50*/  IMAD.MOV.U32 R105, RZ, RZ, R53 ;  /* 0x000000ffff697224 */ /* 0x000fe400078e0035 */
[----:B------:R-:W-:Y:S01]  /*4a60*/  @!P4 IMAD.MOV R133, RZ, RZ, -R133 ;  /* 0x000000ffff85c224 */ /* 0x000fe200078e0a85 */
[C---:B------:R-:W-:Y:S01]  /*4a70*/  ISETP.GT.U32.AND P4, PT, R4.reuse, R45, PT ;  /* 0x0000002d0400720c */ /* 0x040fe20003f84070 */
[----:B------:R-:W-:Y:S01]  /*4a80*/  @!P3 IMAD.MOV R105, RZ, RZ, -R105 ;  /* 0x000000ffff69b224 */ /* 0x000fe200078e0a69 */
[C---:B------:R-:W-:Y:S01]  /*4a90*/  ISETP.GT.U32.AND P3, PT, R4.reuse, R46, PT ;  /* 0x0000002e0400720c */ /* 0x040fe20003f64070 */
[----:B------:R-:W-:Y:S01]  /*4aa0*/  @!P6 IMAD.IADD R49, R49, 0x1, -R4 ;  /* 0x000000013131e824 */ /* 0x000fe200078e0a04 */
[----:B------:R-:W-:-:S03]  /*4ab0*/  ISETP.GT.U32.AND P6, PT, R4, R44, PT ;  /* 0x0000002c0400720c */ /* 0x000fc60003fc4070 */
[--C-:B------:R-:W-:Y:S01]  /*4ac0*/  @!P2 IMAD.IADD R48, R48, 0x1, -R4.reuse ;  /* 0x000000013030a824 */ /* 0x100fe200078e0a04 */
[----:B------:R-:W-:Y:S01]  /*4ad0*/  ISETP.GT.U32.AND P2, PT, R4, R43, PT ;  /* 0x0000002b0400720c */ /* 0x000fe20003f44070 */
[----:B------:R-:W-:Y:S01]  /*4ae0*/  @!P5 IMAD.IADD R47, R47, 0x1, -R4 ;  /* 0x000000012f2fd824 */ /* 0x000fe200078e0a04 */
[----:B------:R-:W-:-:S03]  /*4af0*/  ISETP.GE.AND P5, PT, R130, RZ, PT ;  /* 0x000000ff8200720c */ /* 0x000fc60003fa6270 */
[--C-:B------:R-:W-:Y:S01]  /*4b00*/  @!P4 IMAD.IADD R45, R45, 0x1, -R4.reuse ;  /* 0x000000012d2dc824 */ /* 0x100fe200078e0a04 */
[----:B------:R-:W-:Y:S01]  /*4b10*/  ISETP.GE.AND P4, PT, R113, RZ, PT ;  /* 0x000000ff7100720c */ /* 0x000fe20003f86270 */
[--C-:B------:R-:W-:Y:S01]  /*4b20*/  @!P3 IMAD.IADD R46, R46, 0x1, -R4.reuse ;  /* 0x000000012e2eb824 */ /* 0x100fe200078e0a04 */
[----:B------:R-:W-:Y:S01]  /*4b30*/  ISETP.GE.AND P3, PT, R122, RZ, PT ;  /* 0x000000ff7a00720c */ /* 0x000fe20003f66270 */
[--C-:B------:R-:W-:Y:S01]  /*4b40*/  @!P6 IMAD.IADD R44, R44, 0x1, -R4.reuse ;  /* 0x000000012c2ce824 */ /* 0x100fe200078e0a04 */
[----:B------:R-:W-:Y:S01]  /*4b50*/  ISETP.GE.AND P6, PT, R108, RZ, PT ;  /* 0x000000ff6c00720c */ /* 0x000fe20003fc6270 */
[----:B------:R-:W-:Y:S02]  /*4b60*/  IMAD.MOV.U32 R132, RZ, RZ, R49 ;  /* 0x000000ffff847224 */ /* 0x000fe400078e0031 */
[----:B------:R-:W-:Y:S02]  /*4b70*/  @!P2 IMAD.IADD R43, R43, 0x1, -R4 ;  /* 0x000000012b2ba824 */ /* 0x000fe400078e0a04 */
[----:B------:R-:W-:-:S02]  /*4b80*/  IMAD.MOV.U32 R131, RZ, RZ, R47 ;  /* 0x000000ffff837224 */ /* 0x000fc400078e002f */
[----:B------:R-:W-:Y:S01]  /*4b90*/  @!P5 IMAD.MOV R132, RZ, RZ, -R132 ;  /* 0x000000ffff84d224 */ /* 0x000fe200078e0a84 */
[C---:B------:R-:W-:Y:S01]  /*4ba0*/  ISETP.GT.U32.AND P5, PT, R4.reuse, R43, PT ;  /* 0x0000002b0400720c */ /* 0x040fe20003fa4070 */
[----:B------:R-:W-:Y:S02]  /*4bb0*/  IMAD.MOV.U32 R108, RZ, RZ, R48 ;  /* 0x000000ffff6c7224 */ /* 0x000fe400078e0030 */
[----:B------:R-:W-:Y:S02]  /*4bc0*/  IMAD.MOV.U32 R130, RZ, RZ, R46 ;  /* 0x000000ffff827224 */ /* 0x000fe400078e002e */
[----:B------:R-:W-:Y:S01]  /*4bd0*/  @!P4 IMAD.MOV R131, RZ, RZ, -R131 ;  /* 0x000000ffff83c224 */ /* 0x000fe200078e0a83 */
[C---:B------:R-:W-:Y:S01]  /*4be0*/  ISETP.GT.U32.AND P4, PT, R4.reuse, R42, PT ;  /* 0x0000002a0400720c */ /* 0x040fe20003f84070 */
[----:B------:R-:W-:Y:S01]  /*4bf0*/  @!P3 IMAD.MOV R108, RZ, RZ, -R108 ;  /* 0x000000ffff6cb224 */ /* 0x000fe200078e0a6c */
[C---:B------:R-:W-:Y:S01]  /*4c00*/  ISETP.GT.U32.AND P3, PT, R4.reuse, R44, PT ;  /* 0x0000002c0400720c */ /* 0x040fe20003f64070 */
[----:B------:R-:W-:Y:S01]  /*4c10*/  @!P6 IMAD.MOV R130, RZ, RZ, -R130 ;  /* 0x000000ffff82e224 */ /* 0x000fe200078e0a82 */
[----:B------:R-:W-:-:S03]  /*4c20*/  ISETP.GT.U32.AND P6, PT, R4, R41, PT ;  /* 0x000000290400720c */ /* 0x000fc60003fc4070 */
[----:B------:R-:W-:Y:S01]  /*4c30*/  @!P5 IMAD.IADD R43, R43, 0x1, -R4 ;  /* 0x000000012b2bd824 */ /* 0x000fe200078e0a04 */
[----:B------:R-:W-:-:S05]  /*4c40*/  ISETP.GE.AND P5, PT, R128, RZ, PT ;  /* 0x000000ff8000720c */ /* 0x000fca0003fa6270 */
[--C-:B------:R-:W-:Y:S02]  /*4c50*/  @!P4 IMAD.IADD R42, R42, 0x1, -R4.reuse ;  /* 0x000000012a2ac824 */ /* 0x100fe400078e0a04 */
[--C-:B------:R-:W-:Y:S02]  /*4c60*/  @!P3 IMAD.IADD R44, R44, 0x1, -R4.reuse ;  /* 0x000000012c2cb824 */ /* 0x100fe400078e0a04 */
[----:B------:R-:W-:Y:S01]  /*4c70*/  @!P6 IMAD.IADD R41, R41, 0x1, -R4 ;  /* 0x000000012929e824 */ /* 0x000fe200078e0a04 */
[----:B------:R-:W-:Y:S02]  /*4c80*/  ISETP.GT.U32.AND P6, PT, R4, R42, PT ;  /* 0x0000002a0400720c */ /* 0x000fe40003fc4070 */
[----:B------:R-:W-:Y:S01]  /*4c90*/  ISETP.GE.AND P3, PT, R129, RZ, PT ;  /* 0x000000ff8100720c */ /* 0x000fe20003f66270 */
[----:B------:R-:W-:-:S04]  /*4ca0*/  IMAD.MOV.U32 R129, RZ, RZ, R44 ;  /* 0x000000ffff817224 */ /* 0x000fc800078e002c */
[----:B------:R-:W-:Y:S01]  /*4cb0*/  @!P5 IMAD.MOV R129, RZ, RZ, -R129 ;  /* 0x000000ffff81d224 */ /* 0x000fe200078e0a81 */
[C---:B------:R-:W-:Y:S02]  /*4cc0*/  ISETP.GT.U32.AND P5, PT, R4.reuse, R38, PT ;  /* 0x000000260400720c */ /* 0x040fe40003fa4070 */
[----:B------:R-:W-:-:S03]  /*4cd0*/  ISETP.GT.U32.AND P2, PT, R4, R45, PT ;  /* 0x0000002d0400720c */ /* 0x000fc60003f44070 */
[----:B------:R-:W-:Y:S01]  /*4ce0*/  @!P6 IMAD.IADD R42, R42, 0x1, -R4 ;  /* 0x000000012a2ae824 */ /* 0x000fe200078e0a04 */
[----:B------:R-:W-:-:S07]  /*4cf0*/  ISETP.GE.AND P6, PT, R127, RZ, PT ;  /* 0x000000ff7f00720c */ /* 0x000fce0003fc6270 */
[----:B------:R-:W-:Y:S01]  /*4d00*/  @!P5 IMAD.IADD R38, R38, 0x1, -R4 ;  /* 0x000000012626d824 */ /* 0x000fe200078e0a04 */
[----:B------:R-:W-:Y:S01]  /*4d10*/  ISETP.GE.AND P5, PT, R112, RZ, PT ;  /* 0x000000ff7000720c */ /* 0x000fe20003fa6270 */
[----:B------:R-:W-:Y:S02]  /*4d20*/  IMAD.MOV.U32 R112, RZ, RZ, R42 ;  /* 0x000000ffff707224 */ /* 0x000fe400078e002a */
[----:B------:R-:W-:Y:S01]  /*4d30*/  @!P2 IMAD.IADD R45, R45, 0x1, -R4 ;  /* 0x000000012d2da824 */ /* 0x000fe200078e0a04 */
[C---:B------:R-:W-:Y:S01]  /*4d40*/  ISETP.GT.U32.AND P2, PT, R4.reuse, R39, PT ;  /* 0x000000270400720c */ /* 0x040fe20003f44070 */
[----:B------:R-:W-:Y:S01]  /*4d50*/  @!P6 IMAD.MOV R112, RZ, RZ, -R112 ;  /* 0x000000ffff70e224 */ /* 0x000fe200078e0a70 */
[----:B------:R-:W-:Y:S02]  /*4d60*/  ISETP.GT.U32.AND P6, PT, R4, R38, PT ;  /* 0x000000260400720c */ /* 0x000fe40003fc4070 */
[----:B------:R-:W-:Y:S01]  /*4d70*/  ISETP.GE.AND P4, PT, R111, RZ, PT ;  /* 0x000000ff6f00720c */ /* 0x000fe20003f86270 */
[----:B------:R-:W-:-:S04]  /*4d80*/  IMAD.MOV.U32 R111, RZ, RZ, R45 ;  /* 0x000000ffff6f7224 */ /* 0x000fc800078e002d */
[----:B------:R-:W-:-:S04]  /*4d90*/  @!P3 IMAD.MOV R111, RZ, RZ, -R111 ;  /* 0x000000ffff6fb224 */ /* 0x000fc800078e0a6f */
[--C-:B------:R-:W-:Y:S02]  /*4da0*/  @!P2 IMAD.IADD R39, R39, 0x1, -R4.reuse ;  /* 0x000000012727a824 */ /* 0x100fe400078e0a04 */
[----:B------:R-:W-:Y:S01]  /*4db0*/  @!P6 IMAD.IADD R38, R38, 0x1, -R4 ;  /* 0x000000012626e824 */ /* 0x000fe200078e0a04 */
[C---:B------:R-:W-:Y:S02]  /*4dc0*/  ISETP.GT.U32.AND P6, PT, R4.reuse, R34, PT ;  /* 0x000000220400720c */ /* 0x040fe40003fc4070 */
[C---:B------:R-:W-:Y:S02]  /*4dd0*/  ISETP.GT.U32.AND P3, PT, R4.reuse, R39, PT ;  /* 0x000000270400720c */ /* 0x040fe40003f64070 */
[----:B------:R-:W-:Y:S02]  /*4de0*/  ISETP.GT.U32.AND P2, PT, R4, R41, PT ;  /* 0x000000290400720c */ /* 0x000fe40003f44070 */
[----:B------:R-:W-:-:S07]  /*4df0*/  LOP3.LUT R165, R0, 0xe4, RZ, 0xfc, !PT ;  /* 0x000000e400a57812 */ /* 0x000fce00078efcff */
[--C-:B------:R-:W-:Y:S02]  /*4e00*/  @!P6 IMAD.IADD R34, R34, 0x1, -R4.reuse ;  /* 0x000000012222e824 */ /* 0x100fe400078e0a04 */
[--C-:B------:R-:W-:Y:S01]  /*4e10*/  @!P3 IMAD.IADD R39, R39, 0x1, -R4.reuse ;  /* 0x000000012727b824 */ /* 0x100fe200078e0a04 */
[----:B------:R-:W-:Y:S02]  /*4e20*/  ISETP.GE.AND P3, PT, R126, RZ, PT ;  /* 0x000000ff7e00720c */ /* 0x000fe40003f66270 */
[----:B------:R-:W-:Y:S02]  /*4e30*/  ISETP.GT.U32.AND P6, PT, R4, R34, PT ;  /* 0x000000220400720c */ /* 0x000fe40003fc4070 */
[C---:B------:R-:W-:Y:S02]  /*4e40*/  LOP3.LUT R163, R0.reuse, 0xe8, RZ, 0xfc, !PT ;  /* 0x000000e800a37812 */ /* 0x040fe400078efcff */
[C---:B------:R-:W-:Y:S01]  /*4e50*/  LOP3.LUT R85, R0.reuse, 0xea, RZ, 0xfc, !PT ;  /* 0x000000ea00557812 */ /* 0x040fe200078efcff */
[----:B------:R-:W-:Y:S01]  /*4e60*/  @!P2 IMAD.IADD R41, R41, 0x1, -R4 ;  /* 0x000000012929a824 */ /* 0x000fe200078e0a04 */
[C---:B------:R-:W-:Y:S01]  /*4e70*/  LOP3.LUT R162, R0.reuse, 0xec, RZ, 0xfc, !PT ;  /* 0x000000ec00a27812 */ /* 0x040fe200078efcff */
[----:B------:R-:W-:Y:S01]  /*4e80*/  STL [R1+0x404], R165 ;  /* 0x000404a501007387 */ /* 0x000fe20000100800 */
[----:B------:R-:W-:-:S02]  /*4e90*/  LOP3.LUT R161, R0, 0xf0, RZ, 0xfc, !PT ;  /* 0x000000f000a17812 */ /* 0x000fc400078efcff */
[C---:B------:R-:W-:Y:S01]  /*4ea0*/  LOP3.LUT R160, R0.reuse, 0xf2, RZ, 0xfc, !PT ;  /* 0x000000f200a07812 */ /* 0x040fe200078efcff */
[----:B------:R-:W-:Y:S01]  /*4eb0*/  STL [R1+0x400], R163 ;  /* 0x000400a301007387 */ /* 0x000fe20000100800 */
[C---:B------:R-:W-:Y:S01]  /*4ec0*/  LOP3.LUT R123, R0.reuse, 0xf4, RZ, 0xfc, !PT ;  /* 0x000000f4007b7812 */ /* 0x040fe200078efcff */
[----:B------:R-:W-:Y:S01]  /*4ed0*/  IMAD.MOV.U32 R127, RZ, RZ, R41 ;  /* 0x000000ffff7f7224 */ /* 0x000fe200078e0029 */
[C---:B------:R-:W-:Y:S01]  /*4ee0*/  LOP3.LUT R122, R0.reuse, 0xf8, RZ, 0xfc, !PT ;  /* 0x000000f8007a7812 */ /* 0x040fe200078efcff */
[----:B------:R-:W-:Y:S01]  /*4ef0*/  STL [R1+0x3fc], R85 ;  /* 0x0003fc5501007387 */ /* 0x000fe20000100800 */
[----:B------:R-:W-:-:S03]  /*4f00*/  LOP3.LUT R164, R0, 0xfa, RZ, 0xfc, !PT ;  /* 0x000000fa00a47812 */ /* 0x000fc600078efcff */
[----:B------:R-:W-:Y:S01]  /*4f10*/  STL [R1+0x3f8], R162 ;  /* 0x0003f8a201007387 */ /* 0x000fe20000100800 */
[----:B------:R-:W-:-:S03]  /*4f20*/  LOP3.LUT R157, R87, 0x6, R40, 0xfe, !PT ;  /* 0x00000006579d7812 */ /* 0x000fc600078efe28 */
[----:B------:R0:W-:Y:S01]  /*4f30*/  STL [R1+0x804], R136 ;  /* 0x0008048801007387 */ /* 0x0001e20000100800 */
[----:B------:R-:W-:Y:S01]  /*4f40*/  LOP3.LUT R150, R0, 0xfc, RZ, 0xfc, !PT ;  /* 0x000000fc00967812 */ /* 0x000fe200078efcff */
[----:B------:R-:W-:Y:S02]  /*4f50*/  @!P3 IMAD.MOV R127, RZ, RZ, -R127 ;  /* 0x000000ffff7fb224 */ /* 0x000fe400078e0a7f */
[----:B------:R1:W-:Y:S01]  /*4f60*/  STL [R1+0x3f4], R161 ;  /* 0x0003f4a101007387 */ /* 0x0003e20000100800 */
[----:B------:R-:W-:Y:S01]  /*4f70*/  ISETP.GE.AND P3, PT, R138, RZ, PT ;  /* 0x000000ff8a00720c */ /* 0x000fe20003f66270 */
[----:B------:R-:W-:Y:S02]  /*4f80*/  @!P6 IMAD.IADD R34, R34, 0x1, -R4 ;  /* 0x000000012222e824 */ /* 0x000fe400078e0a04 */
[----:B------:R2:W-:Y:S01]  /*4f90*/  STL [R1+0x3f0], R160 ;  /* 0x0003f0a001007387 */ /* 0x0005e20000100800 */
[----:B0-----:R-:W-:-:S03]  /*4fa0*/  LOP3.LUT R136, R87, 0xe, R40, 0xfe, !PT ;  /* 0x0000000e57887812 */ /* 0x001fc600078efe28 */
[----:B------:R-:W-:Y:S01]  /*4fb0*/  STL [R1+0x3ec], R123 ;  /* 0x0003ec7b01007387 */ /* 0x000fe20000100800 */
[--C-:B------:R-:W-:Y:S02]  /*4fc0*/  LOP3.LUT R139, R87, 0x16, R40.reuse, 0xfe, !PT ;  /* 0x00000016578b7812 */ /* 0x100fe400078efe28 */
[----:B------:R-:W-:Y:S01]  /*4fd0*/  ISETP.GE.AND P6, PT, R137, RZ, PT ;  /* 0x000000ff8900720c */ /* 0x000fe20003fc6270 */
[----:B------:R-:W-:Y:S01]  /*4fe0*/  STL [R1+0x3e8], R122 ;  /* 0x0003e87a01007387 */ /* 0x000fe20000100800 */
[C-C-:B------:R-:W-:Y:S02]  /*4ff0*/  LOP3.LUT R138, R87.reuse, 0x1e, R40.reuse, 0xfe, !PT ;  /* 0x0000001e578a7812 */ /* 0x140fe400078efe28 */
[----:B------:R-:W-:Y:S01]  /*5000*/  LOP3.LUT R137, R87, 0x26, R40, 0xfe, !PT ;  /* 0x0000002657897812 */ /* 0x000fe200078efe28 */
[----:B------:R0:W-:Y:S04]  /*5010*/  STL [R1+0x3e4], R164 ;  /* 0x0003e4a401007387 */ /* 0x0001e80000100800 */
[----:B------:R-:W-:Y:S04]  /*5020*/  STL [R1+0x2f8], R157 ;  /* 0x0002f89d01007387 */ /* 0x000fe80000100800 */
[----:B------:R-:W-:Y:S04]  /*5030*/  STL [R1+0x324], R136 ;  /* 0x0003248801007387 */ /* 0x000fe80000100800 */
[----:B------:R3:W-:Y:S04]  /*5040*/  STL [R1+0x3e0], R150 ;  /* 0x0003e09601007387 */ /* 0x0007e80000100800 */
[----:B------:R-:W-:Y:S04]  /*5050*/  STL [R1+0x308], R139 ;  /* 0x0003088b01007387 */ /* 0x000fe80000100800 */
[----:B------:R4:W-:Y:S04]  /*5060*/  STL [R1+0x320], R138 ;  /* 0x0003208a01007387 */ /* 0x0009e80000100800 */
[----:B------:R0:W-:Y:S04]  /*5070*/  STL [R1+0x31c], R137 ;  /* 0x00031c8901007387 */ /* 0x0001e80000100800 */
[----:B------:R-:W2:Y:S01]  /*5080*/  LDL R51, [R1+0x4e8] ;  /* 0x0004e80001337983 */ /* 0x000ea20000100800 */
[----:B------:R-:W-:Y:S01]  /*5090*/  IMAD.MOV.U32 R128, RZ, RZ, R43 ;  /* 0x000000ffff807224 */ /* 0x000fe200078e002b */
[----:B------:R-:W-:-:S03]  /*50a0*/  ISETP.GT.U32.AND P2, PT, R4, R36, PT ;  /* 0x000000240400720c */ /* 0x000fc60003f44070 */
[----:B------:R-:W-:Y:S01]  /*50b0*/  @!P4 IMAD.MOV R128, RZ, RZ, -R128 ;  /* 0x000000ffff80c224 */ /* 0x000fe200078e0a80 */
[----:B------:R-:W-:Y:S01]  /*50c0*/  ISETP.GT.U32.AND P4, PT, R4, R37, PT ;  /* 0x000000250400720c */ /* 0x000fe20003f84070 */
[----:B------:R-:W-:-:S04]  /*50d0*/  IMAD.MOV.U32 R126, RZ, RZ, R39 ;  /* 0x000000ffff7e7224 */ /* 0x000fc800078e0027 */
[----:B------:R-:W-:Y:S01]  /*50e0*/  @!P5 IMAD.MOV R126, RZ, RZ, -R126 ;  /* 0x000000ffff7ed224 */ /* 0x000fe200078e0a7e */
[----:B------:R-:W-:-:S03]  /*50f0*/  ISETP.GT.U32.AND P5, PT, R4, R35, PT ;  /* 0x000000230400720c */ /* 0x000fc60003fa4070 */
[----:B------:R-:W-:-:S04]  /*5100*/  @!P2 IMAD.IADD R36, R36, 0x1, -R4 ;  /* 0x000000012424a824 */ /* 0x000fc800078e0a04 */
[----:B------:R-:W-:Y:S01]  /*5110*/  @!P4 IMAD.IADD R37, R37, 0x1, -R4 ;  /* 0x000000012525c824 */ /* 0x000fe200078e0a04 */
[----:B------:R-:W-:-:S04]  /*5120*/  ISETP.GT.U32.AND P2, PT, R4, R36, PT ;  /* 0x000000240400720c */ /* 0x000fc80003f44070 */
[----:B------:R-:W-:Y:S01]  /*5130*/  ISETP.GT.U32.AND P4, PT, R4, R37, PT ;  /* 0x000000250400720c */ /* 0x000fe20003f84070 */
[----:B------:R-:W-:Y:S02]  /*5140*/  @!P5 IMAD.IADD R35, R35, 0x1, -R4 ;  /* 0x000000012323d824 */ /* 0x000fe400078e0a04 */
[----:B------:R-:W-:-:S03]  /*5150*/  @!P3 IMAD.MOV R38, RZ, RZ, -R38 ;  /* 0x000000ffff26b224 */ /* 0x000fc600078e0a26 */
[----:B------:R-:W-:-:S03]  /*5160*/  ISETP.GT.U32.AND P3, PT, R4, R35, PT ;  /* 0x000000230400720c */ /* 0x000fc60003f64070 */
[----:B------:R-:W-:Y:S01]  /*5170*/  @!P2 IMAD.IADD R36, R36, 0x1, -R4 ;  /* 0x000000012424a824 */ /* 0x000fe200078e0a04 */
[----:B------:R-:W-:-:S03]  /*5180*/  ISETP.GT.U32.AND P2, PT, R4, R33, PT ;  /* 0x000000210400720c */ /* 0x000fc60003f44070 */
[----:B------:R-:W-:Y:S01]  /*5190*/  @!P4 IMAD.IADD R37, R37, 0x1, -R4 ;  /* 0x000000012525c824 */ /* 0x000fe200078e0a04 */
[----:B------:R-:W-:-:S03]  /*51a0*/  ISETP.GE.AND P4, PT, R125, RZ, PT ;  /* 0x000000ff7d00720c */ /* 0x000fc60003f86270 */
[----:B------:R-:W-:Y:S02]  /*51b0*/  IMAD.MOV.U32 R125, RZ, RZ, R37 ;  /* 0x000000ffff7d7224 */ /* 0x000fe400078e0025 */
[----:B------:R-:W-:Y:S01]  /*51c0*/  @!P3 IMAD.IADD R35, R35, 0x1, -R4 ;  /* 0x000000012323b824 */ /* 0x000fe200078e0a04 */
[----:B------:R-:W-:-:S03]  /*51d0*/  ISETP.GT.U32.AND P3, PT, R4, R30, PT ;  /* 0x0000001e0400720c */ /* 0x000fc60003f64070 */
[----:B------:R-:W-:-:S04]  /*51e0*/  @!P2 IMAD.IADD R33, R33, 0x1, -R4 ;  /* 0x000000012121a824 */ /* 0x000fc800078e0a04 */
[----:B------:R-:W-:Y:S01]  /*51f0*/  @!P4 IMAD.MOV R125, RZ, RZ, -R125 ;  /* 0x000000ffff7dc224 */ /* 0x000fe200078e0a7d */
[C---:B------:R-:W-:Y:S02]  /*5200*/  ISETP.GT.U32.AND P4, PT, R4.reuse, R32, PT ;  /* 0x000000200400720c */ /* 0x040fe40003f84070 */
[----:B------:R-:W-:-:S03]  /*5210*/  ISETP.GT.U32.AND P2, PT, R4, R33, PT ;  /* 0x000000210400720c */ /* 0x000fc60003f44070 */
[----:B------:R-:W-:Y:S02]  /*5220*/  @!P3 IMAD.IADD R30, R30, 0x1, -R4 ;  /* 0x000000011e1eb824 */ /* 0x000fe400078e0a04 */
[----:B------:R-:W-:-:S03]  /*5230*/  @!P6 IMAD.MOV R35, RZ, RZ, -R35 ;  /* 0x000000ffff23e224 */ /* 0x000fc600078e0a23 */
[----:B------:R-:W-:-:S03]  /*5240*/  ISETP.GT.U32.AND P6, PT, R4, R30, PT ;  /* 0x0000001e0400720c */ /* 0x000fc60003fc4070 */
[--C-:B------:R-:W-:Y:S01]  /*5250*/  @!P4 IMAD.IADD R32, R32, 0x1, -R4.reuse ;  /* 0x000000012020c824 */ /* 0x100fe200078e0a04 */
[----:B------:R-:W-:Y:S01]  /*5260*/  ISETP.GE.AND P4, PT, R120, RZ, PT ;  /* 0x000000ff7800720c */ /* 0x000fe20003f86270 */
[----:B------:R-:W-:-:S04]  /*5270*/  @!P2 IMAD.IADD R33, R33, 0x1, -R4 ;  /* 0x000000012121a824 */ /* 0x000fc800078e0a04 */
[----:B------:R-:W-:-:S04]  /*5280*/  IMAD.MOV.U32 R120, RZ, RZ, R33 ;  /* 0x000000ffff787224 */ /* 0x000fc800078e0021 */
[----:B------:R-:W-:Y:S01]  /*5290*/  @!P6 IMAD.IADD R30, R30, 0x1, -R4 ;  /* 0x000000011e1ee824 */ /* 0x000fe200078e0a04 */
[----:B------:R-:W-:-:S03]  /*52a0*/  ISETP.GT.U32.AND P6, PT, R4, R27, PT ;  /* 0x0000001b0400720c */ /* 0x000fc60003fc4070 */
[----:B------:R-:W-:Y:S01]  /*52b0*/  @!P4 IMAD.MOV R120, RZ, RZ, -R120 ;  /* 0x000000ffff78c224 */ /* 0x000fe200078e0a78 */
[----:B------:R-:W-:Y:S02]  /*52c0*/  ISETP.GT.U32.AND P4, PT, R4, R29, PT ;  /* 0x0000001d0400720c */ /* 0x000fe40003f84070 */
[----:B------:R-:W-:-:S07]  /*52d0*/  ISETP.GE.AND P2, PT, R121, RZ, PT ;  /* 0x000000ff7900720c */ /* 0x000fce0003f46270 */
[----:B------:R-:W-:-:S04]  /*52e0*/  @!P6 IMAD.IADD R27, R27, 0x1, -R4 ;  /* 0x000000011b1be824 */ /* 0x000fc800078e0a04 */
[----:B------:R-:W-:Y:S01]  /*52f0*/  @!P4 IMAD.IADD R29, R29, 0x1, -R4 ;  /* 0x000000011d1dc824 */ /* 0x000fe200078e0a04 */
[----:B------:R-:W-:Y:S02]  /*5300*/  ISETP.GE.AND P4, PT, R118, RZ, PT ;  /* 0x000000ff7600720c */ /* 0x000fe40003f86270 */
[----:B------:R-:W-:Y:S01]  /*5310*/  ISETP.GT.U32.AND P6, PT, R4, R27, PT ;  /* 0x0000001b0400720c */ /* 0x000fe20003fc4070 */
[----:B------:R-:W-:Y:S02]  /*5320*/  IMAD.MOV.U32 R118, RZ, RZ, R30 ;  /* 0x000000ffff767224 */ /* 0x000fe400078e001e */
[----:B------:R-:W-:-:S04]  /*5330*/  IMAD.MOV.U32 R121, RZ, RZ, R34 ;  /* 0x000000ffff797224 */ /* 0x000fc800078e0022 */
[----:B------:R-:W-:Y:S01]  /*5340*/  @!P2 IMAD.MOV R121, RZ, RZ, -R121 ;  /* 0x000000ffff79a224 */ /* 0x000fe200078e0a79 */
[----:B------:R-:W-:-:S03]  /*5350*/  ISETP.GE.AND P2, PT, R156, RZ, PT ;  /* 0x000000ff9c00720c */ /* 0x000fc60003f46270 */
[----:B------:R-:W-:Y:S01]  /*5360*/  @!P4 IMAD.MOV R118, RZ, RZ, -R118 ;  /* 0x000000ffff76c224 */ /* 0x000fe200078e0a76 */
[----:B------:R-:W-:Y:S01]  /*5370*/  ISETP.GT.U32.AND P4, PT, R4, R25, PT ;  /* 0x000000190400720c */ /* 0x000fe20003f84070 */
[----:B------:R-:W-:Y:S01]  /*5380*/  @!P6 IMAD.IADD R27, R27, 0x1, -R4 ;  /* 0x000000011b1be824 */ /* 0x000fe200078e0a04 */
[----:B------:R-:W-:Y:S02]  /*5390*/  ISETP.GE.AND P6, PT, R155, RZ, PT ;  /* 0x000000ff9b00720c */ /* 0x000fe40003fc6270 */
[C-C-:B------:R-:W-:Y:S02]  /*53a0*/  LOP3.LUT R156, R87.reuse, 0x2e, R40.reuse, 0xfe, !PT ;  /* 0x0000002e579c7812 */ /* 0x140fe400078efe28 */
[C-C-:B------:R-:W-:Y:S02]  /*53b0*/  LOP3.LUT R155, R87.reuse, 0x36, R40.reuse, 0xfe, !PT ;  /* 0x00000036579b7812 */ /* 0x140fe400078efe28 */
[----:B------:R-:W-:Y:S01]  /*53c0*/  LOP3.LUT R151, R87, 0x3e, R40, 0xfe, !PT ;  /* 0x0000003e57977812 */ /* 0x000fe200078efe28 */
[----:B------:R-:W-:Y:S04]  /*53d0*/  STL [R1+0x318], R156 ;  /* 0x0003189c01007387 */ /* 0x000fe80000100800 */
[----:B------:R-:W-:Y:S04]  /*53e0*/  STL [R1+0x314], R155 ;  /* 0x0003149b01007387 */ /* 0x000fe80000100800 */
[----:B------:R0:W-:Y:S01]  /*53f0*/  STL [R1+0x30c], R151 ;  /* 0x00030c9701007387 */ /* 0x0001e20000100800 */
[----:B------:R-:W-:-:S03]  /*5400*/  @!P4 IMAD.IADD R25, R25, 0x1, -R4 ;  /* 0x000000011919c824 */ /* 0x000fc600078e0a04 */
[----:B------:R-:W3:Y:S01]  /*5410*/  LDL R159, [R1+0x4c4] ;  /* 0x0004c400019f7983 */ /* 0x000ee20000100800 */
[----:B------:R-:W-:Y:S01]  /*5420*/  ISETP.GE.AND P4, PT, R116, RZ, PT ;  /* 0x000000ff7400720c */ /* 0x000fe20003f86270 */
[----:B------:R-:W-:-:S12]  /*5430*/  IMAD.MOV.U32 R116, RZ, RZ, R27 ;  /* 0x000000ffff747224 */ /* 0x000fd800078e001b */
[----:B------:R-:W-:Y:S01]  /*5440*/  @!P4 IMAD.MOV R116, RZ, RZ, -R116 ;  /* 0x000000ffff74c224 */ /* 0x000fe200078e0a74 */
[----:B------:R-:W-:Y:S01]  /*5450*/  ISETP.GE.AND P5, PT, R124, RZ, PT ;  /* 0x000000ff7c00720c */ /* 0x000fe20003fa6270 */
[----:B------:R-:W-:Y:S01]  /*5460*/  IMAD.MOV.U32 R124, RZ, RZ, R36 ;  /* 0x000000ffff7c7224 */ /* 0x000fe200078e0024 */
[----:B--2---:R-:W-:Y:S02]  /*5470*/  ISETP.GE.AND P4, PT, R51, RZ, PT ;  /* 0x000000ff3300720c */ /* 0x004fe40003f86270 */
[----:B------:R-:W2:Y:S09]  /*5480*/  LDL R51, [R1+0x4bc] ;  /* 0x0004bc0001337983 */ /* 0x000eb20000100800 */
[----:B------:R-:W-:Y:S01]  /*5490*/  @!P5 IMAD.MOV R124, RZ, RZ, -R124 ;  /* 0x000000ffff7cd224 */ /* 0x000fe200078e0a7c */
[----:B------:R-:W-:-:S13]  /*54a0*/  ISETP.GT.U32.AND P5, PT, R4, R31, PT ;  /* 0x0000001f0400720c */ /* 0x000fda0003fa4070 */
[----:B------:R-:W-:-:S05]  /*54b0*/  @!P5 IMAD.IADD R31, R31, 0x1, -R4 ;  /* 0x000000011f1fd824 */ /* 0x000fca00078e0a04 */
[C---:B------:R-:W-:Y:S02]  /*54c0*/  ISETP.GT.U32.AND P3, PT, R4.reuse, R31, PT ;  /* 0x0000001f0400720c */ /* 0x040fe40003f64070 */
[----:B------:R-:W-:-:S11]  /*54d0*/  ISETP.GT.U32.AND P5, PT, R4, R32, PT ;  /* 0x000000200400720c */ /* 0x000fd60003fa4070 */
[--C-:B------:R-:W-:Y:S01]  /*54e0*/  @!P3 IMAD.IADD R31, R31, 0x1, -R4.reuse ;  /* 0x000000011f1fb824 */ /* 0x100fe200078e0a04 */
[----:B------:R-:W-:Y:S01]  /*54f0*/  ISETP.GT.U32.AND P3, PT, R4, R28, PT ;  /* 0x0000001c0400720c */ /* 0x000fe20003f64070 */
[----:B------:R-:W-:-:S04]  /*5500*/  @!P5 IMAD.IADD R32, R32, 0x1, -R4 ;  /* 0x000000012020d824 */ /* 0x000fc800078e0a04 */
[----:B------:R-:W-:-:S08]  /*5510*/  @!P2 IMAD.MOV R32, RZ, RZ, -R32 ;  /* 0x000000ffff20a224 */ /* 0x000fd000078e0a20 */
[----:B------:R-:W-:-:S05]  /*5520*/  @!P3 IMAD.IADD R28, R28, 0x1, -R4 ;  /* 0x000000011c1cb824 */ /* 0x000fca00078e0a04 */
[C---:B------:R-:W-:Y:S02]  /*5530*/  ISETP.GT.U32.AND P2, PT, R4.reuse, R28, PT ;  /* 0x0000001c0400720c */ /* 0x040fe40003f44070 */
[----:B------:R-:W-:Y:S02]  /*5540*/  ISETP.GT.U32.AND P3, PT, R4, R29, PT ;  /* 0x0000001d0400720c */ /* 0x000fe40003f64070 */
[----:B------:R-:W-:-:S09]  /*5550*/  ISETP.GE.AND P5, PT, R119, RZ, PT ;  /* 0x000000ff7700720c */ /* 0x000fd20003fa6270 */
[--C-:B------:R-:W-:Y:S01]  /*5560*/  @!P2 IMAD.IADD R28, R28, 0x1, -R4.reuse ;  /* 0x000000011c1ca824 */ /* 0x100fe200078e0a04 */
[C---:B------:R-:W-:Y:S01]  /*5570*/  ISETP.GT.U32.AND P2, PT, R4.reuse, R23, PT ;  /* 0x000000170400720c */ /* 0x040fe20003f44070 */
[----:B------:R-:W-:Y:S02]  /*5580*/  IMAD.MOV.U32 R119, RZ, RZ, R31 ;  /* 0x000000ffff777224 */ /* 0x000fe400078e001f */
[----:B------:R-:W-:Y:S02]  /*5590*/  @!P3 IMAD.IADD R29, R29, 0x1, -R4 ;  /* 0x000000011d1db824 */ /* 0x000fe400078e0a04 */
[----:B------:R-:W-:Y:S01]  /*55a0*/  @!P5 IMAD.MOV R119, RZ, RZ, -R119 ;  /* 0x000000ffff77d224 */ /* 0x000fe200078e0a77 */
[----:B------:R-:W-:Y:S01]  /*55b0*/  ISETP.GT.U32.AND P5, PT, R4, R26, PT ;  /* 0x0000001a0400720c */ /* 0x000fe20003fa4070 */
[----:B------:R-:W-:-:S06]  /*55c0*/  @!P6 IMAD.MOV R29, RZ, RZ, -R29 ;  /* 0x000000ffff1de224 */ /* 0x000fcc00078e0a1d */
[----:B------:R-:W-:-:S05]  /*55d0*/  @!P2 IMAD.IADD R23, R23, 0x1, -R4 ;  /* 0x000000011717a824 */ /* 0x000fca00078e0a04 */
[C---:B------:R-:W-:Y:S02]  /*55e0*/  ISETP.GT.U32.AND P6, PT, R4.reuse, R23, PT ;  /* 0x000000170400720c */ /* 0x040fe40003fc4070 */
[C---:B------:R-:W-:Y:S02]  /*55f0*/  ISETP.GT.U32.AND P3, PT, R4.reuse, R24, PT ;  /* 0x000000180400720c */ /* 0x040fe40003f64070 */
[----:B------:R-:W-:Y:S01]  /*5600*/  ISETP.GT.U32.AND P2, PT, R4, R25, PT ;  /* 0x000000190400720c */ /* 0x000fe20003f44070 */
[----:B------:R-:W-:Y:S01]  /*5610*/  @!P5 IMAD.IADD R26, R26, 0x1, -R4 ;  /* 0x000000011a1ad824 */ /* 0x000fe200078e0a04 */
[----:B------:R-:W-:-:S07]  /*5620*/  ISETP.GE.AND P5, PT, R117, RZ, PT ;  /* 0x000000ff7500720c */ /* 0x000fce0003fa6270 */
[--C-:B------:R-:W-:Y:S01]  /*5630*/  @!P6 IMAD.IADD R23, R23, 0x1, -R4.reuse ;  /* 0x000000011717e824 */ /* 0x100fe200078e0a04 */
[----:B------:R-:W-:Y:S01]  /*5640*/  ISETP.GT.U32.AND P6, PT, R4, R20, PT ;  /* 0x000000140400720c */ /* 0x000fe20003fc4070 */
[----:B------:R-:W-:Y:S02]  /*5650*/  @!P3 IMAD.IADD R24, R24, 0x1, -R4 ;  /* 0x000000011818b824 */ /* 0x000fe400078e0a04 */
[----:B------:R-:W-:Y:S02]  /*5660*/  IMAD.MOV.U32 R117, RZ, RZ, R28 ;  /* 0x000000ffff757224 */ /* 0x000fe400078e001c */
[----:B------:R-:W-:Y:S01]  /*5670*/  @!P2 IMAD.IADD R25, R25, 0x1, -R4 ;  /* 0x000000011919a824 */ /* 0x000fe200078e0a04 */
[C---:B------:R-:W-:Y:S01]  /*5680*/  ISETP.GT.U32.AND P2, PT, R4.reuse, R21, PT ;  /* 0x000000150400720c */ /* 0x040fe20003f44070 */
[----:B------:R-:W-:Y:S01]  /*5690*/  @!P5 IMAD.MOV R117, RZ, RZ, -R117 ;  /* 0x000000ffff75d224 */ /* 0x000fe200078e0a75 */
[----:B------:R-:W-:-:S05]  /*56a0*/  ISETP.GT.U32.AND P5, PT, R4, R24, PT ;  /* 0x000000180400720c */ /* 0x000fca0003fa4070 */
[----:B------:R-:W-:-:S05]  /*56b0*/  @!P6 IMAD.IADD R20, R20, 0x1, -R4 ;  /* 0x000000011414e824 */ /* 0x000fca00078e0a04 */
[----:B------:R-:W-:Y:S01]  /*56c0*/  ISETP.GT.U32.AND P6, PT, R4, R20, PT ;  /* 0x000000140400720c */ /* 0x000fe20003fc4070 */
[--C-:B------:R-:W-:Y:S01]  /*56d0*/  @!P2 IMAD.IADD R21, R21, 0x1, -R4.reuse ;  /* 0x000000011515a824 */ /* 0x100fe200078e0a04 */
[----:B------:R-:W-:Y:S01]  /*56e0*/  ISETP.GE.AND P2, PT, R114, RZ, PT ;  /* 0x000000ff7200720c */ /* 0x000fe20003f46270 */
[----:B------:R-:W-:Y:S01]  /*56f0*/  @!P5 IMAD.IADD R24, R24, 0x1, -R4 ;  /* 0x000000011818d824 */ /* 0x000fe200078e0a04 */
[----:B------:R-:W-:Y:S02]  /*5700*/  ISETP.GE.AND P5, PT, R154, RZ, PT ;  /* 0x000000ff9a00720c */ /* 0x000fe40003fa6270 */
[----:B------:R-:W-:-:S05]  /*5710*/  LOP3.LUT R154, R0, 0x46, RZ, 0xfc, !PT ;  /* 0x00000046009a7812 */ /* 0x000fca00078efcff */
[----:B------:R-:W-:Y:S02]  /*5720*/  STL [R1+0x3dc], R154 ;  /* 0x0003dc9a01007387 */ /* 0x000fe40000100800 */
[----:B------:R-:W-:Y:S01]  /*5730*/  @!P6 IMAD.IADD R20, R20, 0x1, -R4 ;  /* 0x000000011414e824 */ /* 0x000fe200078e0a04 */
[----:B---3--:R-:W-:Y:S01]  /*5740*/  ISETP.GE.AND P6, PT, R159, RZ, PT ;  /* 0x000000ff9f00720c */ /* 0x008fe20003fc6270 */
[----:B------:R-:W-:Y:S01]  /*5750*/  @!P2 IMAD.MOV R23, RZ, RZ, -R23 ;  /* 0x000000ffff17a224 */ /* 0x000fe200078e0a17 */
[----:B------:R-:W3:Y:S01]  /*5760*/  LDL R159, [R1+0x4b4] ;  /* 0x0004b400019f7983 */ /* 0x000ee20000100800 */
[----:B------:R-:W-:-:S03]  /*5770*/  ISETP.GT.U32.AND P2, PT, R4, R18, PT ;  /* 0x000000120400720c */ /* 0x000fc60003f44070 */
[----:B------:R-:W4:Y:S01]  /*5780*/  LDL R145, [R1+0x4b8] ;  /* 0x0004b80001917983 */ /* 0x000f220000100800 */
[----:B------:R-:W-:Y:S01]  /*5790*/  ISETP.GT.U32.AND P3, PT, R4, R26, PT ;  /* 0x0000001a0400720c */ /* 0x000fe20003f64070 */
[----:B------:R-:W-:Y:S02]  /*57a0*/  IMAD.MOV.U32 R114, RZ, RZ, R24 ;  /* 0x000000ffff727224 */ /* 0x000fe400078e0018 */
[----:B------:R-:W4:Y:S06]  /*57b0*/  LDL R147, [R1+0x4a8] ;  /* 0x0004a80001937983 */ /* 0x000f2c0000100800 */
[----:B------:R-:W-:Y:S01]  /*57c0*/  @!P2 IMAD.IADD R18, R18, 0x1, -R4 ;  /* 0x000000011212a824 */ /* 0x000fe200078e0a04 */
[----:B--2---:R-:W-:-:S02]  /*57d0*/  ISETP.GE.AND P2, PT, R51, RZ, PT ;  /* 0x000000ff3300720c */ /* 0x004fc40003f46270 */
[----:B------:R-:W2:Y:S01]  /*57e0*/  LDL R51, [R1+0x4b0] ;  /* 0x0004b00001337983 */ /* 0x000ea20000100800 */
[----:B------:R-:W-:Y:S01]  /*57f0*/  @!P3 IMAD.IADD R26, R26, 0x1, -R4 ;  /* 0x000000011a1ab824 */ /* 0x000fe200078e0a04 */
[----:B------:R-:W-:-:S13]  /*5800*/  ISETP.GT.U32.AND P3, PT, R4, R22, PT ;  /* 0x000000160400720c */ /* 0x000fda0003f64070 */
[----:B------:R-:W-:Y:S01]  /*5810*/  @!P3 IMAD.IADD R22, R22, 0x1, -R4 ;  /* 0x000000011616b824 */ /* 0x000fe200078e0a04 */
[----:B------:R-:W-:Y:S01]  /*5820*/  ISETP.GE.AND P3, PT, R115, RZ, PT ;  /* 0x000000ff7300720c */ /* 0x000fe20003f66270 */
[----:B------:R-:W-:-:S04]  /*5830*/  IMAD.MOV.U32 R115, RZ, RZ, R25 ;  /* 0x000000ffff737224 */ /* 0x000fc800078e0019 */
[----:B------:R-:W-:Y:S01]  /*5840*/  @!P5 IMAD.MOV R115, RZ, RZ, -R115 ;  /* 0x000000ffff73d224 */ /* 0x000fe200078e0a73 */
[C---:B------:R-:W-:Y:S01]  /*5850*/  ISETP.GT.U32.AND P5, PT, R4.reuse, R21, PT ;  /* 0x000000150400720c */ /* 0x040fe20003fa4070 */
[----:B------:R-:W-:Y:S01]  /*5860*/  @!P4 IMAD.MOV R26, RZ, RZ, -R26 ;  /* 0x000000ffff1ac224 */ /* 0x000fe200078e0a1a */
[----:B------:R-:W-:-:S05]  /*5870*/  ISETP.GT.U32.AND P4, PT, R4, R22, PT ;  /* 0x000000160400720c */ /* 0x000fca0003f84070 */
[----:B------:R-:W-:Y:S01]  /*5880*/  @!P3 IMAD.MOV R114, RZ, RZ, -R114 ;  /* 0x000000ffff72b224 */ /* 0x000fe200078e0a72 */
[----:B------:R-:W-:-:S05]  /*5890*/  ISETP.GT.U32.AND P3, PT, R4, R19, PT ;  /* 0x000000130400720c */ /* 0x000fca0003f64070 */
[--C-:B------:R-:W-:Y:S01]  /*58a0*/  @!P5 IMAD.IADD R21, R21, 0x1, -R4.reuse ;  /* 0x000000011515d824 */ /* 0x100fe200078e0a04 */
[----:B------:R-:W-:Y:S01]  /*58b0*/  ISETP.GT.U32.AND P5, PT, R4, R16, PT ;  /* 0x000000100400720c */ /* 0x000fe20003fa4070 */
[----:B------:R-:W-:Y:S01]  /*58c0*/  @!P4 IMAD.IADD R22, R22, 0x1, -R4 ;  /* 0x000000011616c824 */ /* 0x000fe200078e0a04 */
[----:B------:R-:W-:-:S05]  /*58d0*/  ISETP.GT.U32.AND P4, PT, R4, R17, PT ;  /* 0x000000110400720c */ /* 0x000fca0003f84070 */
[----:B------:R-:W-:Y:S01]  /*58e0*/  @!P3 IMAD.IADD R19, R19, 0x1, -R4 ;  /* 0x000000011313b824 */ /* 0x000fe200078e0a04 */
[----:B------:R-:W-:Y:S01]  /*58f0*/  ISETP.GE.AND P3, PT, R153, RZ, PT ;  /* 0x000000ff9900720c */ /* 0x000fe20003f66270 */
[----:B------:R-:W-:-:S04]  /*5900*/  IMAD.MOV.U32 R73, RZ, RZ, R21 ;  /* 0x000000ffff497224 */ /* 0x000fc800078e0015 */
[--C-:B------:R-:W-:Y:S02]  /*5910*/  @!P5 IMAD.IADD R16, R16, 0x1, -R4.reuse ;  /* 0x000000011010d824 */ /* 0x100fe400078e0a04 */
[----:B------:R-:W-:Y:S01]  /*5920*/  @!P4 IMAD.IADD R17, R17, 0x1, -R4 ;  /* 0x000000011111c824 */ /* 0x000fe200078e0a04 */
[----:B------:R-:W-:-:S05]  /*5930*/  ISETP.GT.U32.AND P4, PT, R4, R19, PT ;  /* 0x000000130400720c */ /* 0x000fca0003f84070 */
[----:B------:R-:W-:Y:S01]  /*5940*/  @!P3 IMAD.MOV R73, RZ, RZ, -R73 ;  /* 0x000000ffff49b224 */ /* 0x000fe200078e0a49 */
[----:B------:R-:W-:Y:S02]  /*5950*/  ISETP.GT.U32.AND P3, PT, R4, R16, PT ;  /* 0x000000100400720c */ /* 0x000fe40003f64070 */
[----:B------:R-:W-:Y:S01]  /*5960*/  LOP3.LUT R153, R0, 0x4e, RZ, 0xfc, !PT ;  /* 0x0000004e00997812 */ /* 0x000fe200078efcff */
[----:B------:R-:W-:-:S04]  /*5970*/  IMAD.MOV.U32 R87, RZ, RZ, R22 ;  /* 0x000000ffff577224 */ /* 0x000fc800078e0016 */
[----:B------:R0:W-:Y:S01]  /*5980*/  STL [R1+0x3d8], R153 ;  /* 0x0003d89901007387 */ /* 0x0001e20000100800 */
[----:B------:R-:W-:Y:S01]  /*5990*/  @!P4 IMAD.IADD R19, R19, 0x1, -R4 ;  /* 0x000000011313c824 */ /* 0x000fe200078e0a04 */
[----:B------:R-:W-:Y:S01]  /*59a0*/  ISETP.GT.U32.AND P4, PT, R4, R14, PT ;  /* 0x0000000e0400720c */ /* 0x000fe20003f84070 */
[----:B------:R-:W-:-:S03]  /*59b0*/  @!P6 IMAD.MOV R87, RZ, RZ, -R87 ;  /* 0x000000ffff57e224 */ /* 0x000fc600078e0a57 */
[----:B------:R-:W-:Y:S01]  /*59c0*/  @!P3 IMAD.IADD R16, R16, 0x1, -R4 ;  /* 0x000000011010b824 */ /* 0x000fe200078e0a04 */
[C---:B------:R-:W-:Y:S01]  /*59d0*/  ISETP.GT.U32.AND P6, PT, R4.reuse, R17, PT ;  /* 0x000000110400720c */ /* 0x040fe20003fc4070 */
[----:B------:R-:W-:Y:S01]  /*59e0*/  @!P2 IMAD.MOV R20, RZ, RZ, -R20 ;  /* 0x000000ffff14a224 */ /* 0x000fe200078e0a14 */
[----:B------:R-:W-:-:S06]  /*59f0*/  ISETP.GT.U32.AND P2, PT, R4, R15, PT ;  /* 0x0000000f0400720c */ /* 0x000fcc0003f44070 */
[--C-:B------:R-:W-:Y:S01]  /*5a00*/  @!P4 IMAD.IADD R14, R14, 0x1, -R4.reuse ;  /* 0x000000010e0ec824 */ /* 0x100fe200078e0a04 */
[----:B------:R-:W-:Y:S02]  /*5a10*/  ISETP.GE.AND P4, PT, R152, RZ, PT ;  /* 0x000000ff9800720c */ /* 0x000fe40003f86270 */
[----:B------:R-:W-:Y:S02]  /*5a20*/  LOP3.LUT R152, R0, 0x56, RZ, 0xfc, !PT ;  /* 0x0000005600987812 */ /* 0x000fe400078efcff */
[--C-:B------:R-:W-:Y:S02]  /*5a30*/  @!P6 IMAD.IADD R17, R17, 0x1, -R4.reuse ;  /* 0x000000011111e824 */ /* 0x100fe400078e0a04 */
[----:B------:R-:W-:Y:S01]  /*5a40*/  @!P2 IMAD.IADD R15, R15, 0x1, -R4 ;  /* 0x000000010f0fa824 */ /* 0x000fe200078e0a04 */
[----:B---3--:R-:W-:Y:S02]  /*5a50*/  ISETP.GE.AND P3, PT, R159, RZ, PT ;  /* 0x000000ff9f00720c */ /* 0x008fe40003f66270 */
[----:B------:R-:W3:Y:S01]  /*5a60*/  LDL R159, [R1+0x4a4] ;  /* 0x0004a400019f7983 */ /* 0x000ee20000100800 */
[----:B----4-:R-:W-:-:S02]  /*5a70*/  ISETP.GE.AND P6, PT, R145, RZ, PT ;  /* 0x000000ff9100720c */ /* 0x010fc40003fc6270 */
[----:B------:R-:W-:Y:S02]  /*5a80*/  LOP3.LUT R145, R0, 0x5e, RZ, 0xfc, !PT ;  /* 0x0000005e00917812 */ /* 0x000fe400078efcff */
[----:B--2---:R-:W-:Y:S02]  /*5a90*/  ISETP.GE.AND P2, PT, R51, RZ, PT ;  /* 0x000000ff3300720c */ /* 0x004fe40003f46270 */
[----:B------:R-:W2:Y:S04]  /*5aa0*/  LDL R51, [R1+0x4a0] ;  /* 0x0004a00001337983 */ /* 0x000ea80000100800 */
[----:B------:R4:W-:Y:S04]  /*5ab0*/  STL [R1+0x3d4], R152 ;  /* 0x0003d49801007387 */ /* 0x0009e80000100800 */
[----:B------:R-:W-:Y:S04]  /*5ac0*/  STL [R1+0x3d0], R145 ;  /* 0x0003d09101007387 */ /* 0x000fe80000100800 */
[----:B------:R-:W4:Y:S01]  /*5ad0*/  LDL R158, [R1+0x49c] ;  /* 0x00049c00019e7983 */ /* 0x000f220000100800 */
[----:B------:R-:W-:Y:S01]  /*5ae0*/  ISETP.GT.U32.AND P5, PT, R4, R18, PT ;  /* 0x000000120400720c */ /* 0x000fe20003fa4070 */
[----:B------:R-:W-:-:S02]  /*5af0*/  IMAD.MOV.U32 R72, RZ, RZ, R19 ;  /* 0x000000ffff487224 */ /* 0x000fc400078e0013 */
[----:B------:R-:W-:Y:S01]  /*5b00*/  @!P2 IMAD.MOV R17, RZ, RZ, -R17 ;  /* 0x000000ffff11a224 */ /* 0x000fe200078e0a11 */
[----:B------:R-:W4:Y:S01]  /*5b10*/  LDL R144, [R1+0x490] ;  /* 0x0004900001907983 */ /* 0x000f220000100800 */
[----:B------:R-:W-:Y:S01]  /*5b20*/  @!P6 IMAD.MOV R72, RZ, RZ, -R72 ;  /* 0x000000ffff48e224 */ /* 0x000fe200078e0a48 */
[----:B------:R-:W-:-:S07]  /*5b30*/  ISETP.GT.U32.AND P6, PT, R4, R15, PT ;  /* 0x0000000f0400720c */ /* 0x000fce0003fc4070 */
[----:B------:R-:W-:Y:S01]  /*5b40*/  @!P5 IMAD.IADD R18, R18, 0x1, -R4 ;  /* 0x000000011212d824 */ /* 0x000fe200078e0a04 */
[----:B------:R-:W-:-:S05]  /*5b50*/  ISETP.GT.U32.AND P5, PT, R4, R13, PT ;  /* 0x0000000d0400720c */ /* 0x000fca0003fa4070 */
[----:B------:R-:W-:Y:S01]  /*5b60*/  @!P6 IMAD.IADD R15, R15, 0x1, -R4 ;  /* 0x000000010f0fe824 */ /* 0x000fe200078e0a04 */
[----:B------:R-:W-:-:S07]  /*5b70*/  ISETP.GT.U32.AND P6, PT, R4, R11, PT ;  /* 0x0000000b0400720c */ /* 0x000fce0003fc4070 */
[----:B------:R-:W-:Y:S01]  /*5b80*/  @!P5 IMAD.IADD R13, R13, 0x1, -R4 ;  /* 0x000000010d0dd824 */ /* 0x000fe200078e0a04 */
[----:B------:R-:W-:-:S05]  /*5b90*/  ISETP.GT.U32.AND P5, PT, R4, R14, PT ;  /* 0x0000000e0400720c */ /* 0x000fca0003fa4070 */
[----:B------:R-:W-:-:S08]  /*5ba0*/  @!P6 IMAD.IADD R11, R11, 0x1, -R4 ;  /* 0x000000010b0be824 */ /* 0x000fd000078e0a04 */
[----:B------:R-:W-:Y:S01]  /*5bb0*/  @!P5 IMAD.IADD R14, R14, 0x1, -R4 ;  /* 0x000000010e0ed824 */ /* 0x000fe200078e0a04 */
[C---:B------:R-:W-:Y:S02]  /*5bc0*/  ISETP.GT.U32.AND P6, PT, R4.reuse, R11, PT ;  /* 0x0000000b0400720c */ /* 0x040fe40003fc4070 */
[----:B------:R-:W-:Y:S01]  /*5bd0*/  ISETP.GT.U32.AND P2, PT, R4, R12, PT ;  /* 0x0000000c0400720c */ /* 0x000fe20003f44070 */
[----:B------:R-:W-:-:S04]  /*5be0*/  IMAD.MOV.U32 R70, RZ, RZ, R16 ;  /* 0x000000ffff467224 */ /* 0x000fc800078e0010 */
[----:B------:R-:W-:Y:S01]  /*5bf0*/  @!P4 IMAD.MOV R70, RZ, RZ, -R70 ;  /* 0x000000ffff46c224 */ /* 0x000fe200078e0a46 */
[----:B------:R-:W-:Y:S02]  /*5c00*/  ISETP.GE.AND P4, PT, R147, RZ, PT ;  /* 0x000000ff9300720c */ /* 0x000fe40003f86270 */
[----:B------:R-:W4:Y:S03]  /*5c10*/  LDL R147, [R1+0x498] ;  /* 0x0004980001937983 */ /* 0x000f260000100800 */
[--C-:B------:R-:W-:Y:S02]  /*5c20*/  @!P6 IMAD.IADD R11, R11, 0x1, -R4.reuse ;  /* 0x000000010b0be824 */ /* 0x100fe400078e0a04 */
[----:B------:R-:W-:Y:S01]  /*5c30*/  @!P2 IMAD.IADD R12, R12, 0x1, -R4 ;  /* 0x000000010c0ca824 */ /* 0x000fe200078e0a04 */
[----:B---3--:R-:W-:Y:S02]  /*5c40*/  ISETP.GE.AND P5, PT, R159, RZ, PT ;  /* 0x000000ff9f00720c */ /* 0x008fe40003fa6270 */
[----:B------:R-:W3:Y:S01]  /*5c50*/  LDL R159, [R1+0x494] ;  /* 0x00049400019f7983 */ /* 0x000ee20000100800 */
[----:B--2---:R-:W-:-:S03]  /*5c60*/  ISETP.GE.AND P2, PT, R51, RZ, PT ;  /* 0x000000ff3300720c */ /* 0x004fc60003f46270 */
[----:B------:R-:W2:Y:S01]  /*5c70*/  LDL R51, [R1+0x48c] ;  /* 0x00048c0001337983 */ /* 0x000ea20000100800 */
[----:B----4-:R-:W-:Y:S02]  /*5c80*/  ISETP.GE.AND P6, PT, R158, RZ, PT ;  /* 0x000000ff9e00720c */ /* 0x010fe40003fc6270 */
[----:B------:R-:W-:-:S05]  /*5c90*/  LOP3.LUT R158, R0, 0x66, RZ, 0xfc, !PT ;  /* 0x00000066009e7812 */ /* 0x000fca00078efcff */
[----:B------:R-:W-:Y:S04]  /*5ca0*/  STL [R1+0x3cc], R158 ;  /* 0x0003cc9e01007387 */ /* 0x000fe80000100800 */
[----:B------:R-:W4:Y:S01]  /*5cb0*/  LDL R81, [R1+0x488] ;  /* 0x0004880001517983 */ /* 0x000f220000100800 */
[----:B------:R-:W-:-:S05]  /*5cc0*/  IABS R63, R141 ;  /* 0x0000008d003f7213 */ /* 0x000fca0000000000 */
[----:B------:R-:W-:Y:S01]  /*5cd0*/  IMAD.HI.U32 R67, R86, R63, RZ ;  /* 0x0000003f56437227 */ /* 0x000fe200078e00ff */
[----:B------:R-:W-:-:S03]  /*5ce0*/  IABS R104, R142 ;  /* 0x0000008e00687213 */ /* 0x000fc60000000000 */
[----:B------:R-:W-:Y:S01]  /*5cf0*/  IMAD.MOV R67, RZ, RZ, -R67 ;  /* 0x000000ffff437224 */ /* 0x000fe200078e0a43 */
[----:B------:R-:W-:-:S03]  /*5d00*/  IABS R62, R2 ;  /* 0x00000002003e7213 */ /* 0x000fc60000000000 */
[----:B------:R-:W-:Y:S02]  /*5d10*/  IMAD R63, R4, R67, R63 ;  /* 0x00000043043f7224 */ /* 0x000fe400078e023f */
[----:B------:R-:W-:Y:S01]  /*5d20*/  IMAD.HI.U32 R67, R86, R104, RZ ;  /* 0x0000006856437227 */ /* 0x000fe200078e00ff */
[----:B------:R-:W-:-:S03]  /*5d30*/  IABS R101, R146 ;  /* 0x0000009200657213 */ /* 0x000fc60000000000 */
[----:B------:R-:W-:-:S04]  /*5d40*/  IMAD.HI.U32 R66, R86, R62, RZ ;  /* 0x0000003e56427227 */ /* 0x000fc800078e00ff */
[----:B------:R-:W-:Y:S02]  /*5d50*/  IMAD.MOV R67, RZ, RZ, -R67 ;  /* 0x000000ffff437224 */ /* 0x000fe400078e0a43 */
[----:B------:R-:W-:Y:S01]  /*5d60*/  IMAD.MOV.U32 R71, RZ, RZ, R18 ;  /* 0x000000ffff477224 */ /* 0x000fe200078e0012 */
[----:B------:R-:W-:Y:S01]  /*5d70*/  IABS R103, R143 ;  /* 0x0000008f00677213 */ /* 0x000fe20000000000 */
[----:B------:R-:W-:Y:S02]  /*5d80*/  IMAD.MOV R66, RZ, RZ, -R66 ;  /* 0x000000ffff427224 */ /* 0x000fe400078e0a42 */
[----:B------:R-:W-:Y:S02]  /*5d90*/  IMAD R104, R4, R67, R104 ;  /* 0x0000004304687224 */ /* 0x000fe400078e0268 */
[----:B------:R-:W-:-:S04]  /*5da0*/  IMAD.HI.U32 R67, R86, R101, RZ ;  /* 0x0000006556437227 */ /* 0x000fc800078e00ff */
[----:B------:R-:W-:Y:S01]  /*5db0*/  @!P3 IMAD.MOV R71, RZ, RZ, -R71 ;  /* 0x000000ffff47b224 */ /* 0x000fe200078e0a47 */
[C---:B------:R-:W-:Y:S01]  /*5dc0*/  ISETP.GT.U32.AND P3, PT, R4.reuse, R13, PT ;  /* 0x0000000d0400720c */ /* 0x040fe20003f64070 */
[----:B------:R-:W-:Y:S01]  /*5dd0*/  IMAD R62, R4, R66, R62 ;  /* 0x00000042043e7224 */ /* 0x000fe200078e023e */
[----:B------:R-:W-:Y:S01]  /*5de0*/  IABS R106, R83 ;  /* 0x00000053006a7213 */ /* 0x000fe20000000000 */
[----:B------:R-:W-:-:S04]  /*5df0*/  IMAD.HI.U32 R66, R86, R103, RZ ;  /* 0x0000006756427227 */ /* 0x000fc800078e00ff */
[----:B------:R-:W-:Y:S01]  /*5e00*/  IMAD.MOV R67, RZ, RZ, -R67 ;  /* 0x000000ffff437224 */ /* 0x000fe200078e0a43 */
[----:B------:R-:W-:Y:S01]  /*5e10*/  IABS R107, R82 ;  /* 0x00000052006b7213 */ /* 0x000fe20000000000 */
[----:B------:R-:W-:Y:S02]  /*5e20*/  IMAD.MOV R66, RZ, RZ, -R66 ;  /* 0x000000ffff427224 */ /* 0x000fe400078e0a42 */
[----:B------:R-:W-:Y:S02]  /*5e30*/  IMAD R101, R4, R67, R101 ;  /* 0x0000004304657224 */ /* 0x000fe400078e0265 */
[----:B------:R-:W-:Y:S01]  /*5e40*/  IMAD.HI.U32 R67, R86, R106, RZ ;  /* 0x0000006a56437227 */ /* 0x000fe200078e00ff */
[----:B------:R-:W-:-:S03]  /*5e50*/  IABS R110, R148 ;  /* 0x00000094006e7213 */ /* 0x000fc60000000000 */
[----:B------:R-:W-:Y:S02]  /*5e60*/  IMAD R103, R4, R66, R103 ;  /* 0x0000004204677224 */ /* 0x000fe400078e0267 */
[----:B------:R-:W-:-:S04]  /*5e70*/  IMAD.HI.U32 R66, R86, R107, RZ ;  /* 0x0000006b56427227 */ /* 0x000fc800078e00ff */
[----:B------:R-:W-:Y:S02]  /*5e80*/  IMAD.MOV R67, RZ, RZ, -R67 ;  /* 0x000000ffff437224 */ /* 0x000fe400078e0a43 */
[----:B------:R-:W-:Y:S01]  /*5e90*/  @!P3 IMAD.IADD R13, R13, 0x1, -R4 ;  /* 0x000000010d0db824 */ /* 0x000fe200078e0a04 */
[C---:B------:R-:W-:Y:S01]  /*5ea0*/  ISETP.GT.U32.AND P3, PT, R4.reuse, R10, PT ;  /* 0x0000000a0400720c */ /* 0x040fe20003f64070 */
[----:B------:R-:W-:Y:S02]  /*5eb0*/  IMAD.MOV R66, RZ, RZ, -R66 ;  /* 0x000000ffff427224 */ /* 0x000fe400078e0a42 */
[----:B------:R-:W-:Y:S02]  /*5ec0*/  IMAD R106, R4, R67, R106 ;  /* 0x00000043046a7224 */ /* 0x000fe400078e026a */
[----:B------:R-:W-:-:S04]  /*5ed0*/  IMAD.HI.U32 R67, R86, R110, RZ ;  /* 0x0000006e56437227 */ /* 0x000fc800078e00ff */
[C---:B------:R-:W-:Y:S01]  /*5ee0*/  IMAD R107, R4.reuse, R66, R107 ;  /* 0x00000042046b7224 */ /* 0x040fe200078e026b */
[----:B------:R-:W-:Y:S01]  /*5ef0*/  IABS R66, R165 ;  /* 0x000000a500427213 */ /* 0x000fe20000000000 */
[----:B------:R-:W-:Y:S02]  /*5f00*/  IMAD.MOV R67, RZ, RZ, -R67 ;  /* 0x000000ffff437224 */ /* 0x000fe400078e0a43 */
[----:B------:R-:W-:Y:S01]  /*5f10*/  @!P5 IMAD.MOV R14, RZ, RZ, -R14 ;  /* 0x000000ffff0ed224 */ /* 0x000fe200078e0a0e */
[C---:B------:R-:W-:Y:S01]  /*5f20*/  ISETP.GT.U32.AND P5, PT, R4.reuse, R9, PT ;  /* 0x000000090400720c */ /* 0x040fe20003fa4070 */
[----:B------:R-:W-:Y:S02]  /*5f30*/  IMAD R110, R4, R67, R110 ;  /* 0x00000043046e7224 */ /* 0x000fe400078e026e */
[----:B------:R-:W-:-:S04]  /*5f40*/  IMAD.HI.U32 R67, R86, R66, RZ ;  /* 0x0000004256437227 */ /* 0x000fc800078e00ff */
[----:B------:R-:W-:Y:S02]  /*5f50*/  @!P3 IMAD.IADD R10, R10, 0x1, -R4 ;  /* 0x000000010a0ab824 */ /* 0x000fe400078e0a04 */
[----:B------:R-:W-:-:S03]  /*5f60*/  IMAD.MOV R67, RZ, RZ, -R67 ;  /* 0x000000ffff437224 */ /* 0x000fc600078e0a43 */
[C---:B------:R-:W-:Y:S01]  /*5f70*/  ISETP.GT.U32.AND P3, PT, R4.reuse, R10, PT ;  /* 0x0000000a0400720c */ /* 0x040fe20003f64070 */
[----:B------:R-:W-:Y:S01]  /*5f80*/  IMAD R64, R4, R67, R66 ;  /* 0x0000004304407224 */ /* 0x000fe200078e0242 */
[----:B------:R-:W-:Y:S01]  /*5f90*/  IABS R66, R85 ;  /* 0x0000005500427213 */ /* 0x000fe20000000000 */
[----:B------:R-:W-:-:S04]  /*5fa0*/  @!P5 IMAD.IADD R9, R9, 0x1, -R4 ;  /* 0x000000010909d824 */ /* 0x000fc800078e0a04 */
[----:B------:R-:W-:-:S04]  /*5fb0*/  IMAD.HI.U32 R60, R86, R66, RZ ;  /* 0x00000042563c7227 */ /* 0x000fc800078e00ff */
[----:B------:R-:W-:Y:S02]  /*5fc0*/  IMAD.MOV R60, RZ, RZ, -R60 ;  /* 0x000000ffff3c7224 */ /* 0x000fe400078e0a3c */
[----:B------:R-:W-:Y:S01]  /*5fd0*/  @!P3 IMAD.IADD R10, R10, 0x1, -R4 ;  /* 0x000000010a0ab824 */ /* 0x000fe200078e0a04 */
[----:B---3--:R-:W-:Y:S01]  /*5fe0*/  ISETP.GE.AND P5, PT, R159, RZ, PT ;  /* 0x000000ff9f00720c */ /* 0x008fe20003fa6270 */
[----:B------:R-:W-:Y:S02]  /*5ff0*/  IMAD R60, R4, R60, R66 ;  /* 0x0000003c043c7224 */ /* 0x000fe400078e0242 */
[----:B------:R-:W-:Y:S01]  /*6000*/  IMAD.MOV.U32 R66, RZ, RZ, R10 ;  /* 0x000000ffff427224 */ /* 0x000fe200078e000a */
[----:B------:R-:W-:-:S09]  /*6010*/  ISETP.GE.AND P3, PT, R147, RZ, PT ;  /* 0x000000ff9300720c */ /* 0x000fd20003f66270 */
[----:B------:R-:W-:Y:S01]  /*6020*/  @!P5 IMAD.MOV R66, RZ, RZ, -R66 ;  /* 0x000000ffff42d224 */ /* 0x000fe200078e0a42 */
[----:B------:R-:W-:Y:S02]  /*6030*/  ISETP.GT.U32.AND P5, PT, R4, R6, PT ;  /* 0x000000060400720c */ /* 0x000fe40003fa4070 */
[C---:B------:R-:W-:Y:S02]  /*6040*/  LOP3.LUT R159, R0.reuse, 0x6e, RZ, 0xfc, !PT ;  /* 0x0000006e009f7812 */ /* 0x040fe400078efcff */
[----:B------:R-:W-:-:S03]  /*6050*/  LOP3.LUT R147, R0, 0x76, RZ, 0xfc, !PT ;  /* 0x0000007600937812 */ /* 0x000fc600078efcff */
[----:B------:R-:W-:Y:S04]  /*6060*/  STL [R1+0x3c8], R159 ;  /* 0x0003c89f01007387 */ /* 0x000fe80000100800 */
[----:B------:R-:W-:Y:S02]  /*6070*/  STL [R1+0x3c4], R147 ;  /* 0x0003c49301007387 */ /* 0x000fe40000100800 */
[----:B------:R-:W-:Y:S02]  /*6080*/  @!P5 IMAD.IADD R6, R6, 0x1, -R4 ;  /* 0x000000010606d824 */ /* 0x000fe400078e0a04 */
[----:B------:R-:W-:Y:S01]  /*6090*/  IMAD.MOV.U32 R69, RZ, RZ, R15 ;  /* 0x000000ffff457224 */ /* 0x000fe200078e000f */
[----:B------:R-:W-:Y:S02]  /*60a0*/  IABS R42, R157 ;  /* 0x0000009d002a7213 */ /* 0x000fe40000000000 */
[----:B------:R-:W-:-:S02]  /*60b0*/  IABS R67, R163 ;  /* 0x000000a300437213 */ /* 0x000fc40000000000 */
[----:B------:R-:W-:Y:S02]  /*60c0*/  IABS R41, R136 ;  /* 0x0000008800297213 */ /* 0x000fe40000000000 */
[----:B------:R-:W-:Y:S01]  /*60d0*/  IABS R28, R151 ;  /* 0x00000097001c7213 */ /* 0x000fe20000000000 */
[----:B------:R-:W-:Y:S01]  /*60e0*/  IMAD.MOV.U32 R68, RZ, RZ, R13 ;  /* 0x000000ffff447224 */ /* 0x000fe200078e000d */
[----:B------:R-:W3:Y:S01]  /*60f0*/  LDL R80, [R1+0x478] ;  /* 0x0004780001507983 */ /* 0x000ee20000100800 */
[----:B----4-:R-:W-:-:S03]  /*6100*/  ISETP.GE.AND P5, PT, R81, RZ, PT ;  /* 0x000000ff5100720c */ /* 0x010fc60003fa6270 */
[----:B------:R-:W4:Y:S01]  /*6110*/  LDL R81, [R1+0x47c] ;  /* 0x00047c0001517983 */ /* 0x000f220000100800 */
[----:B------:R-:W-:Y:S01]  /*6120*/  @!P4 IMAD.MOV R69, RZ, RZ, -R69 ;  /* 0x000000ffff45c224 */ /* 0x000fe200078e0a45 */
[----:B------:R-:W-:Y:S01]  /*6130*/  ISETP.GT.U32.AND P4, PT, R4, R12, PT ;  /* 0x0000000c0400720c */ /* 0x000fe20003f84070 */
[----:B------:R-:W-:-:S04]  /*6140*/  IMAD.HI.U32 R43, R86, R42, RZ ;  /* 0x0000002a562b7227 */ /* 0x000fc800078e00ff */
[----:B------:R-:W-:-:S08]  /*6150*/  IMAD.HI.U32 R61, R86, R67, RZ ;  /* 0x00000043563d7227 */ /* 0x000fd000078e00ff */
[----:B------:R-:W-:Y:S01]  /*6160*/  @!P4 IMAD.IADD R12, R12, 0x1, -R4 ;  /* 0x000000010c0cc824 */ /* 0x000fe200078e0a04 */
[----:B------:R-:W-:Y:S01]  /*6170*/  ISETP.GT.U32.AND P4, PT, R4, R7, PT ;  /* 0x000000070400720c */ /* 0x000fe20003f84070 */
[----:B------:R-:W-:Y:S02]  /*6180*/  IMAD.MOV R43, RZ, RZ, -R43 ;  /* 0x000000ffff2b7224 */ /* 0x000fe400078e0a2b */
[----:B------:R-:W-:Y:S02]  /*6190*/  IMAD.MOV R61, RZ, RZ, -R61 ;  /* 0x000000ffff3d7224 */ /* 0x000fe400078e0a3d */
[----:B------:R-:W-:-:S04]  /*61a0*/  IMAD.HI.U32 R44, R86, R41, RZ ;  /* 0x00000029562c7227 */ /* 0x000fc800078e00ff */
[C---:B------:R-:W-:Y:S01]  /*61b0*/  IMAD R37, R4.reuse, R43, R42 ;  /* 0x0000002b04257224 */ /* 0x040fe200078e022a */
[----:B------:R-:W-:Y:S01]  /*61c0*/  IABS R42, R138 ;  /* 0x0000008a002a7213 */ /* 0x000fe20000000000 */
[C---:B------:R-:W-:Y:S02]  /*61d0*/  IMAD R61, R4.reuse, R61, R67 ;  /* 0x0000003d043d7224 */ /* 0x040fe400078e0243 */
[----:B------:R-:W-:Y:S02]  /*61e0*/  IMAD.MOV R44, RZ, RZ, -R44 ;  /* 0x000000ffff2c7224 */ /* 0x000fe400078e0a2c */
[----:B------:R-:W-:Y:S02]  /*61f0*/  IMAD.MOV.U32 R67, RZ, RZ, R12 ;  /* 0x000000ffff437224 */ /* 0x000fe400078e000c */
[----:B------:R-:W-:Y:S02]  /*6200*/  @!P4 IMAD.IADD R7, R7, 0x1, -R4 ;  /* 0x000000010707c824 */ /* 0x000fe400078e0a04 */
[----:B------:R-:W-:-:S02]  /*6210*/  IMAD R36, R4, R44, R41 ;  /* 0x0000002c04247224 */ /* 0x000fc400078e0229 */
[----:B------:R-:W-:-:S04]  /*6220*/  IMAD.HI.U32 R41, R86, R42, RZ ;  /* 0x0000002a56297227 */ /* 0x000fc800078e00ff */
[----:B------:R-:W-:Y:S01]  /*6230*/  @!P6 IMAD.MOV R67, RZ, RZ, -R67 ;  /* 0x000000ffff43e224 */ /* 0x000fe200078e0a43 */
[----:B------:R-:W-:Y:S01]  /*6240*/  ISETP.GT.U32.AND P6, PT, R4, R7, PT ;  /* 0x000000070400720c */ /* 0x000fe20003fc4070 */
[----:B------:R-:W-:-:S04]  /*6250*/  IMAD.MOV R41, RZ, RZ, -R41 ;  /* 0x000000ffff297224 */ /* 0x000fc800078e0a29 */
[----:B------:R-:W-:Y:S02]  /*6260*/  IMAD R31, R4, R41, R42 ;  /* 0x00000029041f7224 */ /* 0x000fe400078e022a */
[----:B------:R-:W-:-:S04]  /*6270*/  IMAD.HI.U32 R42, R86, R28, RZ ;  /* 0x0000001c562a7227 */ /* 0x000fc800078e00ff */
[----:B------:R-:W-:Y:S02]  /*6280*/  IMAD.MOV R42, RZ, RZ, -R42 ;  /* 0x000000ffff2a7224 */ /* 0x000fe400078e0a2a */
[----:B------:R-:W-:Y:S02]  /*6290*/  @!P6 IMAD.IADD R7, R7, 0x1, -R4 ;  /* 0x000000010707e824 */ /* 0x000fe400078e0a04 */
[----:B------:R-:W-:Y:S02]  /*62a0*/  IMAD R24, R4, R42, R28 ;  /* 0x0000002a04187224 */ /* 0x000fe400078e021c */
[----:B------:R-:W-:-:S04]  /*62b0*/  IMAD.MOV.U32 R42, RZ, RZ, R7 ;  /* 0x000000ffff2a7224 */ /* 0x000fc800078e0007 */
[----:B------:R-:W-:Y:S01]  /*62c0*/  @!P5 IMAD.MOV R42, RZ, RZ, -R42 ;  /* 0x000000ffff2ad224 */ /* 0x000fe200078e0a2a */
[C---:B------:R-:W-:Y:S01]  /*62d0*/  ISETP.GT.U32.AND P5, PT, R4.reuse, R3, PT ;  /* 0x000000030400720c */ /* 0x040fe20003fa4070 */
[----:B------:R-:W-:Y:S01]  /*62e0*/  @!P2 IMAD.MOV R68, RZ, RZ, -R68 ;  /* 0x000000ffff44a224 */ /* 0x000fe200078e0a44 */
[----:B------:R-:W-:Y:S01]  /*62f0*/  ISETP.GT.U32.AND P2, PT, R4, R8, PT ;  /* 0x000000080400720c */ /* 0x000fe20003f44070 */
[----:B------:R-:W-:Y:S01]  /*6300*/  @!P3 IMAD.MOV R11, RZ, RZ, -R11 ;  /* 0x000000ffff0bb224 */ /* 0x000fe200078e0a0b */
[----:B------:R-:W-:Y:S02]  /*6310*/  ISETP.GE.AND P3, PT, R144, RZ, PT ;  /* 0x000000ff9000720c */ /* 0x000fe40003f66270 */
[----:B------:R-:W3:Y:S07]  /*6320*/  LDL R144, [R1+0x484] ;  /* 0x0004840001907983 */ /* 0x000eee0000100800 */
[----:B------:R-:W-:-:S02]  /*6330*/  @!P5 IMAD.IADD R3, R3, 0x1, -R4 ;  /* 0x000000010303d824 */ /* 0x000fc400078e0a04 */
[----:B------:R-:W-:Y:S01]  /*6340*/  @!P2 IMAD.IADD R8, R8, 0x1, -R4 ;  /* 0x000000010808a824 */ /* 0x000fe200078e0a04 */
[----:B------:R-:W-:-:S13]  /*6350*/  ISETP.GT.U32.AND P2, PT, R4, R9, PT ;  /* 0x000000090400720c */ /* 0x000fda0003f44070 */
[----:B------:R-:W-:Y:S01]  /*6360*/  @!P2 IMAD.IADD R9, R9, 0x1, -R4 ;  /* 0x000000010909a824 */ /* 0x000fe200078e0a04 */
[----:B--2---:R-:W-:Y:S02]  /*6370*/  ISETP.GE.AND P2, PT, R51, RZ, PT ;  /* 0x000000ff3300720c */ /* 0x004fe40003f46270 */
[----:B------:R-:W2:Y:S01]  /*6380*/  LDL R51, [R1+0x480] ;  /* 0x0004800001337983 */ /* 0x000ea20000100800 */
[----:B----4-:R-:W-:-:S03]  /*6390*/  ISETP.GE.AND P5, PT, R81, RZ, PT ;  /* 0x000000ff5100720c */ /* 0x010fc60003fa6270 */
[----:B------:R-:W4:Y:S01]  /*63a0*/  LDL R81, [R1+0x430] ;  /* 0x0004300001517983 */ /* 0x000f220000100800 */
[----:B------:R-:W-:Y:S02]  /*63b0*/  ISETP.GT.U32.AND P4, PT, R4, R8, PT ;  /* 0x000000080400720c */ /* 0x000fe40003f84070 */
[----:B------:R-:W-:-:S05]  /*63c0*/  IABS R34, R137 ;  /* 0x0000008900227213 */ /* 0x000fca0000000000 */
[----:B------:R-:W-:-:S04]  /*63d0*/  IMAD.HI.U32 R30, R86, R34, RZ ;  /* 0x00000022561e7227 */ /* 0x000fc800078e00ff */
[----:B------:R-:W-:Y:S02]  /*63e0*/  IMAD.MOV R30, RZ, RZ, -R30 ;  /* 0x000000ffff1e7224 */ /* 0x000fe400078e0a1e */
[----:B------:R-:W-:Y:S01]  /*63f0*/  @!P4 IMAD.IADD R8, R8, 0x1, -R4 ;  /* 0x000000010808c824 */ /* 0x000fe200078e0a04 */
[C---:B------:R-:W-:Y:S01]  /*6400*/  ISETP.GT.U32.AND P4, PT, R4.reuse, R5, PT ;  /* 0x000000050400720c */ /* 0x040fe20003f84070 */
[C---:B------:R-:W-:Y:S01]  /*6410*/  IMAD R30, R4.reuse, R30, R34 ;  /* 0x0000001e041e7224 */ /* 0x040fe200078e0222 */
[----:B------:R-:W-:Y:S02]  /*6420*/  IABS R34, R155 ;  /* 0x0000009b00227213 */ /* 0x000fe40000000000 */
[----:B------:R-:W-:-:S03]  /*6430*/  ISETP.GT.U32.AND P6, PT, R4, R88, PT ;  /* 0x000000580400720c */ /* 0x000fc60003fc4070 */
[----:B------:R-:W-:-:S04]  /*6440*/  IMAD.HI.U32 R41, R86, R34, RZ ;  /* 0x0000002256297227 */ /* 0x000fc800078e00ff */
[----:B------:R-:W-:Y:S02]  /*6450*/  IMAD.MOV R41, RZ, RZ, -R41 ;  /* 0x000000ffff297224 */ /* 0x000fe400078e0a29 */
[----:B------:R-:W-:Y:S01]  /*6460*/  @!P4 IMAD.IADD R5, R5, 0x1, -R4 ;  /* 0x000000010505c824 */ /* 0x000fe200078e0a04 */
[C---:B------:R-:W-:Y:S01]  /*6470*/  ISETP.GT.U32.AND P4, PT, R4.reuse, R6, PT ;  /* 0x000000060400720c */ /* 0x040fe20003f84070 */
[----:B------:R-:W-:Y:S02]  /*6480*/  IMAD R25, R4, R41, R34 ;  /* 0x0000002904197224 */ /* 0x000fe400078e0222 */
[----:B------:R-:W-:Y:S02]  /*6490*/  IMAD.MOV.U32 R41, RZ, RZ, R9 ;  /* 0x000000ffff297224 */ /* 0x000fe400078e0009 */
[----:B------:R-:W-:Y:S02]  /*64a0*/  @!P6 IMAD.IADD R88, R88, 0x1, -R4 ;  /* 0x000000015858e824 */ /* 0x000fe400078e0a04 */
[----:B------:R-:W-:Y:S01]  /*64b0*/  @!P3 IMAD.MOV R41, RZ, RZ, -R41 ;  /* 0x000000ffff29b224 */ /* 0x000fe200078e0a29 */
[C---:B------:R-:W-:Y:S01]  /*64c0*/  ISETP.GT.U32.AND P3, PT, R4.reuse, R5, PT ;  /* 0x000000050400720c */ /* 0x040fe20003f64070 */
[----:B------:R-:W-:Y:S01]  /*64d0*/  @!P2 IMAD.MOV R8, RZ, RZ, -R8 ;  /* 0x000000ffff08a224 */ /* 0x000fe200078e0a08 */
[----:B------:R-:W-:-:S02]  /*64e0*/  ISETP.GT.U32.AND P2, PT, R4, R50, PT ;  /* 0x000000320400720c */ /* 0x000fc40003f44070 */
[----:B------:R-:W-:Y:S01]  /*64f0*/  ISETP.GT.U32.AND P6, PT, R4, R88, PT ;  /* 0x000000580400720c */ /* 0x000fe20003fc4070 */
[----:B------:R-:W-:Y:S01]  /*6500*/  @!P4 IMAD.IADD R6, R6, 0x1, -R4 ;  /* 0x000000010606c824 */ /* 0x000fe200078e0a04 */
[----:B------:R-:W-:Y:S02]  /*6510*/  ISETP.GT.U32.AND P4, PT, R4, R89, PT ;  /* 0x000000590400720c */ /* 0x000fe40003f84070 */
[----:B------:R-:W-:-:S05]  /*6520*/  IABS R33, R139 ;  /* 0x0000008b00217213 */ /* 0x000fca0000000000 */
[----:B------:R-:W-:Y:S01]  /*6530*/  IMAD.HI.U32 R43, R86, R33, RZ ;  /* 0x00000021562b7227 */ /* 0x000fe200078e00ff */
[----:B------:R-:W-:-:S03]  /*6540*/  IABS R27, R156 ;  /* 0x0000009c001b7213 */ /* 0x000fc60000000000 */
[--C-:B------:R-:W-:Y:S01]  /*6550*/  @!P3 IMAD.IADD R5, R5, 0x1, -R4.reuse ;  /* 0x000000010505b824 */ /* 0x100fe200078e0a04 */
[----:B------:R-:W-:Y:S01]  /*6560*/  ISETP.GT.U32.AND P3, PT, R4, R63, PT ;  /* 0x0000003f0400720c */ /* 0x000fe20003f64070 */
[--C-:B------:R-:W-:Y:S02]  /*6570*/  @!P2 IMAD.IADD R50, R50, 0x1, -R4.reuse ;  /* 0x000000013232a824 */ /* 0x100fe400078e0a04 */
[----:B------:R-:W-:Y:S02]  /*6580*/  IMAD.MOV R43, RZ, RZ, -R43 ;  /* 0x000000ffff2b7224 */ /* 0x000fe400078e0a2b */
[--C-:B------:R-:W-:Y:S02]  /*6590*/  @!P6 IMAD.IADD R88, R88, 0x1, -R4.reuse ;  /* 0x000000015858e824 */ /* 0x100fe400078e0a04 */
[----:B------:R-:W-:Y:S01]  /*65a0*/  @!P4 IMAD.IADD R89, R89, 0x1, -R4 ;  /* 0x000000015959c824 */ /* 0x000fe200078e0a04 */
[C---:B------:R-:W-:Y:S01]  /*65b0*/  ISETP.GT.U32.AND P4, PT, R4.reuse, R50, PT ;  /* 0x000000320400720c */ /* 0x040fe20003f84070 */
[----:B------:R-:W-:Y:S01]  /*65c0*/  IMAD R33, R4, R43, R33 ;  /* 0x0000002b04217224 */ /* 0x000fe200078e0221 */
[----:B------:R-:W-:Y:S01]  /*65d0*/  IABS R12, R147 ;  /* 0x00000093000c7213 */ /* 0x000fe20000000000 */
[----:B------:R-:W-:-:S04]  /*65e0*/  IMAD.HI.U32 R43, R86, R27, RZ ;  /* 0x0000001b562b7227 */ /* 0x000fc800078e00ff */
[----:B------:R-:W-:Y:S01]  /*65f0*/  @!P5 IMAD.MOV R88, RZ, RZ, -R88 ;  /* 0x000000ffff58d224 */ /* 0x000fe200078e0a58 */
[----:B------:R-:W-:Y:S01]  /*6600*/  ISETP.GT.U32.AND P5, PT, R4, R62, PT ;  /* 0x0000003e0400720c */ /* 0x000fe20003fa4070 */
[----:B------:R-:W-:Y:S01]  /*6610*/  IMAD.MOV R43, RZ, RZ, -R43 ;  /* 0x000000ffff2b7224 */ /* 0x000fe200078e0a2b */
[----:B---3--:R-:W-:Y:S01]  /*6620*/  ISETP.GE.AND P6, PT, R144, RZ, PT ;  /* 0x000000ff9000720c */ /* 0x008fe20003fc6270 */
[----:B------:R-:W-:Y:S01]  /*6630*/  IMAD.HI.U32 R7, R86, R12, RZ ;  /* 0x0000000c56077227 */ /* 0x000fe200078e00ff */
[----:B------:R-:W-:-:S03]  /*6640*/  LOP3.LUT R144, R0, 0x7e, RZ, 0xfc, !PT ;  /* 0x0000007e00907812 */ /* 0x000fc600078efcff */
[----:B------:R-:W-:Y:S01]  /*6650*/  @!P3 IMAD.IADD R63, R63, 0x1, -R4 ;  /* 0x000000013f3fb824 */ /* 0x000fe200078e0a04 */
[C---:B------:R-:W-:Y:S01]  /*6660*/  ISETP.GT.U32.AND P3, PT, R4.reuse, R3, PT ;  /* 0x000000030400720c */ /* 0x040fe20003f64070 */
[----:B------:R-:W-:Y:S02]  /*6670*/  IMAD R27, R4, R43, R27 ;  /* 0x0000002b041b7224 */ /* 0x000fe400078e021b */
[----:B------:R-:W-:Y:S01]  /*6680*/  IMAD.MOV.U32 R43, RZ, RZ, R6 ;  /* 0x000000ffff2b7224 */ /* 0x000fe200078e0006 */
[----:B------:R-:W-:Y:S01]  /*6690*/  IABS R6, R144 ;  /* 0x0000009000067213 */ /* 0x000fe20000000000 */
[----:B------:R-:W-:Y:S02]  /*66a0*/  IMAD.MOV R7, RZ, RZ, -R7 ;  /* 0x000000ffff077224 */ /* 0x000fe400078e0a07 */
[----:B------:R-:W-:Y:S01]  /*66b0*/  @!P4 IMAD.IADD R50, R50, 0x1, -R4 ;  /* 0x000000013232c824 */ /* 0x000fe200078e0a04 */
[C---:B------:R-:W-:Y:S01]  /*66c0*/  ISETP.GT.U32.AND P4, PT, R4.reuse, R104, PT ;  /* 0x000000680400720c */ /* 0x040fe20003f84070 */
[----:B------:R-:W-:-:S02]  /*66d0*/  IMAD R7, R4, R7, R12 ;  /* 0x0000000704077224 */ /* 0x000fc400078e020c */
[----:B------:R-:W-:Y:S02]  /*66e0*/  @!P5 IMAD.IADD R62, R62, 0x1, -R4 ;  /* 0x000000013e3ed824 */ /* 0x000fe400078e0a04 */
[----:B------:R-:W-:-:S04]  /*66f0*/  IMAD.HI.U32 R12, R86, R6, RZ ;  /* 0x00000006560c7227 */ /* 0x000fc800078e00ff */
[----:B------:R-:W-:Y:S02]  /*6700*/  IMAD.MOV R12, RZ, RZ, -R12 ;  /* 0x000000ffff0c7224 */ /* 0x000fe400078e0a0c */
[----:B------:R-:W-:Y:S02]  /*6710*/  @!P3 IMAD.IADD R3, R3, 0x1, -R4 ;  /* 0x000000010303b824 */ /* 0x000fe400078e0a04 */
[----:B------:R-:W-:Y:S01]  /*6720*/  @!P6 IMAD.MOV R43, RZ, RZ, -R43 ;  /* 0x000000ffff2be224 */ /* 0x000fe200078e0a2b */
[C---:B------:R-:W-:Y:S01]  /*6730*/  ISETP.GT.U32.AND P6, PT, R4.reuse, R63, PT ;  /* 0x0000003f0400720c */ /* 0x040fe20003fc4070 */
[----:B------:R-:W-:Y:S02]  /*6740*/  IMAD R6, R4, R12, R6 ;  /* 0x0000000c04067224 */ /* 0x000fe400078e0206 */
[----:B------:R-:W-:Y:S02]  /*6750*/  @!P4 IMAD.IADD R104, R104, 0x1, -R4 ;  /* 0x000000016868c824 */ /* 0x000fe400078e0a04 */
[----:B------:R-:W-:Y:S01]  /*6760*/  IMAD.MOV.U32 R12, RZ, RZ, R3 ;  /* 0x000000ffff0c7224 */ /* 0x000fe200078e0003 */
[----:B------:R-:W-:-:S02]  /*6770*/  ISETP.GT.U32.AND P3, PT, R4, R103, PT ;  /* 0x000000670400720c */ /* 0x000fc40003f64070 */
[----:B--2---:R-:W-:Y:S02]  /*6780*/  ISETP.GE.AND P2, PT, R51, RZ, PT ;  /* 0x000000ff3300720c */ /* 0x004fe40003f46270 */
[----:B------:R-:W-:-:S03]  /*6790*/  LOP3.LUT R51, R0, 0x86, RZ, 0xfc, !PT ;  /* 0x0000008600337812 */ /* 0x000fc600078efcff */
[--C-:B------:R-:W-:Y:S01]  /*67a0*/  @!P6 IMAD.IADD R63, R63, 0x1, -R4.reuse ;  /* 0x000000013f3fe824 */ /* 0x100fe200078e0a04 */
[----:B------:R-:W-:Y:S01]  /*67b0*/  ISETP.GE.AND P6, PT, R80, RZ, PT ;  /* 0x000000ff5000720c */ /* 0x000fe20003fc6270 */
[----:B------:R-:W-:Y:S01]  /*67c0*/  STL [R1+0x3bc], R144 ;  /* 0x0003bc9001007387 */ /* 0x000fe20000100800 */
[----:B------:R-:W-:Y:S02]  /*67d0*/  LOP3.LUT R80, R0, 0x8e, RZ, 0xfc, !PT ;  /* 0x0000008e00507812 */ /* 0x000fe400078efcff */
[----:B------:R-:W-:Y:S01]  /*67e0*/  ISETP.GE.AND P4, PT, R140, RZ, PT ;  /* 0x000000ff8c00720c */ /* 0x000fe20003f86270 */
[----:B------:R-:W-:Y:S01]  /*67f0*/  STL [R1+0x3b8], R51 ;  /* 0x0003b83301007387 */ /* 0x000fe20000100800 */
[----:B------:R-:W-:Y:S01]  /*6800*/  @!P3 IMAD.IADD R103, R103, 0x1, -R4 ;  /* 0x000000016767b824 */ /* 0x000fe200078e0a04 */
[----:B------:R-:W-:Y:S02]  /*6810*/  ISETP.GE.AND P3, PT, R141, RZ, PT ;  /* 0x000000ff8d00720c */ /* 0x000fe40003f66270 */
[----:B------:R-:W2:Y:S04]  /*6820*/  LDL.LU R140, [R1+0x870] ;  /* 0x00087000018c7983 */ /* 0x000ea80000300800 */
[----:B------:R-:W2:Y:S04]  /*6830*/  LDL.LU R141, [R1+0x86c] ;  /* 0x00086c00018d7983 */ /* 0x000ea80000300800 */
[----:B------:R-:W-:Y:S01]  /*6840*/  STL [R1+0x3b4], R80 ;  /* 0x0003b45001007387 */ /* 0x000fe20000100800 */
[----:B----4-:R-:W-:-:S02]  /*6850*/  ISETP.GE.AND P5, PT, R81, RZ, PT ;  /* 0x000000ff5100720c */ /* 0x010fc40003fa6270 */
[----:B------:R-:W-:-:S11]  /*6860*/  LOP3.LUT R81, R0, 0x96, RZ, 0xfc, !PT ;  /* 0x0000009600517812 */ /* 0x000fd600078efcff */
[----:B------:R-:W-:Y:S01]  /*6870*/  @!P5 IMAD.MOV R12, RZ, RZ, -R12 ;  /* 0x000000ffff0cd224 */ /* 0x000fe200078e0a0c */
[----:B------:R-:W-:Y:S01]  /*6880*/  ISETP.GT.U32.AND P5, PT, R4, R104, PT ;  /* 0x000000680400720c */ /* 0x000fe20003fa4070 */
[----:B------:R-:W-:-:S12]  /*6890*/  STL [R1+0x3b0], R81 ;  /* 0x0003b05101007387 */ /* 0x000fd80000100800 */
[----:B------:R-:W-:Y:S01]  /*68a0*/  @!P5 IMAD.IADD R104, R104, 0x1, -R4 ;  /* 0x000000016868d824 */ /* 0x000fe200078e0a04 */
[----:B------:R-:W-:Y:S02]  /*68b0*/  ISETP.GE.AND P5, PT, R2, RZ, PT ;  /* 0x000000ff0200720c */ /* 0x000fe40003fa6270 */
[----:B------:R-:W3:Y:S01]  /*68c0*/  LDL.LU R2, [R1+0x868] ;  /* 0x0008680001027983 */ /* 0x000ee20000300800 */
[----:B------:R-:W-:Y:S01]  /*68d0*/  IABS R28, R154 ;  /* 0x0000009a001c7213 */ /* 0x000fe20000000000 */
[----:B------:R-:W-:Y:S01]  /*68e0*/  @!P2 IMAD.MOV R5, RZ, RZ, -R5 ;  /* 0x000000ffff05a224 */ /* 0x000fe200078e0a05 */
[----:B------:R-:W-:-:S03]  /*68f0*/  ISETP.GT.U32.AND P2, PT, R4, R89, PT ;  /* 0x000000590400720c */ /* 0x000fc60003f44070 */
[----:B------:R-:W-:Y:S01]  /*6900*/  IMAD.HI.U32 R21, R86, R28, RZ ;  /* 0x0000001c56157227 */ /* 0x000fe200078e00ff */
[----:B------:R-:W-:-:S03]  /*6910*/  IABS R22, R153 ;  /* 0x0000009900167213 */ /* 0x000fc60000000000 */
[----:B------:R-:W-:Y:S01]  /*6920*/  IMAD.MOV R21, RZ, RZ, -R21 ;  /* 0x000000ffff157224 */ /* 0x000fe200078e0a15 */
[----:B------:R-:W-:-:S03]  /*6930*/  IABS R16, R145 ;  /* 0x0000009100107213 */ /* 0x000fc60000000000 */
[----:B------:R-:W-:Y:S02]  /*6940*/  IMAD R21, R4, R21, R28 ;  /* 0x0000001504157224 */ /* 0x000fe400078e021c */
[----:B------:R-:W-:Y:S01]  /*6950*/  IMAD.HI.U32 R28, R86, R22, RZ ;  /* 0x00000016561c7227 */ /* 0x000fe200078e00ff */
[----:B------:R-:W-:-:S03]  /*6960*/  IABS R19, R152 ;  /* 0x0000009800137213 */ /* 0x000fc60000000000 */
[----:B------:R-:W-:Y:S01]  /*6970*/  @!P2 IMAD.IADD R89, R89, 0x1, -R4 ;  /* 0x000000015959a824 */ /* 0x000fe200078e0a04 */
[----:B------:R-:W-:Y:S01]  /*6980*/  ISETP.GT.U32.AND P2, PT, R4, R101, PT ;  /* 0x000000650400720c */ /* 0x000fe20003f44070 */
[----:B------:R-:W-:Y:S02]  /*6990*/  IMAD.MOV R28, RZ, RZ, -R28 ;  /* 0x000000ffff1c7224 */ /* 0x000fe400078e0a1c */
[----:B------:R-:W-:Y:S01]  /*69a0*/  IMAD.HI.U32 R15, R86, R16, RZ ;  /* 0x00000010560f7227 */ /* 0x000fe200078e00ff */
[----:B------:R-:W-:Y:S02]  /*69b0*/  IABS R65, R162 ;  /* 0x000000a200417213 */ /* 0x000fe40000000000 */
[----:B------:R-:W-:Y:S01]  /*69c0*/  IABS R39, R150 ;  /* 0x0000009600277213 */ /* 0x000fe20000000000 */
[----:B------:R-:W-:Y:S02]  /*69d0*/  IMAD R18, R4, R28, R22 ;  /* 0x0000001c04127224 */ /* 0x000fe400078e0216 */
[----:B------:R-:W-:-:S02]  /*69e0*/  IMAD.MOV R13, RZ, RZ, -R15 ;  /* 0x000000ffff0d7224 */ /* 0x000fc400078e0a0f */
[----:B------:R-:W-:-:S04]  /*69f0*/  IMAD.HI.U32 R22, R86, R19, RZ ;  /* 0x0000001356167227 */ /* 0x000fc800078e00ff */
[----:B------:R-:W-:Y:S01]  /*6a00*/  IMAD R13, R4, R13, R16 ;  /* 0x0000000d040d7224 */ /* 0x000fe200078e0210 */
[----:B------:R-:W-:Y:S01]  /*6a10*/  IABS R16, R159 ;  /* 0x0000009f00107213 */ /* 0x000fe20000000000 */
[----:B------:R-:W-:-:S04]  /*6a20*/  IMAD.HI.U32 R59, R86, R65, RZ ;  /* 0x00000041563b7227 */ /* 0x000fc800078e00ff */
[----:B------:R-:W-:Y:S02]  /*6a30*/  IMAD.MOV R22, RZ, RZ, -R22 ;  /* 0x000000ffff167224 */ /* 0x000fe400078e0a16 */
[----:B------:R-:W-:Y:S01]  /*6a40*/  IMAD.HI.U32 R45, R86, R39, RZ ;  /* 0x00000027562d7227 */ /* 0x000fe200078e00ff */
[----:B------:R-:W-:-:S03]  /*6a50*/  IABS R56, R161 ;  /* 0x000000a100387213 */ /* 0x000fc60000000000 */
[----:B------:R-:W-:Y:S02]  /*6a60*/  IMAD.MOV R59, RZ, RZ, -R59 ;  /* 0x000000ffff3b7224 */ /* 0x000fe400078e0a3b */
[C---:B------:R-:W-:Y:S02]  /*6a70*/  IMAD R15, R4.reuse, R22, R19 ;  /* 0x00000016040f7224 */ /* 0x040fe400078e0213 */
[----:B------:R-:W-:Y:S01]  /*6a80*/  @!P2 IMAD.IADD R101, R101, 0x1, -R4 ;  /* 0x000000016565a824 */ /* 0x000fe200078e0a04 */
[----:B------:R-:W-:Y:S01]  /*6a90*/  ISETP.GT.U32.AND P2, PT, R4, R62, PT ;  /* 0x0000003e0400720c */ /* 0x000fe20003f44070 */
[----:B------:R-:W-:Y:S02]  /*6aa0*/  IMAD.MOV.U32 R44, RZ, RZ, R89 ;  /* 0x000000ffff2c7224 */ /* 0x000fe400078e0059 */
[----:B------:R-:W-:Y:S02]  /*6ab0*/  IMAD.MOV R45, RZ, RZ, -R45 ;  /* 0x000000ffff2d7224 */ /* 0x000fe400078e0a2d */
[----:B------:R-:W-:-:S04]  /*6ac0*/  IMAD.HI.U32 R19, R86, R16, RZ ;  /* 0x0000001056137227 */ /* 0x000fc800078e00ff */
[C---:B------:R-:W-:Y:S02]  /*6ad0*/  IMAD R59, R4.reuse, R59, R65 ;  /* 0x0000003b043b7224 */ /* 0x040fe400078e0241 */
[----:B------:R-:W-:Y:S01]  /*6ae0*/  @!P4 IMAD.MOV R44, RZ, RZ, -R44 ;  /* 0x000000ffff2cc224 */ /* 0x000fe200078e0a2c */
[----:B------:R-:W-:Y:S01]  /*6af0*/  ISETP.GT.U32.AND P4, PT, R4, R101, PT ;  /* 0x000000650400720c */ /* 0x000fe20003f84070 */
[----:B------:R-:W-:-:S04]  /*6b00*/  IMAD.HI.U32 R65, R86, R56, RZ ;  /* 0x0000003856417227 */ /* 0x000fc800078e00ff */
[C---:B------:R-:W-:Y:S02]  /*6b10*/  IMAD R39, R4.reuse, R45, R39 ;  /* 0x0000002d04277224 */ /* 0x040fe400078e0227 */
[----:B------:R-:W-:Y:S02]  /*6b20*/  IMAD.MOV R19, RZ, RZ, -R19 ;  /* 0x000000ffff137224 */ /* 0x000fe400078e0a13 */
[----:B------:R-:W-:Y:S02]  /*6b30*/  IMAD.MOV.U32 R45, RZ, RZ, R63 ;  /* 0x000000ffff2d7224 */ /* 0x000fe400078e003f */
[----:B------:R-:W-:Y:S02]  /*6b40*/  IMAD.MOV R65, RZ, RZ, -R65 ;  /* 0x000000ffff417224 */ /* 0x000fe400078e0a41 */
[C---:B------:R-:W-:Y:S01]  /*6b50*/  IMAD R9, R4.reuse, R19, R16 ;  /* 0x0000001304097224 */ /* 0x040fe200078e0210 */
[----:B------:R-:W-:Y:S01]  /*6b60*/  IABS R19, R51 ;  /* 0x0000003300137213 */ /* 0x000fe20000000000 */
[----:B------:R-:W-:Y:S01]  /*6b70*/  @!P3 IMAD.MOV R45, RZ, RZ, -R45 ;  /* 0x000000ffff2db224 */ /* 0x000fe200078e0a2d */
[C---:B------:R-:W-:Y:S01]  /*6b80*/  ISETP.GT.U32.AND P3, PT, R4.reuse, R109, PT ;  /* 0x0000006d0400720c */ /* 0x040fe20003f64070 */
[----:B------:R-:W-:Y:S01]  /*6b90*/  IMAD R56, R4, R65, R56 ;  /* 0x0000004104387224 */ /* 0x000fe200078e0238 */
[----:B------:R-:W-:Y:S01]  /*6ba0*/  IABS R65, R164 ;  /* 0x000000a400417213 */ /* 0x000fe20000000000 */
[----:B------:R-:W-:Y:S01]  /*6bb0*/  @!P2 IMAD.IADD R62, R62, 0x1, -R4 ;  /* 0x000000013e3ea824 */ /* 0x000fe200078e0a04 */
[----:B------:R-:W-:Y:S01]  /*6bc0*/  ISETP.GT.U32.AND P2, PT, R4, R107, PT ;  /* 0x0000006b0400720c */ /* 0x000fe20003f44070 */
[----:B------:R-:W-:Y:S01]  /*6bd0*/  IMAD.HI.U32 R16, R86, R19, RZ ;  /* 0x0000001356107227 */ /* 0x000fe200078e00ff */
[----:B------:R-:W4:Y:S03]  /*6be0*/  S2R R89, SR_TID.X ;  /* 0x0000000000597919 */ /* 0x000f260000002100 */
[----:B------:R-:W-:Y:S01]  /*6bf0*/  @!P6 IMAD.MOV R50, RZ, RZ, -R50 ;  /* 0x000000ffff32e224 */ /* 0x000fe200078e0a32 */
[----:B------:R-:W-:Y:S01]  /*6c00*/  ISETP.GT.U32.AND P6, PT, R4, R103, PT ;  /* 0x000000670400720c */ /* 0x000fe20003fc4070 */
[----:B------:R-:W-:Y:S01]  /*6c10*/  @!P4 IMAD.IADD R101, R101, 0x1, -R4 ;  /* 0x000000016565c824 */ /* 0x000fe200078e0a04 */
[----:B------:R-:W-:Y:S01]  /*6c20*/  ISETP.GE.AND P4, PT, R142, RZ, PT ;  /* 0x000000ff8e00720c */ /* 0x000fe20003f86270 */
[----:B------:R-:W-:Y:S01]  /*6c30*/  IMAD.HI.U32 R46, R86, R65, RZ ;  /* 0x00000041562e7227 */ /* 0x000fe200078e00ff */
[----:B------:R-:W-:Y:S01]  /*6c40*/  IABS R113, R122 ;  /* 0x0000007a00717213 */ /* 0x000fe20000000000 */
[----:B------:R-:W2:Y:S02]  /*6c50*/  LDL.LU R142, [R1+0x864] ;  /* 0x00086400018e7983 */ /* 0x000ea40000300800 */
[----:B------:R-:W-:-:S02]  /*6c60*/  IMAD.MOV R16, RZ, RZ, -R16 ;  /* 0x000000ffff107224 */ /* 0x000fc400078e0a10 */
[----:B------:R-:W-:Y:S02]  /*6c70*/  IMAD.MOV R46, RZ, RZ, -R46 ;  /* 0x000000ffff2e7224 */ /* 0x000fe400078e0a2e */
[C---:B------:R-:W-:Y:S02]  /*6c80*/  IMAD R19, R4.reuse, R16, R19 ;  /* 0x0000001004137224 */ /* 0x040fe400078e0213 */
[----:B------:R-:W-:Y:S02]  /*6c90*/  @!P3 IMAD.IADD R109, R109, 0x1, -R4 ;  /* 0x000000016d6db824 */ /* 0x000fe400078e0a04 */
[----:B------:R-:W-:Y:S02]  /*6ca0*/  IMAD.MOV.U32 R16, RZ, RZ, R62 ;  /* 0x000000ffff107224 */ /* 0x000fe400078e003e */
[----:B------:R-:W-:Y:S01]  /*6cb0*/  IMAD R65, R4, R46, R65 ;  /* 0x0000002e04417224 */ /* 0x000fe200078e0241 */
[----:B------:R-:W-:Y:S01]  /*6cc0*/  ISETP.GE.AND P3, PT, R143, RZ, PT ;  /* 0x000000ff8f00720c */ /* 0x000fe20003f66270 */
[----:B------:R-:W-:-:S02]  /*6cd0*/  @!P2 IMAD.IADD R107, R107, 0x1, -R4 ;  /* 0x000000016b6ba824 */ /* 0x000fc400078e0a04 */
[----:B------:R-:W-:Y:S02]  /*6ce0*/  IMAD.MOV.U32 R46, RZ, RZ, R104 ;  /* 0x000000ffff2e7224 */ /* 0x000fe400078e0068 */
[----:B------:R-:W-:Y:S01]  /*6cf0*/  @!P5 IMAD.MOV R16, RZ, RZ, -R16 ;  /* 0x000000ffff10d224 */ /* 0x000fe200078e0a10 */
[----:B------:R-:W-:Y:S01]  /*6d00*/  ISETP.GT.U32.AND P5, PT, R4, R109, PT ;  /* 0x0000006d0400720c */ /* 0x000fe20003fa4070 */
[----:B------:R-:W-:Y:S01]  /*6d10*/  IMAD.HI.U32 R47, R86, R113, RZ ;  /* 0x00000071562f7227 */ /* 0x000fe200078e00ff */
[----:B------:R-:W-:Y:S01]  /*6d20*/  ISETP.GE.AND P2, PT, R146, RZ, PT ;  /* 0x000000ff9200720c */ /* 0x000fe20003f46270 */
[----:B------:R-:W2:Y:S02]  /*6d30*/  LDL.LU R143, [R1+0x860] ;  /* 0x00086000018f7983 */ /* 0x000ea40000300800 */
[----:B------:R-:W-:Y:S01]  /*6d40*/  @!P6 IMAD.IADD R103, R103, 0x1, -R4 ;  /* 0x000000016767e824 */ /* 0x000fe200078e0a04 */
[C---:B------:R-:W-:Y:S01]  /*6d50*/  ISETP.GT.U32.AND P6, PT, R4.reuse, R106, PT ;  /* 0x0000006a0400720c */ /* 0x040fe20003fc4070 */
[----:B------:R-:W-:Y:S01]  /*6d60*/  @!P4 IMAD.MOV R46, RZ, RZ, -R46 ;  /* 0x000000ffff2ec224 */ /* 0x000fe200078e0a2e */
[C---:B------:R-:W-:Y:S01]  /*6d70*/  ISETP.GT.U32.AND P4, PT, R4.reuse, R107, PT ;  /* 0x0000006b0400720c */ /* 0x040fe20003f84070 */
[----:B------:R-:W-:Y:S01]  /*6d80*/  IMAD.MOV R47, RZ, RZ, -R47 ;  /* 0x000000ffff2f7224 */ /* 0x000fe200078e0a2f */
[----:B------:R-:W-:Y:S01]  /*6d90*/  IABS R10, R158 ;  /* 0x0000009e000a7213 */ /* 0x000fe20000000000 */
[----:B------:R-:W2:Y:S02]  /*6da0*/  LDL.LU R146, [R1+0x85c] ;  /* 0x00085c0001927983 */ /* 0x000ea40000300800 */
[----:B------:R-:W-:-:S02]  /*6db0*/  IMAD R113, R4, R47, R113 ;  /* 0x0000002f04717224 */ /* 0x000fc400078e0271 */
[----:B------:R-:W-:Y:S01]  /*6dc0*/  IMAD.MOV.U32 R47, RZ, RZ, R103 ;  /* 0x000000ffff2f7224 */ /* 0x000fe200078e0067 */
[----:B------:R-:W-:Y:S01]  /*6dd0*/  IABS R28, R80 ;  /* 0x00000050001c7213 */ /* 0x000fe20000000000 */
[----:B------:R-:W-:Y:S01]  /*6de0*/  @!P5 IMAD.IADD R109, R109, 0x1, -R4 ;  /* 0x000000016d6dd824 */ /* 0x000fe200078e0a04 */
[C---:B------:R-:W-:Y:S01]  /*6df0*/  ISETP.GT.U32.AND P5, PT, R4.reuse, R61, PT ;  /* 0x0000003d0400720c */ /* 0x040fe20003fa4070 */
[----:B------:R-:W-:Y:S01]  /*6e00*/  @!P3 IMAD.MOV R47, RZ, RZ, -R47 ;  /* 0x000000ffff2fb224 */ /* 0x000fe200078e0a2f */
[----:B------:R-:W-:Y:S01]  /*6e10*/  ISETP.GT.U32.AND P3, PT, R4, R110, PT ;  /* 0x0000006e0400720c */ /* 0x000fe20003f64070 */
[----:B------:R-:W-:-:S04]  /*6e20*/  IMAD.HI.U32 R22, R86, R10, RZ ;  /* 0x0000000a56167227 */ /* 0x000fc800078e00ff */
[--C-:B------:R-:W-:Y:S02]  /*6e30*/  @!P6 IMAD.IADD R106, R106, 0x1, -R4.reuse ;  /* 0x000000016a6ae824 */ /* 0x100fe400078e0a04 */
[----:B------:R-:W-:Y:S01]  /*6e40*/  @!P2 IMAD.MOV R101, RZ, RZ, -R101 ;  /* 0x000000ffff65a224 */ /* 0x000fe200078e0a65 */
[C---:B------:R-:W-:Y:S01]  /*6e50*/  ISETP.GT.U32.AND P2, PT, R4.reuse, R64, PT ;  /* 0x000000400400720c */ /* 0x040fe20003f44070 */
[----:B------:R-:W-:Y:S01]  /*6e60*/  @!P4 IMAD.IADD R107, R107, 0x1, -R4 ;  /* 0x000000016b6bc824 */ /* 0x000fe200078e0a04 */
[----:B------:R-:W-:Y:S01]  /*6e70*/  ISETP.GT.U32.AND P4, PT, R4, R60, PT ;  /* 0x0000003c0400720c */ /* 0x000fe20003f84070 */
[----:B------:R-:W-:Y:S01]  /*6e80*/  IMAD.HI.U32 R3, R86, R28, RZ ;  /* 0x0000001c56037227 */ /* 0x000fe200078e00ff */
[----:B------:R-:W-:-:S03]  /*6e90*/  ISETP.GT.U32.AND P6, PT, R4, R106, PT ;  /* 0x0000006a0400720c */ /* 0x000fc60003fc4070 */
[----:B------:R-:W-:Y:S01]  /*6ea0*/  IMAD.MOV R22, RZ, RZ, -R22 ;  /* 0x000000ffff167224 */ /* 0x000fe200078e0a16 */
[----:B----4-:R-:W-:Y:S01]  /*6eb0*/  SHF.R.U32.HI R48, RZ, 0x6, R89 ;  /* 0x00000006ff307819 */ /* 0x010fe20000011659 */
[----:B------:R-:W-:Y:S02]  /*6ec0*/  IMAD.MOV R3, RZ, RZ, -R3 ;  /* 0x000000ffff037224 */ /* 0x000fe400078e0a03 */
[C---:B------:R-:W-:Y:S01]  /*6ed0*/  IMAD R10, R4.reuse, R22, R10 ;  /* 0x00000016040a7224 */ /* 0x040fe200078e020a */
[----:B------:R-:W-:Y:S01]  /*6ee0*/  IABS R22, R81 ;  /* 0x0000005100167213 */ /* 0x000fe20000000000 */
[----:B------:R-:W-:Y:S01]  /*6ef0*/  IMAD R28, R4, R3, R28 ;  /* 0x00000003041c7224 */ /* 0x000fe200078e021c */
[----:B------:R-:W-:Y:S01]  /*6f00*/  SGXT.U32 R3, R48, 0x1 ;  /* 0x000000013003781a */ /* 0x000fe20000000000 */
[--C-:B------:R-:W-:Y:S01]  /*6f10*/  @!P3 IMAD.IADD R110, R110, 0x1, -R4.reuse ;  /* 0x000000016e6eb824 */ /* 0x100fe200078e0a04 */
[----:B------:R-:W-:Y:S01]  /*6f20*/  ISETP.GE.AND P3, PT, R82, RZ, PT ;  /* 0x000000ff5200720c */ /* 0x000fe20003f66270 */
[----:B------:R-:W-:Y:S01]  /*6f30*/  @!P5 IMAD.IADD R61, R61, 0x1, -R4 ;  /* 0x000000013d3dd824 */ /* 0x000fe200078e0a04 */
[----:B------:R-:W-:Y:S01]  /*6f40*/  ISETP.GE.AND P5, PT, R83, RZ, PT ;  /* 0x000000ff5300720c */ /* 0x000fe20003fa6270 */
[----:B------:R-:W-:-:S04]  /*6f50*/  IMAD.HI.U32 R34, R86, R22, RZ ;  /* 0x0000001656227227 */ /* 0x000fc800078e00ff */
[--C-:B------:R-:W-:Y:S02]  /*6f60*/  @!P2 IMAD.IADD R64, R64, 0x1, -R4.reuse ;  /* 0x000000014040a824 */ /* 0x100fe400078e0a04 */
[----:B------:R-:W-:Y:S01]  /*6f70*/  @!P4 IMAD.IADD R60, R60, 0x1, -R4 ;  /* 0x000000013c3cc824 */ /* 0x000fe200078e0a04 */
[----:B------:R-:W-:Y:S01]  /*6f80*/  ISETP.GT.U32.AND P4, PT, R4, R110, PT ;  /* 0x0000006e0400720c */ /* 0x000fe20003f84070 */
[----:B------:R-:W-:Y:S02]  /*6f90*/  IMAD.MOV R34, RZ, RZ, -R34 ;  /* 0x000000ffff227224 */ /* 0x000fe400078e0a22 */
[----:B------:R-:W-:Y:S01]  /*6fa0*/  @!P6 IMAD.IADD R106, R106, 0x1, -R4 ;  /* 0x000000016a6ae824 */ /* 0x000fe200078e0a04 */
[----:B------:R-:W-:Y:S01]  /*6fb0*/  ISETP.GE.AND P6, PT, R149, RZ, PT ;  /* 0x000000ff9500720c */ /* 0x000fe20003fc6270 */
[----:B------:R-:W-:Y:S01]  /*6fc0*/  IMAD.MOV.U32 R49, RZ, RZ, R107 ;  /* 0x000000ffff317224 */ /* 0x000fe200078e006b */
[----:B------:R-:W-:Y:S01]  /*6fd0*/  IABS R57, R160 ;  /* 0x000000a000397213 */ /* 0x000fe20000000000 */
[C---:B------:R-:W-:Y:S01]  /*6fe0*/  IMAD R22, R4.reuse, R34, R22 ;  /* 0x0000002204167224 */ /* 0x040fe200078e0216 */
[----:B------:R-:W-:Y:S01]  /*6ff0*/  PRMT R34, RZ, 0x7610, R34 ;  /* 0x00007610ff227816 */ /* 0x000fe20000000022 */
[----:B------:R-:W-:Y:S01]  /*7000*/  @!P3 IMAD.MOV R49, RZ, RZ, -R49 ;  /* 0x000000ffff31b224 */ /* 0x000fe200078e0a31 */
[----:B------:R-:W-:Y:S01]  /*7010*/  IABS R58, R123 ;  /* 0x0000007b003a7213 */ /* 0x000fe20000000000 */
[----:B------:R-:W-:Y:S01]  /*7020*/  @!P5 IMAD.MOV R106, RZ, RZ, -R106 ;  /* 0x000000ffff6ad224 */ /* 0x000fe200078e0a6a */
[----:B------:R-:W-:Y:S01]  /*7030*/  ISETP.GT.U32.AND P3, PT, R4, R64, PT ;  /* 0x000000400400720c */ /* 0x000fe20003f64070 */
[----:B------:R-:W-:Y:S01]  /*7040*/  IMAD.HI.U32 R55, R86, R57, RZ ;  /* 0x0000003956377227 */ /* 0x000fe200078e00ff */
[----:B------:R-:W-:Y:S01]  /*7050*/  ISETP.GT.U32.AND P5, PT, R4, R59, PT ;  /* 0x0000003b0400720c */ /* 0x000fe20003fa4070 */
[----:B------:R-:W4:Y:S02]  /*7060*/  LDL.LU R149, [R1+0x858] ;  /* 0x0008580001957983 */ /* 0x000f240000300800 */
[----:B------:R-:W-:-:S02]  /*7070*/  IMAD.MOV.U32 R48, RZ, RZ, R109 ;  /* 0x000000ffff307224 */ /* 0x000fc400078e006d */
[----:B------:R-:W-:Y:S01]  /*7080*/  @!P4 IMAD.IADD R110, R110, 0x1, -R4 ;  /* 0x000000016e6ec824 */ /* 0x000fe200078e0a04 */
[----:B------:R-:W-:Y:S01]  /*7090*/  ISETP.GT.U32.AND P4, PT, R4, R56, PT ;  /* 0x000000380400720c */ /* 0x000fe20003f84070 */
[----:B------:R-:W-:Y:S02]  /*70a0*/  IMAD.MOV R55, RZ, RZ, -R55 ;  /* 0x000000ffff377224 */ /* 0x000fe400078e0a37 */
[----:B------:R-:W-:-:S04]  /*70b0*/  IMAD.HI.U32 R52, R86, R58, RZ ;  /* 0x0000003a56347227 */ /* 0x000fc800078e00ff */
[----:B------:R-:W-:Y:S01]  /*70c0*/  @!P6 IMAD.MOV R48, RZ, RZ, -R48 ;  /* 0x000000ffff30e224 */ /* 0x000fe200078e0a30 */
[C---:B------:R-:W-:Y:S01]  /*70d0*/  ISETP.GT.U32.AND P6, PT, R4.reuse, R60, PT ;  /* 0x0000003c0400720c */ /* 0x040fe20003fc4070 */
[----:B------:R-:W-:Y:S02]  /*70e0*/  IMAD R57, R4, R55, R57 ;  /* 0x0000003704397224 */ /* 0x000fe400078e0239 */
[----:B------:R-:W-:Y:S02]  /*70f0*/  IMAD.MOV R52, RZ, RZ, -R52 ;  /* 0x000000ffff347224 */ /* 0x000fe400078e0a34 */
[----:B------:R-:W-:Y:S01]  /*7100*/  @!P3 IMAD.IADD R64, R64, 0x1, -R4 ;  /* 0x000000014040b824 */ /* 0x000fe200078e0a04 */
[C---:B------:R-:W-:Y:S01]  /*7110*/  ISETP.GT.U32.AND P3, PT, R4.reuse, R57, PT ;  /* 0x000000390400720c */ /* 0x040fe20003f64070 */
[----:B------:R-:W-:Y:S02]  /*7120*/  IMAD R58, R4, R52, R58 ;  /* 0x00000034043a7224 */ /* 0x000fe400078e023a */
[--C-:B------:R-:W-:Y:S01]  /*7130*/  @!P5 IMAD.IADD R59, R59, 0x1, -R4.reuse ;  /* 0x000000013b3bd824 */ /* 0x100fe200078e0a04 */
[----:B------:R-:W-:Y:S01]  /*7140*/  ISETP.GE.AND P5, PT, R165, RZ, PT ;  /* 0x000000ffa500720c */ /* 0x000fe20003fa6270 */
[----:B------:R-:W-:Y:S01]  /*7150*/  @!P4 IMAD.IADD R56, R56, 0x1, -R4 ;  /* 0x000000013838c824 */ /* 0x000fe200078e0a04 */
[----:B------:R-:W-:-:S02]  /*7160*/  ISETP.GE.AND P4, PT, R163, RZ, PT ;  /* 0x000000ffa300720c */ /* 0x000fc40003f86270 */
[----:B------:R-:W-:Y:S01]  /*7170*/  LOP3.LUT R82, R0, 0x9e, RZ, 0xfc, !PT ;  /* 0x0000009e00527812 */ /* 0x000fe200078efcff */
[----:B------:R-:W-:Y:S01]  /*7180*/  @!P6 IMAD.IADD R60, R60, 0x1, -R4 ;  /* 0x000000013c3ce824 */ /* 0x000fe200078e0a04 */
[----:B------:R-:W-:Y:S01]  /*7190*/  ISETP.GE.AND P6, PT, R148, RZ, PT ;  /* 0x000000ff9400720c */ /* 0x000fe20003fc6270 */
[----:B------:R-:W-:Y:S01]  /*71a0*/  IMAD.MOV.U32 R53, RZ, RZ, R64 ;  /* 0x000000ffff357224 */ /* 0x000fe200078e0040 */
[----:B------:R-:W-:Y:S01]  /*71b0*/  IABS R104, R82 ;  /* 0x0000005200687213 */ /* 0x000fe20000000000 */
[----:B------:R-:W-:Y:S01]  /*71c0*/  @!P3 IMAD.IADD R57, R57, 0x1, -R4 ;  /* 0x000000013939b824 */ /* 0x000fe200078e0a04 */
[----:B------:R-:W-:-:S03]  /*71d0*/  ISETP.GE.AND P3, PT, R85, RZ, PT ;  /* 0x000000ff5500720c */ /* 0x000fc60003f66270 */
[----:B------:R-:W-:Y:S01]  /*71e0*/  @!P5 IMAD.MOV R53, RZ, RZ, -R53 ;  /* 0x000000ffff35d224 */ /* 0x000fe200078e0a35 */
[----:B------:R-:W-:Y:S01]  /*71f0*/  ISETP.GT.U32.AND P5, PT, R4, R56, PT ;  /* 0x000000380400720c */ /* 0x000fe20003fa4070 */
[----:B------:R-:W-:-:S04]  /*7200*/  IMAD.HI.U32 R54, R86, R104, RZ ;  /* 0x0000006856367227 */ /* 0x000fc800078e00ff */
[----:B------:R-:W-:Y:S02]  /*7210*/  IMAD.MOV.U32 R52, RZ, RZ, R110 ;  /* 0x000000ffff347224 */ /* 0x000fe400078e006e */
[----:B------:R-:W-:Y:S02]  /*7220*/  IMAD.MOV R54, RZ, RZ, -R54 ;  /* 0x000000ffff367224 */ /* 0x000fe400078e0a36 */
[----:B------:R-:W-:Y:S02]  /*7230*/  @!P6 IMAD.MOV R52, RZ, RZ, -R52 ;  /* 0x000000ffff34e224 */ /* 0x000fe400078e0a34 */
[----:B------:R-:W-:Y:S02]  /*7240*/  IMAD R104, R4, R54, R104 ;  /* 0x0000003604687224 */ /* 0x000fe400078e0268 */
[----:B------:R-:W-:Y:S02]  /*7250*/  IMAD.MOV.U32 R54, RZ, RZ, R60 ;  /* 0x000000ffff367224 */ /* 0x000fe400078e003c */
[----:B------:R-:W-:Y:S01]  /*7260*/  @!P5 IMAD.IADD R56, R56, 0x1, -R4 ;  /* 0x000000013838d824 */ /* 0x000fe200078e0a04 */
[C---:B------:R-:W-:Y:S01]  /*7270*/  ISETP.GT.U32.AND P5, PT, R4.reuse, R39, PT ;  /* 0x000000270400720c */ /* 0x040fe20003fa4070 */
[----:B------:R-:W-:Y:S01]  /*7280*/  @!P3 IMAD.MOV R54, RZ, RZ, -R54 ;  /* 0x000000ffff36b224 */ /* 0x000fe200078e0a36 */
[----:B------:R-:W-:-:S02]  /*7290*/  ISETP.GT.U32.AND P3, PT, R4, R113, PT ;  /* 0x000000710400720c */ /* 0x000fc40003f64070 */
[----:B---3--:R-:W-:-:S13]  /*72a0*/  ISETP.LT.AND P2, PT, R3, R2, P0 ;  /* 0x000000020300720c */ /* 0x008fda0000741270 */
[----:B--2---:R-:W2:Y:S01]  /*72b0*/  @P2 LDG.E.U16 R34, desc[UR20][R140.64] ;  /* 0x000000148c222981 */ /* 0x004ea2000c1e1500 */
[----:B------:R-:W-:-:S13]  /*72c0*/  ISETP.GT.U32.AND P2, PT, R4, R61, PT ;  /* 0x0000003d0400720c */ /* 0x000fda0003f44070 */
[----:B------:R-:W-:Y:S01]  /*72d0*/  @!P2 IMAD.IADD R61, R61, 0x1, -R4 ;  /* 0x000000013d3da824 */ /* 0x000fe200078e0a04 */
[----:B------:R-:W-:-:S03]  /*72e0*/  ISETP.GT.U32.AND P2, PT, R4, R58, PT ;  /* 0x0000003a0400720c */ /* 0x000fc60003f44070 */
[----:B------:R-:W-:-:S04]  /*72f0*/  IMAD.MOV.U32 R103, RZ, RZ, R61 ;  /* 0x000000ffff677224 */ /* 0x000fc800078e003d */
[----:B------:R-:W-:Y:S01]  /*7300*/  @!P4 IMAD.MOV R103, RZ, RZ, -R103 ;  /* 0x000000ffff67c224 */ /* 0x000fe200078e0a67 */
[----:B------:R-:W-:-:S05]  /*7310*/  ISETP.GT.U32.AND P4, PT, R4, R57, PT ;  /* 0x000000390400720c */ /* 0x000fca0003f84070 */
[----:B------:R-:W-:Y:S01]  /*7320*/  @!P2 IMAD.IADD R58, R58, 0x1, -R4 ;  /* 0x000000013a3aa824 */ /* 0x000fe200078e0a04 */
[----:B------:R-:W-:-:S04]  /*7330*/  ISETP.GT.U32.AND P2, PT, R4, R59, PT ;  /* 0x0000003b0400720c */ /* 0x000fc80003f44070 */
[----:B------:R-:W-:-:S03]  /*7340*/  ISETP.GT.U32.AND P6, PT, R4, R58, PT ;  /* 0x0000003a0400720c */ /* 0x000fc60003fc4070 */
[----:B------:R-:W-:Y:S01]  /*7350*/  @!P4 IMAD.IADD R57, R57, 0x1, -R4 ;  /* 0x000000013939c824 */ /* 0x000fe200078e0a04 */
[----:B------:R-:W-:-:S05]  /*7360*/  ISETP.GE.AND P4, PT, R162, RZ, PT ;  /* 0x000000ffa200720c */ /* 0x000fca0003f86270 */
[----:B------:R-:W-:Y:S01]  /*7370*/  @!P2 IMAD.IADD R59, R59, 0x1, -R4 ;  /* 0x000000013b3ba824 */ /* 0x000fe200078e0a04 */
[----:B------:R-:W-:-:S03]  /*7380*/  ISETP.GT.U32.AND P2, PT, R4, R65, PT ;  /* 0x000000410400720c */ /* 0x000fc60003f44070 */
[--C-:B------:R-:W-:Y:S01]  /*7390*/  @!P6 IMAD.IADD R58, R58, 0x1, -R4.reuse ;  /* 0x000000013a3ae824 */ /* 0x100fe200078e0a04 */
[----:B------:R-:W-:Y:S01]  /*73a0*/  ISETP.GT.U32.AND P6, PT, R4, R37, PT ;  /* 0x000000250400720c */ /* 0x000fe20003fc4070 */
[--C-:B------:R-:W-:Y:S02]  /*73b0*/  @!P3 IMAD.IADD R113, R113, 0x1, -R4.reuse ;  /* 0x000000017171b824 */ /* 0x100fe400078e0a04 */
[----:B------:R-:W-:Y:S01]  /*73c0*/  @!P5 IMAD.IADD R39, R39, 0x1, -R4 ;  /* 0x000000012727d824 */ /* 0x000fe200078e0a04 */
[----:B------:R-:W-:Y:S01]  /*73d0*/  ISETP.GE.AND P5, PT, R123, RZ, PT ;  /* 0x000000ff7b00720c */ /* 0x000fe20003fa6270 */
[----:B------:R-:W-:-:S04]  /*73e0*/  IMAD.MOV.U32 R55, RZ, RZ, R59 ;  /* 0x000000ffff377224 */ /* 0x000fc800078e003b */
[--C-:B------:R-:W-:Y:S02]  /*73f0*/  @!P2 IMAD.IADD R65, R65, 0x1, -R4.reuse ;  /* 0x000000014141a824 */ /* 0x100fe400078e0a04 */
[----:B------:R-:W-:Y:S01]  /*7400*/  @!P4 IMAD.MOV R55, RZ, RZ, -R55 ;  /* 0x000000ffff37c224 */ /* 0x000fe200078e0a37 */
[C---:B------:R-:W-:Y:S01]  /*7410*/  ISETP.GT.U32.AND P4, PT, R4.reuse, R113, PT ;  /* 0x000000710400720c */ /* 0x040fe20003f84070 */
[----:B------:R-:W-:Y:S01]  /*7420*/  @!P6 IMAD.IADD R37, R37, 0x1, -R4 ;  /* 0x000000012525e824 */ /* 0x000fe200078e0a04 */
[----:B------:R-:W-:-:S03]  /*7430*/  ISETP.GT.U32.AND P6, PT, R4, R65, PT ;  /* 0x000000410400720c */ /* 0x000fc60003fc4070 */
[----:B------:R-:W-:Y:S01]  /*7440*/  @!P5 IMAD.MOV R58, RZ, RZ, -R58 ;  /* 0x000000ffff3ad224 */ /* 0x000fe200078e0a3a */
[----:B------:R-:W-:-:S07]  /*7450*/  ISETP.GT.U32.AND P5, PT, R4, R36, PT ;  /* 0x000000240400720c */ /* 0x000fce0003fa4070 */
[--C-:B------:R-:W-:Y:S01]  /*7460*/  @!P4 IMAD.IADD R113, R113, 0x1, -R4.reuse ;  /* 0x000000017171c824 */ /* 0x100fe200078e0a04 */
[C---:B------:R-:W-:Y:S01]  /*7470*/  ISETP.GT.U32.AND P4, PT, R4.reuse, R33, PT ;  /* 0x000000210400720c */ /* 0x040fe20003f84070 */
[----:B------:R-:W-:Y:S01]  /*7480*/  @!P6 IMAD.IADD R65, R65, 0x1, -R4 ;  /* 0x000000014141e824 */ /* 0x000fe200078e0a04 */
[----:B------:R-:W-:-:S03]  /*7490*/  ISETP.GT.U32.AND P6, PT, R4, R31, PT ;  /* 0x0000001f0400720c */ /* 0x000fc60003fc4070 */
[----:B------:R-:W-:-:S08]  /*74a0*/  @!P5 IMAD.IADD R36, R36, 0x1, -R4 ;  /* 0x000000012424d824 */ /* 0x000fd000078e0a04 */
[--C-:B------:R-:W-:Y:S01]  /*74b0*/  @!P4 IMAD.IADD R33, R33, 0x1, -R4.reuse ;  /* 0x000000012121c824 */ /* 0x100fe200078e0a04 */
[----:B------:R-:W-:Y:S01]  /*74c0*/  ISETP.GT.U32.AND P4, PT, R4, R36, PT ;  /* 0x000000240400720c */ /* 0x000fe20003f84070 */
[----:B------:R-:W-:-:S03]  /*74d0*/  @!P6 IMAD.IADD R31, R31, 0x1, -R4 ;  /* 0x000000011f1fe824 */ /* 0x000fc600078e0a04 */
[----:B------:R-:W-:-:S09]  /*74e0*/  ISETP.GT.U32.AND P6, PT, R4, R33, PT ;  /* 0x000000210400720c */ /* 0x000fd20003fc4070 */
[----:B------:R-:W-:Y:S01]  /*74f0*/  @!P4 IMAD.IADD R36, R36, 0x1, -R4 ;  /* 0x000000012424c824 */ /* 0x000fe200078e0a04 */
[----:B------:R-:W-:-:S03]  /*7500*/  ISETP.GT.U32.AND P4, PT, R4, R25, PT ;  /* 0x000000190400720c */ /* 0x000fc60003f84070 */
[----:B------:R-:W-:Y:S01]  /*7510*/  @!P6 IMAD.IADD R33, R33, 0x1, -R4 ;  /* 0x000000012121e824 */ /* 0x000fe200078e0a04 */
[----:B------:R-:W-:-:S09]  /*7520*/  ISETP.GT.U32.AND P6, PT, R4, R24, PT ;  /* 0x000000180400720c */ /* 0x000fd20003fc4070 */
[----:B------:R-:W-:-:S04]  /*7530*/  @!P4 IMAD.IADD R25, R25, 0x1, -R4 ;  /* 0x000000011919c824 */ /* 0x000fc800078e0a04 */
[----:B------:R-:W-:Y:S01]  /*7540*/  @!P6 IMAD.IADD R24, R24, 0x1, -R4 ;  /* 0x000000011818e824 */ /* 0x000fe200078e0a04 */
[----:B------:R-:W-:Y:S02]  /*7550*/  ISETP.GT.U32.AND P6, PT, R4, R25, PT ;  /* 0x000000190400720c */ /* 0x000fe40003fc4070 */
[C---:B------:R-:W-:Y:S01]  /*7560*/  LOP3.LUT R83, R0.reuse, 0xa6, RZ, 0xfc, !PT ;  /* 0x000000a600537812 */ /* 0x040fe200078efcff */
[----:B------:R-:W-:Y:S01]  /*7570*/  STL [R1+0x3ac], R82 ;  /* 0x0003ac5201007387 */ /* 0x000fe20000100800 */
[C---:B------:R-:W-:Y:S02]  /*7580*/  LOP3.LUT R85, R0.reuse, 0xae, RZ, 0xfc, !PT ;  /* 0x000000ae00557812 */ /* 0x040fe400078efcff */
[----:B------:R-:W-:Y:S01]  /*7590*/  LOP3.LUT R163, R0, 0xb6, RZ, 0xfc, !PT ;  /* 0x000000b600a37812 */ /* 0x000fe200078efcff */
[----:B------:R-:W3:Y:S01]  /*75a0*/  LDL.LU.64 R140, [R1+0x850] ;  /* 0x00085000018c7983 */ /* 0x000ee20000300a00 */
[----:B------:R-:W-:-:S05]  /*75b0*/  ISETP.GE.AND P3, PT, R161, RZ, PT ;  /* 0x000000ffa100720c */ /* 0x000fca0003f66270 */
[----:B------:R-:W-:Y:S01]  /*75c0*/  @!P6 IMAD.IADD R25, R25, 0x1, -R4 ;  /* 0x000000011919e824 */ /* 0x000fe200078e0a04 */
[----:B------:R-:W-:Y:S01]  /*75d0*/  ISETP.GT.U32.AND P6, PT, R4, R13, PT ;  /* 0x0000000d0400720c */ /* 0x000fe20003fc4070 */
[----:B------:R-:W-:Y:S01]  /*75e0*/  STL [R1+0x3a8], R83 ;  /* 0x0003a85301007387 */ /* 0x000fe20000100800 */
[----:B------:R-:W-:Y:S02]  /*75f0*/  LOP3.LUT R162, R0, 0xbe, RZ, 0xfc, !PT ;  /* 0x000000be00a27812 */ /* 0x000fe400078efcff */
[----:B------:R-:W-:Y:S01]  /*7600*/  ISETP.GE.AND P2, PT, R160, RZ, PT ;  /* 0x000000ffa000720c */ /* 0x000fe20003f46270 */
[----:B------:R-:W2:Y:S01]  /*7610*/  LDL.LU R148, [R1+0x848] ;  /* 0x0008480001947983 */ /* 0x000ea20000300800 */
[C---:B-1----:R-:W-:Y:S02]  /*7620*/  LOP3.LUT R161, R0.reuse, 0xc6, RZ, 0xfc, !PT ;  /* 0x000000c600a17812 */ /* 0x042fe400078efcff */
[C---:B------:R-:W-:Y:S01]  /*7630*/  LOP3.LUT R160, R0.reuse, 0xce, RZ, 0xfc, !PT ;  /* 0x000000ce00a07812 */ /* 0x040fe200078efcff */
[----:B------:R-:W-:Y:S01]  /*7640*/  STL [R1+0x3a4], R85 ;  /* 0x0003a45501007387 */ /* 0x000fe20000100800 */
[----:B------:R-:W-:-:S02]  /*7650*/  LOP3.LUT R40, R0, 0xd6, RZ, 0xfc, !PT ;  /* 0x000000d600287812 */ /* 0x000fc400078efcff */
[----:B------:R-:W-:Y:S01]  /*7660*/  ISETP.GE.AND P4, PT, R164, RZ, PT ;  /* 0x000000ffa400720c */ /* 0x000fe20003f86270 */
[----:B------:R-:W-:Y:S01]  /*7670*/  STL [R1+0x3a0], R163 ;  /* 0x0003a0a301007387 */ /* 0x000fe20000100800 */
[C---:B------:R-:W-:Y:S02]  /*7680*/  LOP3.LUT R165, R0.reuse, 0xde, RZ, 0xfc, !PT ;  /* 0x000000de00a57812 */ /* 0x040fe400078efcff */
[----:B0-----:R-:W-:Y:S01]  /*7690*/  LOP3.LUT R164, R0, 0xe6, RZ, 0xfc, !PT ;  /* 0x000000e600a47812 */ /* 0x001fe200078efcff */
[----:B------:R-:W-:Y:S01]  /*76a0*/  STL [R1+0x39c], R162 ;  /* 0x00039ca201007387 */ /* 0x000fe20000100800 */
[----:B------:R-:W-:-:S03]  /*76b0*/  @!P6 IMAD.IADD R13, R13, 0x1, -R4 ;  /* 0x000000010d0de824 */ /* 0x000fc600078e0a04 */
[----:B------:R-:W-:Y:S01]  /*76c0*/  STL [R1+0x398], R161 ;  /* 0x000398a101007387 */ /* 0x000fe20000100800 */
[----:B------:R-:W-:-:S03]  /*76d0*/  ISETP.GE.AND P6, PT, R150, RZ, PT ;  /* 0x000000ff9600720c */ /* 0x000fc60003fc6270 */
[----:B------:R-:W-:Y:S04]  /*76e0*/  STL [R1+0x394], R160 ;  /* 0x000394a001007387 */ /* 0x000fe80000100800 */
[----:B------:R-:W-:Y:S04]  /*76f0*/  STL [R1+0x390], R40 ;  /* 0x0003902801007387 */ /* 0x000fe80000100800 */
[----:B------:R-:W-:Y:S04]  /*7700*/  STL [R1+0x38c], R165 ;  /* 0x00038ca501007387 */ /* 0x000fe80000100800 */
[----:B------:R-:W-:Y:S04]  /*7710*/  STL [R1+0x388], R164 ;  /* 0x000388a401007387 */ /* 0x000fe80000100800 */
[----:B------:R-:W2:Y:S01]  /*7720*/  LDL.LU R150, [R1+0x844] ;  /* 0x0008440001967983 */ /* 0x000ea20000300800 */
[----:B------:R-:W-:Y:S01]  /*7730*/  @!P2 IMAD.MOV R57, RZ, RZ, -R57 ;  /* 0x000000ffff39a224 */ /* 0x000fe200078e0a39 */
[C---:B------:R-:W-:Y:S01]  /*7740*/  ISETP.GT.U32.AND P2, PT, R4.reuse, R39, PT ;  /* 0x000000270400720c */ /* 0x040fe20003f44070 */
[----:B------:R-:W-:Y:S01]  /*7750*/  @!P3 IMAD.MOV R56, RZ, RZ, -R56 ;  /* 0x000000ffff38b224 */ /* 0x000fe200078e0a38 */
[----:B------:R-:W-:-:S02]  /*7760*/  ISETP.GT.U32.AND P3, PT, R4, R37, PT ;  /* 0x000000250400720c */ /* 0x000fc40003f64070 */
[----:B------:R-:W-:Y:S02]  /*7770*/  IABS R110, R85 ;  /* 0x00000055006e7213 */ /* 0x000fe40000000000 */
[----:B------:R-:W-:-:S07]  /*7780*/  ISETP.GE.AND P5, PT, R122, RZ, PT ;  /* 0x000000ff7a00720c */ /* 0x000fce0003fa6270 */
[--C-:B------:R-:W-:Y:S01]  /*7790*/  @!P2 IMAD.IADD R39, R39, 0x1, -R4.reuse ;  /* 0x000000012727a824 */ /* 0x100fe200078e0a04 */
[C---:B------:R-:W-:Y:S01]  /*77a0*/  ISETP.GT.U32.AND P2, PT, R4.reuse, R30, PT ;  /* 0x0000001e0400720c */ /* 0x040fe20003f44070 */
[----:B------:R-:W-:Y:S01]  /*77b0*/  @!P3 IMAD.IADD R37, R37, 0x1, -R4 ;  /* 0x000000012525b824 */ /* 0x000fe200078e0a04 */
[----:B------:R-:W-:Y:S01]  /*77c0*/  ISETP.GT.U32.AND P3, PT, R4, R27, PT ;  /* 0x0000001b0400720c */ /* 0x000fe20003f64070 */
[----:B------:R-:W-:-:S04]  /*77d0*/  IMAD.HI.U32 R60, R86, R110, RZ ;  /* 0x0000006e563c7227 */ /* 0x000fc800078e00ff */
[----:B------:R-:W-:-:S04]  /*77e0*/  IMAD.MOV R59, RZ, RZ, -R60 ;  /* 0x000000ffff3b7224 */ /* 0x000fc800078e0a3c */
[----:B------:R-:W-:Y:S02]  /*77f0*/  IMAD R110, R4, R59, R110 ;  /* 0x0000003b046e7224 */ /* 0x000fe400078e026e */
[----:B------:R-:W-:Y:S02]  /*7800*/  IMAD.MOV.U32 R59, RZ, RZ, R113 ;  /* 0x000000ffff3b7224 */ /* 0x000fe400078e0071 */
[--C-:B------:R-:W-:Y:S01]  /*7810*/  @!P2 IMAD.IADD R30, R30, 0x1, -R4.reuse ;  /* 0x000000011e1ea824 */ /* 0x100fe200078e0a04 */
[C---:B------:R-:W-:Y:S01]  /*7820*/  ISETP.GT.U32.AND P2, PT, R4.reuse, R31, PT ;  /* 0x0000001f0400720c */ /* 0x040fe20003f44070 */
[----:B------:R-:W-:Y:S02]  /*7830*/  @!P3 IMAD.IADD R27, R27, 0x1, -R4 ;  /* 0x000000011b1bb824 */ /* 0x000fe400078e0a04 */
[----:B------:R-:W-:Y:S01]  /*7840*/  @!P5 IMAD.MOV R59, RZ, RZ, -R59 ;  /* 0x000000ffff3bd224 */ /* 0x000fe200078e0a3b */
[C---:B------:R-:W-:Y:S02]  /*7850*/  ISETP.GT.U32.AND P5, PT, R4.reuse, R30, PT ;  /* 0x0000001e0400720c */ /* 0x040fe40003fa4070 */
[----:B------:R-:W-:-:S07]  /*7860*/  ISETP.GT.U32.AND P3, PT, R4, R27, PT ;  /* 0x0000001b0400720c */ /* 0x000fce0003f64070 */
[----:B------:R-:W-:Y:S01]  /*7870*/  @!P2 IMAD.IADD R31, R31, 0x1, -R4 ;  /* 0x000000011f1fa824 */ /* 0x000fe200078e0a04 */
[----:B------:R-:W-:-:S03]  /*7880*/  ISETP.GT.U32.AND P2, PT, R4, R21, PT ;  /* 0x000000150400720c */ /* 0x000fc60003f44070 */
[--C-:B------:R-:W-:Y:S01]  /*7890*/  @!P5 IMAD.IADD R30, R30, 0x1, -R4.reuse ;  /* 0x000000011e1ed824 */ /* 0x100fe200078e0a04 */
[C---:B------:R-:W-:Y:S01]  /*78a0*/  ISETP.GT.U32.AND P5, PT, R4.reuse, R18, PT ;  /* 0x000000120400720c */ /* 0x040fe20003fa4070 */
[----:B------:R-:W-:Y:S01]  /*78b0*/  @!P3 IMAD.IADD R27, R27, 0x1, -R4 ;  /* 0x000000011b1bb824 */ /* 0x000fe200078e0a04 */
[----:B------:R-:W-:Y:S01]  /*78c0*/  ISETP.GT.U32.AND P3, PT, R4, R15, PT ;  /* 0x0000000f0400720c */ /* 0x000fe20003f64070 */
[----:B------:R-:W-:-:S06]  /*78d0*/  IMAD.MOV.U32 R60, RZ, RZ, R65 ;  /* 0x000000ffff3c7224 */ /* 0x000fcc00078e0041 */
[----:B------:R-:W-:Y:S01]  /*78e0*/  @!P2 IMAD.IADD R21, R21, 0x1, -R4 ;  /* 0x000000011515a824 */ /* 0x000fe200078e0a04 */
[----:B------:R-:W-:-:S03]  /*78f0*/  ISETP.GT.U32.AND P2, PT, R4, R24, PT ;  /* 0x000000180400720c */ /* 0x000fc60003f44070 */
[--C-:B------:R-:W-:Y:S01]  /*7900*/  @!P5 IMAD.IADD R18, R18, 0x1, -R4.reuse ;  /* 0x000000011212d824 */ /* 0x100fe200078e0a04 */
[----:B------:R-:W-:Y:S01]  /*7910*/  ISETP.GT.U32.AND P5, PT, R4, R21, PT ;  /* 0x000000150400720c */ /* 0x000fe20003fa4070 */
[----:B------:R-:W-:-:S03]  /*7920*/  @!P3 IMAD.IADD R15, R15, 0x1, -R4 ;  /* 0x000000010f0fb824 */ /* 0x000fc600078e0a04 */
[C---:B------:R-:W-:Y:S01]  /*7930*/  ISETP.GT.U32.AND P3, PT, R4.reuse, R18, PT ;  /* 0x000000120400720c */ /* 0x040fe20003f64070 */
[----:B------:R-:W-:Y:S01]  /*7940*/  @!P4 IMAD.MOV R60, RZ, RZ, -R60 ;  /* 0x000000ffff3cc224 */ /* 0x000fe200078e0a3c */
[----:B------:R-:W-:-:S03]  /*7950*/  ISETP.GT.U32.AND P4, PT, R4, R15, PT ;  /* 0x0000000f0400720c */ /* 0x000fc60003f84070 */
[--C-:B------:R-:W-:Y:S01]  /*7960*/  @!P2 IMAD.IADD R24, R24, 0x1, -R4.reuse ;  /* 0x000000011818a824 */ /* 0x100fe200078e0a04 */
[C---:B------:R-:W-:Y:S02]  /*7970*/  ISETP.GT.U32.AND P2, PT, R4.reuse, R10, PT ;  /* 0x0000000a0400720c */ /* 0x040fe40003f44070 */
[----:B------:R-:W-:Y:S01]  /*7980*/  IABS R123, R161 ;  /* 0x000000a1007b7213 */ /* 0x000fe20000000000 */
[----:B------:R-:W-:Y:S01]  /*7990*/  @!P5 IMAD.IADD R21, R21, 0x1, -R4 ;  /* 0x000000011515d824 */ /* 0x000fe200078e0a04 */
[----:B------:R-:W-:-:S03]  /*79a0*/  ISETP.GT.U32.AND P5, PT, R4, R9, PT ;  /* 0x000000090400720c */ /* 0x000fc60003fa4070 */
[----:B------:R-:W-:Y:S01]  /*79b0*/  @!P3 IMAD.IADD R18, R18, 0x1, -R4 ;  /* 0x000000011212b824 */ /* 0x000fe200078e0a04 */
[----:B------:R-:W-:Y:S01]  /*79c0*/  ISETP.GT.U32.AND P3, PT, R4, R7, PT ;  /* 0x000000070400720c */ /* 0x000fe20003f64070 */
[----:B------:R-:W-:-:S04]  /*79d0*/  IMAD.HI.U32 R61, R86, R123, RZ ;  /* 0x0000007b563d7227 */ /* 0x000fc800078e00ff */
[--C-:B------:R-:W-:Y:S01]  /*79e0*/  @!P4 IMAD.IADD R15, R15, 0x1, -R4.reuse ;  /* 0x000000010f0fc824 */ /* 0x100fe200078e0a04 */
[----:B------:R-:W-:Y:S01]  /*79f0*/  ISETP.GT.U32.AND P4, PT, R4, R6, PT ;  /* 0x000000060400720c */ /* 0x000fe20003f84070 */
[----:B------:R-:W-:Y:S02]  /*7a00*/  IMAD.MOV R61, RZ, RZ, -R61 ;  /* 0x000000ffff3d7224 */ /* 0x000fe400078e0a3d */
[--C-:B------:R-:W-:Y:S02]  /*7a10*/  @!P2 IMAD.IADD R10, R10, 0x1, -R4.reuse ;  /* 0x000000010a0aa824 */ /* 0x100fe400078e0a04 */
[C---:B------:R-:W-:Y:S01]  /*7a20*/  IMAD R123, R4.reuse, R61, R123 ;  /* 0x0000003d047b7224 */ /* 0x040fe200078e027b */
[----:B------:R-:W-:Y:S01]  /*7a30*/  ISETP.GE.AND P2, PT, R157, RZ, PT ;  /* 0x000000ff9d00720c */ /* 0x000fe20003f46270 */
[--C-:B------:R-:W-:Y:S01]  /*7a40*/  @!P5 IMAD.IADD R9, R9, 0x1, -R4.reuse ;  /* 0x000000010909d824 */ /* 0x100fe200078e0a04 */
[C---:B------:R-:W-:Y:S01]  /*7a50*/  ISETP.GT.U32.AND P5, PT, R4.reuse, R13, PT ;  /* 0x0000000d0400720c */ /* 0x040fe20003fa4070 */
[--C-:B------:R-:W-:Y:S01]  /*7a60*/  @!P3 IMAD.IADD R7, R7, 0x1, -R4.reuse ;  /* 0x000000010707b824 */ /* 0x100fe200078e0a04 */
[----:B------:R-:W-:Y:S01]  /*7a70*/  ISETP.GT.U32.AND P3, PT, R4, R10, PT ;  /* 0x0000000a0400720c */ /* 0x000fe20003f64070 */
[----:B------:R-:W-:Y:S01]  /*7a80*/  IMAD.MOV.U32 R61, RZ, RZ, R39 ;  /* 0x000000ffff3d7224 */ /* 0x000fe200078e0027 */
[----:B------:R-:W-:Y:S01]  /*7a90*/  IABS R107, R83 ;  /* 0x00000053006b7213 */ /* 0x000fe20000000000 */
[----:B------:R-:W-:-:S02]  /*7aa0*/  @!P4 IMAD.IADD R6, R6, 0x1, -R4 ;  /* 0x000000010606c824 */ /* 0x000fc400078e0a04 */
[----:B------:R-:W-:Y:S01]  /*7ab0*/  @!P6 IMAD.MOV R61, RZ, RZ, -R61 ;  /* 0x000000ffff3de224 */ /* 0x000fe200078e0a3d */
[C---:B------:R-:W-:Y:S01]  /*7ac0*/  ISETP.GT.U32.AND P6, PT, R4.reuse, R9, PT ;  /* 0x000000090400720c */ /* 0x040fe20003fc4070 */
[----:B------:R-:W-:Y:S01]  /*7ad0*/  IMAD.MOV.U32 R62, RZ, RZ, R37 ;  /* 0x000000ffff3e7224 */ /* 0x000fe200078e0025 */
[----:B------:R-:W-:Y:S01]  /*7ae0*/  ISETP.GT.U32.AND P4, PT, R4, R6, PT ;  /* 0x000000060400720c */ /* 0x000fe20003f84070 */
[----:B------:R-:W-:Y:S01]  /*7af0*/  IMAD.HI.U32 R3, R86, R107, RZ ;  /* 0x0000006b56037227 */ /* 0x000fe200078e00ff */
[----:B------:R-:W-:-:S03]  /*7b00*/  IABS R109, R163 ;  /* 0x000000a3006d7213 */ /* 0x000fc60000000000 */
[----:B------:R-:W-:Y:S01]  /*7b10*/  @!P2 IMAD.MOV R62, RZ, RZ, -R62 ;  /* 0x000000ffff3ea224 */ /* 0x000fe200078e0a3e */
[C---:B------:R-:W-:Y:S01]  /*7b20*/  ISETP.GT.U32.AND P2, PT, R4.reuse, R7, PT ;  /* 0x000000070400720c */ /* 0x040fe20003f44070 */
[--C-:B------:R-:W-:Y:S01]  /*7b30*/  @!P5 IMAD.IADD R13, R13, 0x1, -R4.reuse ;  /* 0x000000010d0dd824 */ /* 0x100fe200078e0a04 */
[----:B------:R-:W-:Y:S01]  /*7b40*/  ISETP.GT.U32.AND P5, PT, R4, R19, PT ;  /* 0x000000130400720c */ /* 0x000fe20003fa4070 */
[--C-:B------:R-:W-:Y:S01]  /*7b50*/  @!P3 IMAD.IADD R10, R10, 0x1, -R4.reuse ;  /* 0x000000010a0ab824 */ /* 0x100fe200078e0a04 */
[C---:B------:R-:W-:Y:S01]  /*7b60*/  ISETP.GT.U32.AND P3, PT, R4.reuse, R28, PT ;  /* 0x0000001c0400720c */ /* 0x040fe20003f64070 */
[----:B------:R-:W-:Y:S02]  /*7b70*/  IMAD.MOV R3, RZ, RZ, -R3 ;  /* 0x000000ffff037224 */ /* 0x000fe400078e0a03 */
[----:B------:R-:W-:Y:S01]  /*7b80*/  @!P6 IMAD.IADD R9, R9, 0x1, -R4 ;  /* 0x000000010909e824 */ /* 0x000fe200078e0a04 */
[C---:B------:R-:W-:Y:S01]  /*7b90*/  ISETP.GT.U32.AND P6, PT, R4.reuse, R22, PT ;  /* 0x000000160400720c */ /* 0x040fe20003fc4070 */
[----:B------:R-:W-:-:S02]  /*7ba0*/  IMAD R107, R4, R3, R107 ;  /* 0x00000003046b7224 */ /* 0x000fc400078e026b */
[----:B------:R-:W-:Y:S01]  /*7bb0*/  IMAD.HI.U32 R3, R86, R109, RZ ;  /* 0x0000006d56037227 */ /* 0x000fe200078e00ff */
[----:B------:R-:W-:-:S03]  /*7bc0*/  IABS R63, R40 ;  /* 0x00000028003f7213 */ /* 0x000fc60000000000 */
[--C-:B------:R-:W-:Y:S01]  /*7bd0*/  @!P4 IMAD.IADD R6, R6, 0x1, -R4.reuse ;  /* 0x000000010606c824 */ /* 0x100fe200078e0a04 */
[C---:B------:R-:W-:Y:S01]  /*7be0*/  ISETP.GT.U32.AND P4, PT, R4.reuse, R107, PT ;  /* 0x0000006b0400720c */ /* 0x040fe20003f84070 */
[----:B------:R-:W-:Y:S02]  /*7bf0*/  IMAD.MOV R3, RZ, RZ, -R3 ;  /* 0x000000ffff037224 */ /* 0x000fe400078e0a03 */
[--C-:B------:R-:W-:Y:S01]  /*7c00*/  @!P2 IMAD.IADD R7, R7, 0x1, -R4.reuse ;  /* 0x000000010707a824 */ /* 0x100fe200078e0a04 */
[----:B------:R-:W-:Y:S01]  /*7c10*/  ISETP.GT.U32.AND P2, PT, R4, R104, PT ;  /* 0x000000680400720c */ /* 0x000fe20003f44070 */
[--C-:B------:R-:W-:Y:S01]  /*7c20*/  @!P5 IMAD.IADD R19, R19, 0x1, -R4.reuse ;  /* 0x000000011313d824 */ /* 0x100fe200078e0a04 */
[----:B------:R-:W-:Y:S01]  /*7c30*/  ISETP.GE.AND P5, PT, R136, RZ, PT ;  /* 0x000000ff8800720c */ /* 0x000fe20003fa6270 */
[----:B------:R-:W-:Y:S02]  /*7c40*/  @!P3 IMAD.IADD R28, R28, 0x1, -R4 ;  /* 0x000000011c1cb824 */ /* 0x000fe400078e0a04 */
[----:B------:R-:W-:Y:S01]  /*7c50*/  IMAD R109, R4, R3, R109 ;  /* 0x00000003046d7224 */ /* 0x000fe200078e026d */
[----:B------:R-:W-:Y:S01]  /*7c60*/  IABS R3, R162 ;  /* 0x000000a200037213 */ /* 0x000fe20000000000 */
[----:B------:R-:W-:-:S04]  /*7c70*/  IMAD.HI.U32 R37, R86, R63, RZ ;  /* 0x0000003f56257227 */ /* 0x000fc800078e00ff */
[----:B------:R-:W-:Y:S01]  /*7c80*/  @!P6 IMAD.IADD R22, R22, 0x1, -R4 ;  /* 0x000000011616e824 */ /* 0x000fe200078e0a04 */
[C---:B------:R-:W-:Y:S01]  /*7c90*/  ISETP.GT.U32.AND P6, PT, R4.reuse, R28, PT ;  /* 0x0000001c0400720c */ /* 0x040fe20003fc4070 */
[----:B------:R-:W-:Y:S02]  /*7ca0*/  IMAD.MOV R37, RZ, RZ, -R37 ;  /* 0x000000ffff257224 */ /* 0x000fe400078e0a25 */
[----:B------:R-:W-:Y:S02]  /*7cb0*/  IMAD.MOV.U32 R113, RZ, RZ, R3 ;  /* 0x000000ffff717224 */ /* 0x000fe400078e0003 */
[C---:B------:R-:W-:Y:S01]  /*7cc0*/  IMAD R37, R4.reuse, R37, R63 ;  /* 0x0000002504257224 */ /* 0x040fe200078e023f */
[----:B------:R-:W-:Y:S01]  /*7cd0*/  ISETP.GT.U32.AND P3, PT, R4, R19, PT ;  /* 0x000000130400720c */ /* 0x000fe20003f64070 */
[----:B------:R-:W-:Y:S02]  /*7ce0*/  IMAD.MOV.U32 R63, RZ, RZ, R36 ;  /* 0x000000ffff3f7224 */ /* 0x000fe400078e0024 */
[----:B------:R-:W-:-:S02]  /*7cf0*/  @!P4 IMAD.IADD R107, R107, 0x1, -R4 ;  /* 0x000000016b6bc824 */ /* 0x000fc400078e0a04 */
[----:B------:R-:W-:Y:S01]  /*7d00*/  IMAD.HI.U32 R3, R86, R113, RZ ;  /* 0x0000007156037227 */ /* 0x000fe200078e00ff */
[----:B------:R-:W-:-:S03]  /*7d10*/  IABS R122, R160 ;  /* 0x000000a0007a7213 */ /* 0x000fc60000000000 */
[--C-:B------:R-:W-:Y:S01]  /*7d20*/  @!P2 IMAD.IADD R104, R104, 0x1, -R4.reuse ;  /* 0x000000016868a824 */ /* 0x100fe200078e0a04 */
[C---:B------:R-:W-:Y:S01]  /*7d30*/  ISETP.GT.U32.AND P2, PT, R4.reuse, R22, PT ;  /* 0x000000160400720c */ /* 0x040fe20003f44070 */
[----:B------:R-:W-:Y:S01]  /*7d40*/  @!P5 IMAD.MOV R63, RZ, RZ, -R63 ;  /* 0x000000ffff3fd224 */ /* 0x000fe200078e0a3f */
[----:B------:R-:W-:Y:S01]  /*7d50*/  ISETP.GT.U32.AND P5, PT, R4, R107, PT ;  /* 0x0000006b0400720c */ /* 0x000fe20003fa4070 */
[----:B------:R-:W-:Y:S02]  /*7d60*/  IMAD.MOV R3, RZ, RZ, -R3 ;  /* 0x000000ffff037224 */ /* 0x000fe400078e0a03 */
[----:B------:R-:W-:Y:S01]  /*7d70*/  @!P6 IMAD.IADD R28, R28, 0x1, -R4 ;  /* 0x000000011c1ce824 */ /* 0x000fe200078e0a04 */
[C---:B------:R-:W-:Y:S01]  /*7d80*/  ISETP.GT.U32.AND P6, PT, R4.reuse, R109, PT ;  /* 0x0000006d0400720c */ /* 0x040fe20003fc4070 */
[----:B------:R-:W-:Y:S02]  /*7d90*/  IMAD R113, R4, R3, R113 ;  /* 0x0000000304717224 */ /* 0x000fe400078e0271 */
[----:B------:R-:W-:-:S04]  /*7da0*/  IMAD.HI.U32 R3, R86, R122, RZ ;  /* 0x0000007a56037227 */ /* 0x000fc800078e00ff */
[----:B------:R-:W-:Y:S02]  /*7db0*/  IMAD.MOV R3, RZ, RZ, -R3 ;  /* 0x000000ffff037224 */ /* 0x000fe400078e0a03 */
[----:B------:R-:W-:Y:S01]  /*7dc0*/  @!P3 IMAD.IADD R19, R19, 0x1, -R4 ;  /* 0x000000011313b824 */ /* 0x000fe200078e0a04 */
[C---:B------:R-:W-:Y:S01]  /*7dd0*/  ISETP.GT.U32.AND P3, PT, R4.reuse, R110, PT ;  /* 0x0000006e0400720c */ /* 0x040fe20003f64070 */
[C---:B------:R-:W-:Y:S01]  /*7de0*/  IMAD R122, R4.reuse, R3, R122 ;  /* 0x00000003047a7224 */ /* 0x040fe200078e027a */
[----:B------:R-:W-:Y:S01]  /*7df0*/  ISETP.GT.U32.AND P4, PT, R4, R104, PT ;  /* 0x000000680400720c */ /* 0x000fe20003f84070 */
[--C-:B------:R-:W-:Y:S01]  /*7e00*/  @!P2 IMAD.IADD R22, R22, 0x1, -R4.reuse ;  /* 0x000000011616a824 */ /* 0x100fe200078e0a04 */
[C---:B------:R-:W-:Y:S01]  /*7e10*/  ISETP.GT.U32.AND P2, PT, R4.reuse, R113, PT ;  /* 0x000000710400720c */ /* 0x040fe20003f44070 */
[--C-:B------:R-:W-:Y:S01]  /*7e20*/  @!P5 IMAD.IADD R107, R107, 0x1, -R4.reuse ;  /* 0x000000016b6bd824 */ /* 0x100fe200078e0a04 */
[C---:B------:R-:W-:Y:S01]  /*7e30*/  ISETP.GT.U32.AND P5, PT, R4.reuse, R123, PT ;  /* 0x0000007b0400720c */ /* 0x040fe20003fa4070 */
[----:B------:R-:W-:Y:S01]  /*7e40*/  @!P6 IMAD.IADD R109, R109, 0x1, -R4 ;  /* 0x000000016d6de824 */ /* 0x000fe200078e0a04 */
[----:B------:R-:W-:-:S02]  /*7e50*/  ISETP.GT.U32.AND P6, PT, R4, R122, PT ;  /* 0x0000007a0400720c */ /* 0x000fc40003fc4070 */
[----:B------:R-:W-:Y:S02]  /*7e60*/  IABS R3, R165 ;  /* 0x000000a500037213 */ /* 0x000fe40000000000 */
[----:B------:R-:W-:Y:S01]  /*7e70*/  IABS R64, R164 ;  /* 0x000000a400407213 */ /* 0x000fe20000000000 */
[--C-:B------:R-:W-:Y:S02]  /*7e80*/  @!P3 IMAD.IADD R110, R110, 0x1, -R4.reuse ;  /* 0x000000016e6eb824 */ /* 0x100fe400078e0a04 */
[--C-:B------:R-:W-:Y:S01]  /*7e90*/  @!P4 IMAD.IADD R104, R104, 0x1, -R4.reuse ;  /* 0x000000016868c824 */ /* 0x100fe200078e0a04 */
[----:B------:R-:W-:Y:S01]  /*7ea0*/  ISETP.GE.AND P4, PT, R139, RZ, PT ;  /* 0x000000ff8b00720c */ /* 0x000fe20003f86270 */
[--C-:B------:R-:W-:Y:S02]  /*7eb0*/  @!P2 IMAD.IADD R113, R113, 0x1, -R4.reuse ;  /* 0x000000017171a824 */ /* 0x100fe400078e0a04 */
[----:B------:R-:W-:Y:S01]  /*7ec0*/  @!P5 IMAD.IADD R123, R123, 0x1, -R4 ;  /* 0x000000017b7bd824 */ /* 0x000fe200078e0a04 */
[----:B------:R-:W-:Y:S01]  /*7ed0*/  ISETP.GT.U32.AND P5, PT, R4, R110, PT ;  /* 0x0000006e0400720c */ /* 0x000fe20003fa4070 */
[----:B------:R-:W-:-:S02]  /*7ee0*/  IMAD.MOV.U32 R39, RZ, RZ, R3 ;  /* 0x000000ffff277224 */ /* 0x000fc400078e0003 */
[----:B------:R-:W-:Y:S02]  /*7ef0*/  IMAD.MOV.U32 R3, RZ, RZ, R64 ;  /* 0x000000ffff037224 */ /* 0x000fe400078e0040 */
[----:B------:R-:W-:Y:S01]  /*7f00*/  @!P6 IMAD.IADD R122, R122, 0x1, -R4 ;  /* 0x000000017a7ae824 */ /* 0x000fe200078e0a04 */
[----:B------:R-:W-:Y:S01]  /*7f10*/  ISETP.GT.U32.AND P6, PT, R4, R113, PT ;  /* 0x000000710400720c */ /* 0x000fe20003fc4070 */
[----:B------:R-:W-:Y:S01]  /*7f20*/  IMAD.HI.U32 R65, R86, R3, RZ ;  /* 0x0000000356417227 */ /* 0x000fe200078e00ff */
[----:B------:R-:W-:Y:S02]  /*7f30*/  ISETP.GE.AND P3, PT, R138, RZ, PT ;  /* 0x000000ff8a00720c */ /* 0x000fe40003f66270 */
[----:B------:R-:W-:Y:S01]  /*7f40*/  ISETP.GE.AND P2, PT, R137, RZ, PT ;  /* 0x000000ff8900720c */ /* 0x000fe20003f46270 */
[----:B------:R-:W-:Y:S01]  /*7f50*/  IMAD.MOV.U32 R138, RZ, RZ, R33 ;  /* 0x000000ffff8a7224 */ /* 0x000fe200078e0021 */
[C---:B------:R-:W-:Y:S01]  /*7f60*/  LOP3.LUT R136, R0.reuse, 0xee, RZ, 0xfc, !PT ;  /* 0x000000ee00887812 */ /* 0x040fe200078efcff */
[----:B------:R-:W-:Y:S01]  /*7f70*/  IMAD.MOV R36, RZ, RZ, -R65 ;  /* 0x000000ffff247224 */ /* 0x000fe200078e0a41 */
[----:B------:R-:W-:Y:S01]  /*7f80*/  LOP3.LUT R157, R0, 0xf6, RZ, 0xfc, !PT ;  /* 0x000000f6009d7812 */ /* 0x000fe200078efcff */
[----:B------:R-:W-:Y:S01]  /*7f90*/  @!P4 IMAD.MOV R138, RZ, RZ, -R138 ;  /* 0x000000ffff8ac224 */ /* 0x000fe200078e0a8a */
[C---:B------:R-:W-:Y:S01]  /*7fa0*/  ISETP.GT.U32.AND P4, PT, R4.reuse, R109, PT ;  /* 0x0000006d0400720c */ /* 0x040fe20003f84070 */
[----:B------:R-:W-:Y:S01]  /*7fb0*/  IMAD R36, R4, R36, R3 ;  /* 0x0000002404247224 */ /* 0x000fe200078e0203 */
[----:B------:R-:W-:Y:S01]  /*7fc0*/  IABS R65, R136 ;  /* 0x0000008800417213 */ /* 0x000fe20000000000 */
[----:B------:R-:W-:Y:S01]  /*7fd0*/  @!P5 IMAD.IADD R110, R110, 0x1, -R4 ;  /* 0x000000016e6ed824 */ /* 0x000fe200078e0a04 */
[----:B------:R-:W-:Y:S01]  /*7fe0*/  ISETP.GT.U32.AND P5, PT, R4, R37, PT ;  /* 0x000000250400720c */ /* 0x000fe20003fa4070 */
[----:B------:R-:W-:Y:S01]  /*7ff0*/  IMAD.HI.U32 R64, R86, R39, RZ ;  /* 0x0000002756407227 */ /* 0x000fe200078e00ff */
[----:B------:R-:W-:-:S03]  /*8000*/  IABS R3, R157 ;  /* 0x0000009d00037213 */ /* 0x000fc60000000000 */
[----:B------:R-:W-:Y:S02]  /*8010*/  IMAD.MOV.U32 R139, RZ, RZ, R31 ;  /* 0x000000ffff8b7224 */ /* 0x000fe400078e001f */
[----:B------:R-:W-:Y:S01]  /*8020*/  @!P6 IMAD.IADD R113, R113, 0x1, -R4 ;  /* 0x000000017171e824 */ /* 0x000fe200078e0a04 */
[C---:B------:R-:W-:Y:S01]  /*8030*/  ISETP.GT.U32.AND P6, PT, R4.reuse, R36, PT ;  /* 0x000000240400720c */ /* 0x040fe20003fc4070 */
[----:B------:R-:W-:Y:S02]  /*8040*/  IMAD.MOV R64, RZ, RZ, -R64 ;  /* 0x000000ffff407224 */ /* 0x000fe400078e0a40 */
[----:B------:R-:W-:Y:S02]  /*8050*/  IMAD.MOV.U32 R137, RZ, RZ, R30 ;  /* 0x000000ffff897224 */ /* 0x000fe400078e001e */
[----:B------:R-:W-:Y:S01]  /*8060*/  @!P3 IMAD.MOV R139, RZ, RZ, -R139 ;  /* 0x000000ffff8bb224 */ /* 0x000fe200078e0a8b */
[----:B------:R-:W-:Y:S01]  /*8070*/  ISETP.GT.U32.AND P3, PT, R4, R122, PT ;  /* 0x0000007a0400720c */ /* 0x000fe20003f64070 */
[----:B------:R-:W-:-:S04]  /*8080*/  IMAD.HI.U32 R33, R86, R65, RZ ;  /* 0x0000004156217227 */ /* 0x000fc800078e00ff */
[----:B------:R-:W-:-:S04]  /*8090*/  IMAD.HI.U32 R86, R86, R3, RZ ;  /* 0x0000000356567227 */ /* 0x000fc800078e00ff */
[C---:B------:R-:W-:Y:S02]  /*80a0*/  IMAD R39, R4.reuse, R64, R39 ;  /* 0x0000004004277224 */ /* 0x040fe400078e0227 */
[----:B------:R-:W-:Y:S01]  /*80b0*/  @!P2 IMAD.MOV R137, RZ, RZ, -R137 ;  /* 0x000000ffff89a224 */ /* 0x000fe200078e0a89 */
[C---:B------:R-:W-:Y:S01]  /*80c0*/  ISETP.GT.U32.AND P2, PT, R4.reuse, R123, PT ;  /* 0x0000007b0400720c */ /* 0x040fe20003f44070 */
[----:B------:R-:W-:Y:S02]  /*80d0*/  IMAD.MOV R86, RZ, RZ, -R86 ;  /* 0x000000ffff567224 */ /* 0x000fe400078e0a56 */
[--C-:B------:R-:W-:Y:S01]  /*80e0*/  @!P4 IMAD.IADD R109, R109, 0x1, -R4.reuse ;  /* 0x000000016d6dc824 */ /* 0x100fe200078e0a04 */
[----:B------:R-:W-:Y:S01]  /*80f0*/  ISETP.GT.U32.AND P4, PT, R4, R39, PT ;  /* 0x000000270400720c */ /* 0x000fe20003f84070 */
[----:B------:R-:W-:Y:S02]  /*8100*/  @!P5 IMAD.IADD R37, R37, 0x1, -R4 ;  /* 0x000000012525d824 */ /* 0x000fe400078e0a04 */
[----:B------:R-:W-:-:S02]  /*8110*/  IMAD.MOV R33, RZ, RZ, -R33 ;  /* 0x000000ffff217224 */ /* 0x000fc400078e0a21 */
[----:B------:R-:W-:Y:S02]  /*8120*/  IMAD R64, R4, R86, R3 ;  /* 0x0000005604407224 */ /* 0x000fe400078e0203 */
[--C-:B------:R-:W-:Y:S01]  /*8130*/  @!P6 IMAD.IADD R36, R36, 0x1, -R4.reuse ;  /* 0x000000012424e824 */ /* 0x100fe200078e0a04 */
[C---:B------:R-:W-:Y:S01]  /*8140*/  ISETP.GT.U32.AND P6, PT, R4.reuse, R37, PT ;  /* 0x000000250400720c */ /* 0x040fe20003fc4070 */
[----:B------:R-:W-:Y:S02]  /*8150*/  IMAD R65, R4, R33, R65 ;  /* 0x0000002104417224 */ /* 0x000fe400078e0241 */
[--C-:B------:R-:W-:Y:S01]  /*8160*/  @!P3 IMAD.IADD R122, R122, 0x1, -R4.reuse ;  /* 0x000000017a7ab824 */ /* 0x100fe200078e0a04 */
[C---:B------:R-:W-:Y:S01]  /*8170*/  ISETP.GT.U32.AND P3, PT, R4.reuse, R64, PT ;  /* 0x000000400400720c */ /* 0x040fe20003f64070 */
[--C-:B------:R-:W-:Y:S01]  /*8180*/  @!P2 IMAD.IADD R123, R123, 0x1, -R4.reuse ;  /* 0x000000017b7ba824 */ /* 0x100fe200078e0a04 */
[----:B------:R-:W-:Y:S01]  /*8190*/  ISETP.GT.U32.AND P2, PT, R4, R65, PT ;  /* 0x000000410400720c */ /* 0x000fe20003f44070 */
[----:B------:R-:W-:Y:S01]  /*81a0*/  @!P4 IMAD.IADD R39, R39, 0x1, -R4 ;  /* 0x000000012727c824 */ /* 0x000fe200078e0a04 */
[----:B------:R-:W-:-:S02]  /*81b0*/  ISETP.GE.AND P4, PT, R155, RZ, PT ;  /* 0x000000ff9b00720c */ /* 0x000fc40003f86270 */
[----:B------:R-:W-:-:S03]  /*81c0*/  ISETP.GE.AND P5, PT, R156, RZ, PT ;  /* 0x000000ff9c00720c */ /* 0x000fc60003fa6270 */
[--C-:B------:R-:W-:Y:S01]  /*81d0*/  @!P6 IMAD.IADD R37, R37, 0x1, -R4.reuse ;  /* 0x000000012525e824 */ /* 0x100fe200078e0a04 */
[----:B------:R-:W-:Y:S02]  /*81e0*/  ISETP.GE.AND P6, PT, R151, RZ, PT ;  /* 0x000000ff9700720c */ /* 0x000fe40003fc6270 */
[----:B------:R-:W0:Y:S01]  /*81f0*/  S2R R151, SR_TID.X ;  /* 0x0000000000977919 */ /* 0x000e220000002100 */
[--C-:B------:R-:W-:Y:S01]  /*8200*/  @!P3 IMAD.IADD R64, R64, 0x1, -R4.reuse ;  /* 0x000000014040b824 */ /* 0x100fe200078e0a04 */
[----:B------:R-:W-:Y:S01]  /*8210*/  ISETP.GT.U32.AND P3, PT, R4, R36, PT ;  /* 0x000000240400720c */ /* 0x000fe20003f64070 */
[----:B------:R-:W-:Y:S02]  /*8220*/  @!P2 IMAD.IADD R65, R65, 0x1, -R4 ;  /* 0x000000014141a824 */ /* 0x000fe400078e0a04 */
[----:B------:R-:W-:Y:S02]  /*8230*/  IMAD.MOV.U32 R155, RZ, RZ, R25 ;  /* 0x000000ffff9b7224 */ /* 0x000fe400078e0019 */
[----:B------:R-:W-:-:S02]  /*8240*/  IMAD.MOV.U32 R156, RZ, RZ, R27 ;  /* 0x000000ffff9c7224 */ /* 0x000fc400078e001b */
[----:B------:R-:W-:Y:S01]  /*8250*/  @!P4 IMAD.MOV R155, RZ, RZ, -R155 ;  /* 0x000000ffff9bc224 */ /* 0x000fe200078e0a9b */
[C---:B------:R-:W-:Y:S01]  /*8260*/  ISETP.GT.U32.AND P4, PT, R4.reuse, R65, PT ;  /* 0x000000410400720c */ /* 0x040fe20003f84070 */
[----:B------:R-:W-:Y:S01]  /*8270*/  @!P5 IMAD.MOV R156, RZ, RZ, -R156 ;  /* 0x000000ffff9cd224 */ /* 0x000fe200078e0a9c */
[----:B------:R-:W-:-:S03]  /*8280*/  ISETP.GT.U32.AND P5, PT, R4, R64, PT ;  /* 0x000000400400720c */ /* 0x000fc60003fa4070 */
[--C-:B------:R-:W-:Y:S01]  /*8290*/  @!P3 IMAD.IADD R36, R36, 0x1, -R4.reuse ;  /* 0x000000012424b824 */ /* 0x100fe200078e0a04 */
[----:B------:R-:W-:Y:S02]  /*82a0*/  ISETP.GE.AND P3, PT, R154, RZ, PT ;  /* 0x000000ff9a00720c */ /* 0x000fe40003f66270 */
[----:B------:R-:W-:Y:S02]  /*82b0*/  SHF.R.S32.HI R30, RZ, 0x6, R89 ;  /* 0x00000006ff1e7819 */ /* 0x000fe40000011459 */
[----:B------:R-:W-:Y:S02]  /*82c0*/  LOP3.LUT R89, R89, 0x3f, RZ, 0xc0, !PT ;  /* 0x0000003f59597812 */ /* 0x000fe400078ec0ff */
[----:B------:R-:W-:Y:S01]  /*82d0*/  ISETP.GT.U32.AND P2, PT, R4, R39, PT ;  /* 0x000000270400720c */ /* 0x000fe20003f44070 */
[----:B------:R-:W-:Y:S01]  /*82e0*/  @!P4 IMAD.IADD R65, R65, 0x1, -R4 ;  /* 0x000000014141c824 */ /* 0x000fe200078e0a04 */
[----:B------:R-:W-:Y:S01]  /*82f0*/  ISETP.GE.AND P4, PT, R153, RZ, PT ;  /* 0x000000ff9900720c */ /* 0x000fe20003f86270 */
[----:B------:R-:W-:Y:S01]  /*8300*/  IMAD.MOV.U32 R153, RZ, RZ, R21 ;  /* 0x000000ffff997224 */ /* 0x000fe200078e0015 */
[----:B------:R-:W-:-:S04]  /*8310*/  @!UP1 UIADD3 UR4, UPT, UPT, -UR6, 0x100000, URZ ;  /* 0x0010000006049890 */ /* 0x000fc8000fffe1ff */
[----:B------:R-:W-:Y:S02]  /*8320*/  @!UP1 USHF.L.U32 UR5, UR4, 0xb, URZ ;  /* 0x0000000b04059899 */ /* 0x000fe400080006ff */
[----:B------:R-:W-:Y:S01]  /*8330*/  @!UP1 USHF.L.U32 UR4, UR4, 0x1, URZ ;  /* 0x0000000104049899 */ /* 0x000fe200080006ff */
[----:B------:R-:W-:Y:S01]  /*8340*/  IMAD.SHL.U32 R3, R89, 0x2, RZ ;  /* 0x0000000259037824 */ /* 0x000fe200078e00ff */
[----:B------:R-:W-:Y:S01]  /*8350*/  SGXT R30, R30, 0x1 ;  /* 0x000000011e1e781a */ /* 0x000fe20000000200 */
[----:B------:R-:W-:Y:S01]  /*8360*/  @!P5 IMAD.IADD R64, R64, 0x1, -R4 ;  /* 0x000000014040d824 */ /* 0x000fe200078e0a04 */
[----:B------:R-:W-:Y:S01]  /*8370*/  ISETP.GE.AND P5, PT, R152, RZ, PT ;  /* 0x000000ff9800720c */ /* 0x000fe20003fa6270 */
[----:B------:R-:W-:Y:S01]  /*8380*/  @!P3 IMAD.MOV R153, RZ, RZ, -R153 ;  /* 0x000000ffff99b224 */ /* 0x000fe200078e0a99 */
[----:B------:R-:W-:Y:S01]  /*8390*/  ISETP.GE.AND P3, PT, R145, RZ, PT ;  /* 0x000000ff9100720c */ /* 0x000fe20003f66270 */
[----:B------:R-:W-:Y:S01]  /*83a0*/  VOTEU.ALL UP1, P1 ;  /* 0x0000000000ff7886 */ /* 0x000fe20000820000 */
[----:B------:R-:W-:Y:S01]  /*83b0*/  LOP3.LUT R3, R3, 0x90, R30, 0x78, !PT ;  /* 0x0000009003037812 */ /* 0x000fe200078e781e */
[----:B------:R-:W-:Y:S01]  /*83c0*/  IMAD.MOV.U32 R154, RZ, RZ, R24 ;  /* 0x000000ffff9a7224 */ /* 0x000fe200078e0018 */
[----:B0-----:R-:W-:Y:S01]  /*83d0*/  SHF.R.U32.HI R151, RZ, 0x5, R151 ;  /* 0x00000005ff977819 */ /* 0x001fe20000011697 */
[----:B------:R-:W-:Y:S01]  /*83e0*/  IMAD.MOV.U32 R152, RZ, RZ, R18 ;  /* 0x000000ffff987224 */ /* 0x000fe200078e0012 */
[----:B------:R-:W-:Y:S01]  /*83f0*/  STL [R1+0x384], R136 ;  /* 0x0003848801007387 */ /* 0x000fe20000100800 */
[----:B------:R-:W-:Y:S01]  /*8400*/  @!P2 IMAD.IADD R39, R39, 0x1, -R4 ;  /* 0x000000012727a824 */ /* 0x000fe200078e0a04 */
[----:B------:R0:W1:Y:S01]  /*8410*/  @!UP1 SYNCS.EXCH.64 URZ, [UR9+0x14008], UR4 ;  /* 0x0140080409ff95b2 */ /* 0x0000620008000100 */
[----:B------:R-:W-:Y:S01]  /*8420*/  ISETP.NE.U32.AND P2, PT, R151, RZ, PT ;  /* 0x000000ff9700720c */ /* 0x000fe20003f45070 */
[----:B------:R-:W-:Y:S01]  /*8430*/  STL [R1+0x4fc], R0 ;  /* 0x0004fc0001007387 */ /* 0x000fe20000100800 */
[----:B------:R-:W-:-:S02]  /*8440*/  @!P6 IMAD.MOV R154, RZ, RZ, -R154 ;  /* 0x000000ffff9ae224 */ /* 0x000fc400078e0a9a */
[----:B------:R-:W-:Y:S01]  /*8450*/  IMAD.MOV.U32 R151, RZ, RZ, R15 ;  /* 0x000000ffff977224 */ /* 0x000fe200078e000f */
[----:B--2---:R2:W-:Y:S01]  /*8460*/  STS.U16 [R3+UR9+0x10400], R150 ;  /* 0x0104009603007988 */ /* 0x0045e20008000409 */
[----:B------:R-:W-:-:S03]  /*8470*/  @!P4 IMAD.MOV R152, RZ, RZ, -R152 ;  /* 0x000000ffff98c224 */ /* 0x000fc600078e0a98 */
[----:B------:R-:W-:Y:S01]  /*8480*/  STL [R1+0x5ec], R0 ;  /* 0x0005ec0001007387 */ /* 0x000fe20000100800 */
[----:B------:R-:W-:Y:S01]  /*8490*/  @!P5 IMAD.MOV R151, RZ, RZ, -R151 ;  /* 0x000000ffff97d224 */ /* 0x000fe200078e0a97 */
[----:B------:R-:W-:Y:S01]  /*84a0*/  LOP3.LUT R89, R3, 0x20, RZ, 0x3c, !PT ;  /* 0x0000002003597812 */ /* 0x000fe200078e3cff */
[----:B0-----:R-:W0:Y:S01]  /*84b0*/  LDCU UR4, c[0x0][0x3b0] ;  /* 0x00007600ff0477ac */ /* 0x001e220008000800 */
[----:B------:R-:W-:Y:S01]  /*84c0*/  STL [R1+0x6d8], R0 ;  /* 0x0006d80001007387 */ /* 0x000fe20000100800 */
[----:B--2---:R-:W-:-:S03]  /*84d0*/  IMAD.MOV.U32 R150, RZ, RZ, R13 ;  /* 0x000000ffff967224 */ /* 0x004fc600078e000d */
[----:B------:R-:W-:Y:S01]  /*84e0*/  STL [R1+0x380], R157 ;  /* 0x0003809d01007387 */ /* 0x000fe20000100800 */
[----:B------:R-:W-:-:S03]  /*84f0*/  @!P3 IMAD.MOV R150, RZ, RZ, -R150 ;  /* 0x000000ffff96b224 */ /* 0x000fc600078e0a96 */
[----:B------:R-:W-:Y:S01]  /*8500*/  STL [R1+0x790], R156 ;  /* 0x0007909c01007387 */ /* 0x000fe20000100800 */
[----:B------:R-:W-:-:S03]  /*8510*/  ISETP.GE.AND P6, PT, R158, RZ, PT ;  /* 0x000000ff9e00720c */ /* 0x000fc60003fc6270 */
[----:B------:R-:W-:Y:S01]  /*8520*/  STL.64 [R1+0x750], R154 ;  /* 0x0007509a01007387 */ /* 0x000fe20000100a00 */
[----:B------:R-:W-:-:S03]  /*8530*/  ISETP.GE.AND P4, PT, R159, RZ, PT ;  /* 0x000000ff9f00720c */ /* 0x000fc60003f86270 */
[----:B------:R-:W2:Y:S01]  /*8540*/  LDL.LU R145, [R1+0x840] ;  /* 0x0008400001917983 */ /* 0x000ea20000300800 */
[----:B------:R-:W-:-:S03]  /*8550*/  ISETP.GE.AND P5, PT, R147, RZ, PT ;  /* 0x000000ff9300720c */ /* 0x000fc60003fa6270 */
[----:B------:R-:W-:Y:S04]  /*8560*/  STL.64 [R1+0x758], R152 ;  /* 0x0007589801007387 */ /* 0x000fe80000100a00 */
[----:B------:R-:W2:Y:S04]  /*8570*/  LDL.LU R158, [R1+0x83c] ;  /* 0x00083c00019e7983 */ /* 0x000ea80000300800 */
[----:B------:R-:W2:Y:S04]  /*8580*/  LDL.LU R159, [R1+0x838] ;  /* 0x00083800019f7983 */ /* 0x000ea80000300800 */
[----:B------:R-:W-:Y:S04]  /*8590*/  STL.64 [R1+0x768], R150 ;  /* 0x0007689601007387 */ /* 0x000fe80000100a00 */
[----:B------:R-:W2:Y:S01]  /*85a0*/  LDL.LU R147, [R1+0x834] ;  /* 0x0008340001937983 */ /* 0x000ea20000300800 */
[----:B------:R-:W-:-:S03]  /*85b0*/  ISETP.GE.AND P3, PT, R144, RZ, PT ;  /* 0x000000ff9000720c */ /* 0x000fc60003f66270 */
[----:B------:R-:W2:Y:S04]  /*85c0*/  LDL.LU R144, [R1+0x830] ;  /* 0x0008300001907983 */ /* 0x000ea80000300800 */
[----:B------:R0:W-:Y:S04]  /*85d0*/  STS.U16 [R3+UR9+0x10800], R148 ;  /* 0x0108009403007988 */ /* 0x0001e80008000409 */
[----:B----4-:R4:W-:Y:S04]  /*85e0*/  STS.U16 [R3+UR9+0x10c00], R149 ;  /* 0x010c009503007988 */ /* 0x0109e80008000409 */
[----:B------:R-:W-:Y:S01]  /*85f0*/  STS.U16 [R3+UR9+0x10000], R34 ;  /* 0x0100002203007988 */ /* 0x000fe20008000409 */
[----:B0-----:R-:W-:-:S03]  /*8600*/  IMAD.MOV.U32 R148, RZ, RZ, R9 ;  /* 0x000000ffff947224 */ /* 0x001fc600078e0009 */
[----:B------:R0:W-:Y:S01]  /*8610*/  STS.U16 [R3+UR9+0x11000], R146 ;  /* 0x0110009203007988 */ /* 0x0001e20008000409 */
[----:B----4-:R-:W-:-:S03]  /*8620*/  IMAD.MOV.U32 R149, RZ, RZ, R10 ;  /* 0x000000ffff957224 */ /* 0x010fc600078e000a */
[----:B---3--:R-:W-:Y:S01]  /*8630*/  STS.U16 [R3+UR9+0x11800], R141 ;  /* 0x0118008d03007988 */ /* 0x008fe20008000409 */
[----:B------:R-:W-:-:S03]  /*8640*/  @!P4 IMAD.MOV R148, RZ, RZ, -R148 ;  /* 0x000000ffff94c224 */ /* 0x000fc600078e0a94 */
[----:B------:R3:W-:Y:S01]  /*8650*/  STS.U16 [R3+UR9+0x11c00], R143 ;  /* 0x011c008f03007988 */ /* 0x0007e20008000409 */
[----:B------:R-:W-:Y:S01]  /*8660*/  @!P6 IMAD.MOV R149, RZ, RZ, -R149 ;  /* 0x000000ffff95e224 */ /* 0x000fe200078e0a95 */
[----:B------:R-:W-:Y:S02]  /*8670*/  ISETP.GE.AND P6, PT, R51, RZ, PT ;  /* 0x000000ff3300720c */ /* 0x000fe40003fc6270 */
[----:B------:R-:W-:Y:S01]  /*8680*/  ISETP.GE.AND P4, PT, R80, RZ, PT ;  /* 0x000000ff5000720c */ /* 0x000fe20003f86270 */
[----:B0-----:R-:W-:Y:S01]  /*8690*/  IMAD.MOV.U32 R146, RZ, RZ, R6 ;  /* 0x000000ffff927224 */ /* 0x001fe200078e0006 */
[----:B------:R-:W-:Y:S03]  /*86a0*/  STL [R1+0x794], R3 ;  /* 0x0007940301007387 */ /* 0x000fe60000100800 */
[----:B------:R-:W-:Y:S01]  /*86b0*/  @!P3 IMAD.MOV R146, RZ, RZ, -R146 ;  /* 0x000000ffff92b224 */ /* 0x000fe200078e0a92 */
[----:B------:R0:W-:Y:S01]  /*86c0*/  STL.64 [R1+0x770], R148 ;  /* 0x0007709401007387 */ /* 0x0001e20000100a00 */
[----:B---3--:R-:W-:Y:S01]  /*86d0*/  IMAD.MOV.U32 R143, RZ, RZ, R22 ;  /* 0x000000ffff8f7224 */ /* 0x008fe200078e0016 */
[----:B------:R-:W-:-:S02]  /*86e0*/  PRMT R152, RZ, 0x7610, R152 ;  /* 0x00007610ff987816 */ /* 0x000fc40000000098 */
[----:B------:R-:W3:Y:S01]  /*86f0*/  LDL.LU R51, [R1+0x82c] ;  /* 0x00082c0001337983 */ /* 0x000ee20000300800 */
[----:B------:R-:W-:-:S03]  /*8700*/  PRMT R151, RZ, 0x7610, R151 ;  /* 0x00007610ff977816 */ /* 0x000fc60000000097 */
[----:B------:R-:W4:Y:S01]  /*8710*/  LDL.LU R80, [R1+0x828] ;  /* 0x0008280001507983 */ /* 0x000f220000300800 */
[----:B------:R-:W-:Y:S02]  /*8720*/  PRMT R150, RZ, 0x7610, R150 ;  /* 0x00007610ff967816 */ /* 0x000fe40000000096 */
[----:B------:R-:W-:Y:S02]  /*8730*/  PRMT R141, RZ, 0x7610, R141 ;  /* 0x00007610ff8d7816 */ /* 0x000fe4000000008d */
[----:B0-----:R-:W-:Y:S02]  /*8740*/  PRMT R149, RZ, 0x7610, R149 ;  /* 0x00007610ff957816 */ /* 0x001fe40000000095 */
[----:B------:R-:W-:Y:S01]  /*8750*/  PRMT R148, RZ, 0x7610, R148 ;  /* 0x00007610ff947816 */ /* 0x000fe20000000094 */
[----:B--2---:R0:W-:Y:S04]  /*8760*/  STS.U16 [R3+UR9+0x11400], R145 ;  /* 0x0114009103007988 */ /* 0x0041e80008000409 */
[----:B------:R-:W-:Y:S04]  /*8770*/  STS.U16 [R89+UR9+0x10d00], R159 ;  /* 0x010d009f59007988 */ /* 0x000fe80008000409 */
[----:B------:R2:W-:Y:S01]  /*8780*/  STS.U16 [R89+UR9+0x11100], R147 ;  /* 0x0111009359007988 */ /* 0x0005e20008000409 */
[----:B0-----:R-:W-:-:S02]  /*8790*/  IMAD.MOV.U32 R145, RZ, RZ, R19 ;  /* 0x000000ffff917224 */ /* 0x001fc400078e0013 */
[----:B--2---:R-:W-:Y:S01]  /*87a0*/  IMAD.MOV.U32 R147, RZ, RZ, R7 ;  /* 0x000000ffff937224 */ /* 0x004fe200078e0007 */
[----:B------:R-:W-:Y:S03]  /*87b0*/  STS.U16 [R89+UR9+0x11500], R158 ;  /* 0x0115009e59007988 */ /* 0x000fe60008000409 */
[----:B------:R-:W-:Y:S01]  /*87c0*/  @!P5 IMAD.MOV R147, RZ, RZ, -R147 ;  /* 0x000000ffff93d224 */ /* 0x000fe200078e0a93 */
[----:B------:R-:W-:Y:S01]  /*87d0*/  ISETP.GE.AND P5, PT, R81, RZ, PT ;  /* 0x000000ff5100720c */ /* 0x000fe20003fa6270 */
[----:B------:R0:W-:Y:S01]  /*87e0*/  STS.U16 [R89+UR9+0x11900], R144 ;  /* 0x0119009059007988 */ /* 0x0001e20008000409 */
[----:B------:R-:W-:Y:S02]  /*87f0*/  @!P6 IMAD.MOV R145, RZ, RZ, -R145 ;  /* 0x000000ffff91e224 */ /* 0x000fe400078e0a91 */
[----:B0-----:R-:W-:Y:S01]  /*8800*/  IMAD.MOV.U32 R144, RZ, RZ, R28 ;  /* 0x000000ffff907224 */ /* 0x001fe200078e001c */
[----:B------:R-:W-:Y:S03]  /*8810*/  STL.64 [R1+0x778], R146 ;  /* 0x0007789201007387 */ /* 0x000fe60000100a00 */
[----:B------:R-:W-:Y:S01]  /*8820*/  @!P4 IMAD.MOV R144, RZ, RZ, -R144 ;  /* 0x000000ffff90c224 */ /* 0x000fe200078e0a90 */
[----:B------:R-:W-:Y:S01]  /*8830*/  ISETP.GE.AND P4, PT, R82, RZ, PT ;  /* 0x000000ff5200720c */ /* 0x000fe20003f86270 */
[----:B------:R-:W2:Y:S03]  /*8840*/  LDL.LU R81, [R1+0x824] ;  /* 0x0008240001517983 */ /* 0x000ea60000300800 */
[----:B------:R-:W-:Y:S01]  /*8850*/  @!P5 IMAD.MOV R143, RZ, RZ, -R143 ;  /* 0x000000ffff8fd224 */ /* 0x000fe200078e0a8f */
[----:B------:R-:W-:Y:S01]  /*8860*/  ISETP.GE.AND P5, PT, R83, RZ, PT ;  /* 0x000000ff5300720c */ /* 0x000fe20003fa6270 */
[----:B------:R-:W-:Y:S04]  /*8870*/  STS.U16 [R89+UR9+0x11d00], R140 ;  /* 0x011d008c59007988 */ /* 0x000fe80008000409 */
[----:B------:R0:W-:Y:S04]  /*8880*/  STS.U16 [R89+UR9+0x10500], R142 ;  /* 0x0105008e59007988 */ /* 0x0001e80008000409 */
[----:B------:R-:W-:Y:S04]  /*8890*/  STL.64 [R1+0x780], R144 ;  /* 0x0007809001007387 */ /* 0x000fe80000100a00 */
[----:B------:R-:W2:Y:S01]  /*88a0*/  LDL.LU R82, [R1+0x820] ;  /* 0x0008200001527983 */ /* 0x000ea20000300800 */
[----:B0-----:R-:W-:-:S03]  /*88b0*/  PRMT R142, RZ, 0x7610, R142 ;  /* 0x00007610ff8e7816 */ /* 0x001fc6000000008e */
[----:B------:R-:W2:Y:S04]  /*88c0*/  LDL.LU R83, [R1+0x81c] ;  /* 0x00081c0001537983 */ /* 0x000ea80000300800 */
[----:B------:R-:W-:Y:S04]  /*88d0*/  STL.S16 [R1+0x228], R152 ;  /* 0x0002289801007387 */ /* 0x000fe80000100600 */
[----:B------:R-:W-:Y:S04]  /*88e0*/  STL.S16 [R1+0x224], R151 ;  /* 0x0002249701007387 */ /* 0x000fe80000100600 */
[----:B------:R-:W-:Y:S04]  /*88f0*/  STL.S16 [R1+0x220], R150 ;  /* 0x0002209601007387 */ /* 0x000fe80000100600 */
[----:B------:R0:W-:Y:S04]  /*8900*/  STL.S16 [R1+0x21c], R142 ;  /* 0x00021c8e01007387 */ /* 0x0001e80000100600 */
[----:B------:R-:W-:Y:S01]  /*8910*/  STL.S16 [R1+0x218], R149 ;  /* 0x0002189501007387 */ /* 0x000fe20000100600 */
[----:B------:R-:W-:-:S03]  /*8920*/  PRMT R147, RZ, 0x7610, R147 ;  /* 0x00007610ff937816 */ /* 0x000fc60000000093 */
[----:B------:R1:W-:Y:S01]  /*8930*/  STL.S16 [R1+0x164], R141 ;  /* 0x0001648d01007387 */ /* 0x0003e20000100600 */
[----:B0-----:R-:W-:-:S04]  /*8940*/  IMAD.MOV.U32 R142, RZ, RZ, R104 ;  /* 0x000000ffff8e7224 */ /* 0x001fc800078e0068 */
[----:B------:R-:W-:Y:S02]  /*8950*/  @!P4 IMAD.MOV R142, RZ, RZ, -R142 ;  /* 0x000000ffff8ec224 */ /* 0x000fe400078e0a8e */
[----:B-1----:R-:W-:Y:S01]  /*8960*/  IMAD.MOV.U32 R141, RZ, RZ, R107 ;  /* 0x000000ffff8d7224 */ /* 0x002fe200078e006b */
[----:B------:R-:W-:Y:S01]  /*8970*/  STL.S16 [R1+0x140], R148 ;  /* 0x0001409401007387 */ /* 0x000fe20000100600 */
[----:B------:R-:W-:Y:S02]  /*8980*/  ISETP.GE.AND P4, PT, R85, RZ, PT ;  /* 0x000000ff5500720c */ /* 0x000fe40003f86270 */
[----:B------:R-:W-:Y:S01]  /*8990*/  @!P5 IMAD.MOV R141, RZ, RZ, -R141 ;  /* 0x000000ffff8dd224 */ /* 0x000fe200078e0a8d */
[----:B------:R0:W-:Y:S01]  /*89a0*/  STL.64 [R1+0x788], R142 ;  /* 0x0007888e01007387 */ /* 0x0001e20000100a00 */
[----:B------:R-:W-:Y:S02]  /*89b0*/  PRMT R146, RZ, 0x7610, R146 ;  /* 0x00007610ff927816 */ /* 0x000fe40000000092 */
[----:B------:R-:W-:Y:S01]  /*89c0*/  PRMT R145, RZ, 0x7610, R145 ;  /* 0x00007610ff917816 */ /* 0x000fe20000000091 */
[----:B------:R-:W-:Y:S01]  /*89d0*/  STL.S16 [R1+0x124], R147 ;  /* 0x0001249301007387 */ /* 0x000fe20000100600 */
[----:B------:R-:W-:-:S02]  /*89e0*/  PRMT R144, RZ, 0x7610, R144 ;  /* 0x00007610ff907816 */ /* 0x000fc40000000090 */
[----:B------:R-:W-:Y:S01]  /*89f0*/  ISETP.GE.AND P5, PT, R163, RZ, PT ;  /* 0x000000ffa300720c */ /* 0x000fe20003fa6270 */
[----:B------:R-:W2:Y:S01]  /*8a00*/  LDL.LU R85, [R1+0x818] ;  /* 0x0008180001557983 */ /* 0x000ea20000300800 */
[----:B------:R-:W-:-:S03]  /*8a10*/  PRMT R140, RZ, 0x7610, R140 ;  /* 0x00007610ff8c7816 */ /* 0x000fc6000000008c */
[----:B------:R-:W-:Y:S04]  /*8a20*/  STL [R1+0x798], R141 ;  /* 0x0007988d01007387 */ /* 0x000fe80000100800 */
[----:B------:R-:W2:Y:S04]  /*8a30*/  LDL.LU R163, [R1+0x814] ;  /* 0x0008140001a37983 */ /* 0x000ea80000300800 */
[----:B------:R-:W-:Y:S04]  /*8a40*/  STL.S16 [R1+0x120], R146 ;  /* 0x0001209201007387 */ /* 0x000fe80000100600 */
[----:B------:R-:W-:Y:S01]  /*8a50*/  STL.S16 [R1+0x104], R145 ;  /* 0x0001049101007387 */ /* 0x000fe20000100600 */
[----:B0-----:R-:W-:-:S03]  /*8a60*/  PRMT R143, RZ, 0x7610, R143 ;  /* 0x00007610ff8f7816 */ /* 0x001fc6000000008f */
[----:B------:R-:W-:Y:S01]  /*8a70*/  STL.S16 [R1+0x100], R144 ;  /* 0x0001009001007387 */ /* 0x000fe20000100600 */
[----:B------:R-:W-:-:S03]  /*8a80*/  PRMT R142, RZ, 0x7610, R142 ;  /* 0x00007610ff8e7816 */ /* 0x000fc6000000008e */
[----:B------:R0:W-:Y:S01]  /*8a90*/  STL.S16 [R1+0xe4], R140 ;  /* 0x0000e48c01007387 */ /* 0x0001e20000100600 */
[----:B------:R-:W-:Y:S02]  /*8aa0*/  PRMT R107, RZ, 0x7610, R107 ;  /* 0x00007610ff6b7816 */ /* 0x000fe4000000006b */
[----:B------:R-:W-:Y:S01]  /*8ab0*/  PRMT R104, RZ, 0x7610, R104 ;  /* 0x00007610ff687816 */ /* 0x000fe20000000068 */
[----:B------:R-:W-:Y:S01]  /*8ac0*/  STL.S16 [R1+0xe0], R143 ;  /* 0x0000e08f01007387 */ /* 0x000fe20000100600 */
[----:B0-----:R-:W-:-:S03]  /*8ad0*/  IMAD.MOV.U32 R140, RZ, RZ, R110 ;  /* 0x000000ffff8c7224 */ /* 0x001fc600078e006e */
[----:B------:R-:W-:Y:S01]  /*8ae0*/  STL.S16 [R1+0xc4], R142 ;  /* 0x0000c48e01007387 */ /* 0x000fe20000100600 */
[----:B------:R-:W-:-:S03]  /*8af0*/  @!P4 IMAD.MOV R140, RZ, RZ, -R140 ;  /* 0x000000ffff8cc224 */ /* 0x000fc600078e0a8c */
[----:B------:R0:W-:Y:S01]  /*8b00*/  STL.S16 [R1+0xc0], R107 ;  /* 0x0000c06b01007387 */ /* 0x0001e20000100600 */
[----:B------:R-:W-:-:S03]  /*8b10*/  ISETP.GE.AND P4, PT, R162, RZ, PT ;  /* 0x000000ffa200720c */ /* 0x000fc60003f86270 */
[----:B------:R-:W-:Y:S04]  /*8b20*/  STL [R1+0x79c], R140 ;  /* 0x00079c8c01007387 */ /* 0x000fe80000100800 */
[----:B------:R1:W-:Y:S04]  /*8b30*/  STL.S16 [R1+0xa4], R104 ;  /* 0x0000a46801007387 */ /* 0x0003e80000100600 */
[----:B------:R-:W2:Y:S01]  /*8b40*/  LDL.LU R162, [R1+0x810] ;  /* 0x0008100001a27983 */ /* 0x000ea20000300800 */
[----:B------:R-:W-:-:S04]  /*8b50*/  IMAD.MOV.U32 R110, RZ, RZ, R109 ;  /* 0x000000ffff6e7224 */ /* 0x000fc800078e006d */
[----:B------:R-:W-:Y:S01]  /*8b60*/  @!P5 IMAD.MOV R110, RZ, RZ, -R110 ;  /* 0x000000ffff6ed224 */ /* 0x000fe200078e0a6e */
[----:B------:R-:W-:Y:S01]  /*8b70*/  ISETP.GE.AND P5, PT, R161, RZ, PT ;  /* 0x000000ffa100720c */ /* 0x000fe20003fa6270 */
[----:B------:R-:W-:Y:S01]  /*8b80*/  @!P4 IMAD.MOV R113, RZ, RZ, -R113 ;  /* 0x000000ffff71c224 */ /* 0x000fe200078e0a71 */
[----:B------:R-:W-:Y:S02]  /*8b90*/  PRMT R34, RZ, 0x7610, R34 ;  /* 0x00007610ff227816 */ /* 0x000fe40000000022 */
[----:B------:R-:W-:Y:S02]  /*8ba0*/  PRMT R33, RZ, 0x7610, R33 ;  /* 0x00007610ff217816 */ /* 0x000fe40000000021 */
[----:B------:R-:W-:Y:S01]  /*8bb0*/  ISETP.GE.AND P4, PT, R160, RZ, PT ;  /* 0x000000ffa000720c */ /* 0x000fe20003f86270 */
[----:B------:R-:W-:Y:S01]  /*8bc0*/  STL [R1+0x7a0], R110 ;  /* 0x0007a06e01007387 */ /* 0x000fe20000100800 */
[----:B------:R-:W-:Y:S02]  /*8bd0*/  PRMT R31, RZ, 0x7610, R31 ;  /* 0x00007610ff1f7816 */ /* 0x000fe4000000001f */
[----:B------:R-:W-:Y:S01]  /*8be0*/  PRMT R30, RZ, 0x7610, R30 ;  /* 0x00007610ff1e7816 */ /* 0x000fe2000000001e */
[----:B------:R-:W2:Y:S02]  /*8bf0*/  LDL.LU R161, [R1+0x80c] ;  /* 0x00080c0001a17983 */ /* 0x000ea40000300800 */
[----:B------:R-:W-:Y:S01]  /*8c00*/  @!P5 IMAD.MOV R123, RZ, RZ, -R123 ;  /* 0x000000ffff7bd224 */ /* 0x000fe200078e0a7b */
[----:B------:R-:W-:Y:S01]  /*8c10*/  ISETP.GE.AND P5, PT, R40, RZ, PT ;  /* 0x000000ff2800720c */ /* 0x000fe20003fa6270 */
[----:B------:R-:W-:Y:S01]  /*8c20*/  STL.S16 [R1+0xa0], R34 ;  /* 0x0000a02201007387 */ /* 0x000fe20000100600 */
[----:B------:R-:W-:-:S02]  /*8c30*/  PRMT R28, RZ, 0x7610, R28 ;  /* 0x00007610ff1c7816 */ /* 0x000fc4000000001c */
[----:B------:R-:W-:Y:S01]  /*8c40*/  PRMT R27, RZ, 0x7610, R27 ;  /* 0x00007610ff1b7816 */ /* 0x000fe2000000001b */
[----:B------:R-:W-:Y:S01]  /*8c50*/  STL.S16 [R1+0x84], R33 ;  /* 0x0000842101007387 */ /* 0x000fe20000100600 */
[----:B------:R-:W-:Y:S02]  /*8c60*/  PRMT R25, RZ, 0x7610, R25 ;  /* 0x00007610ff197816 */ /* 0x000fe40000000019 */
[----:B------:R-:W-:Y:S01]  /*8c70*/  PRMT R24, RZ, 0x7610, R24 ;  /* 0x00007610ff187816 */ /* 0x000fe20000000018 */
[----:B------:R-:W-:Y:S01]  /*8c80*/  STL.S16 [R1+0x80], R31 ;  /* 0x0000801f01007387 */ /* 0x000fe20000100600 */
[----:B------:R-:W-:-:S03]  /*8c90*/  PRMT R22, RZ, 0x7610, R22 ;  /* 0x00007610ff167816 */ /* 0x000fc60000000016 */
[----:B------:R-:W-:Y:S01]  /*8ca0*/  STL.S16 [R1+0x64], R30 ;  /* 0x0000641e01007387 */ /* 0x000fe20000100600 */
[----:B------:R-:W-:-:S03]  /*8cb0*/  PRMT R21, RZ, 0x7610, R21 ;  /* 0x00007610ff157816 */ /* 0x000fc60000000015 */
[----:B------:R-:W-:Y:S01]  /*8cc0*/  STL.S16 [R1+0x60], R28 ;  /* 0x0000601c01007387 */ /* 0x000fe20000100600 */
[----:B------:R-:W-:-:S03]  /*8cd0*/  IMAD.MOV.U32 R109, RZ, RZ, R37 ;  /* 0x000000ffff6d7224 */ /* 0x000fc600078e0025 */
[----:B------:R-:W-:Y:S01]  /*8ce0*/  STL.S16 [R1+0x44], R27 ;  /* 0x0000441b01007387 */ /* 0x000fe20000100600 */
[----:B------:R-:W-:-:S03]  /*8cf0*/  PRMT R19, RZ, 0x7610, R19 ;  /* 0x00007610ff137816 */ /* 0x000fc60000000013 */
[----:B------:R-:W-:Y:S01]  /*8d00*/  STL.S16 [R1+0x40], R25 ;  /* 0x0000401901007387 */ /* 0x000fe20000100600 */
[----:B------:R-:W-:-:S03]  /*8d10*/  @!P4 IMAD.MOV R122, RZ, RZ, -R122 ;  /* 0x000000ffff7ac224 */ /* 0x000fc600078e0a7a */
[----:B------:R-:W-:Y:S01]  /*8d20*/  STL [R1+0x7a4], R113 ;  /* 0x0007a47101007387 */ /* 0x000fe20000100800 */
[----:B------:R-:W-:-:S03]  /*8d30*/  PRMT R18, RZ, 0x7610, R18 ;  /* 0x00007610ff127816 */ /* 0x000fc60000000012 */
[----:B------:R-:W-:Y:S01]  /*8d40*/  STL.S16 [R1+0x24], R24 ;  /* 0x0000241801007387 */ /* 0x000fe20000100600 */
[----:B------:R-:W-:-:S03]  /*8d50*/  @!P5 IMAD.MOV R109, RZ, RZ, -R109 ;  /* 0x000000ffff6dd224 */ /* 0x000fc600078e0a6d */
[----:B------:R-:W2:Y:S01]  /*8d60*/  LDL.LU R160, [R1+0x808] ;  /* 0x0008080001a07983 */ /* 0x000ea20000300800 */
[----:B------:R-:W-:-:S03]  /*8d70*/  PRMT R15, RZ, 0x7610, R15 ;  /* 0x00007610ff0f7816 */ /* 0x000fc6000000000f */
[----:B------:R-:W-:Y:S01]  /*8d80*/  STL [R1+0x7a8], R123 ;  /* 0x0007a87b01007387 */ /* 0x000fe20000100800 */
[----:B------:R-:W-:-:S03]  /*8d90*/  PRMT R13, RZ, 0x7610, R13 ;  /* 0x00007610ff0d7816 */ /* 0x000fc6000000000d */
[----:B------:R-:W-:Y:S01]  /*8da0*/  STL.S16 [R1+0x20], R22 ;  /* 0x0000201601007387 */ /* 0x000fe20000100600 */
[----:B------:R-:W-:-:S03]  /*8db0*/  PRMT R10, RZ, 0x7610, R10 ;  /* 0x00007610ff0a7816 */ /* 0x000fc6000000000a */
[----:B------:R-:W-:Y:S01]  /*8dc0*/  STL.S16 [R1+0x4], R21 ;  /* 0x0000041501007387 */ /* 0x000fe20000100600 */
[----:B------:R-:W-:-:S03]  /*8dd0*/  PRMT R9, RZ, 0x7610, R9 ;  /* 0x00007610ff097816 */ /* 0x000fc60000000009 */
[----:B------:R-:W-:Y:S01]  /*8de0*/  STL.S16 [R1], R19 ;  /* 0x0000001301007387 */ /* 0x000fe20000100600 */
[----:B------:R-:W-:-:S03]  /*8df0*/  PRMT R7, RZ, 0x7610, R7 ;  /* 0x00007610ff077816 */ /* 0x000fc60000000007 */
[----:B------:R-:W-:Y:S01]  /*8e00*/  STL [R1+0x7ac], R122 ;  /* 0x0007ac7a01007387 */ /* 0x000fe20000100800 */
[----:B------:R-:W-:-:S03]  /*8e10*/  PRMT R4, RZ, 0x7610, R4 ;  /* 0x00007610ff047816 */ /* 0x000fc60000000004 */
[----:B------:R-:W-:Y:S01]  /*8e20*/  STL.S16 [R1+0x284], R18 ;  /* 0x0002841201007387 */ /* 0x000fe20000100600 */
[----:B------:R-:W-:-:S03]  /*8e30*/  ISETP.GE.AND P4, PT, R165, RZ, PT ;  /* 0x000000ffa500720c */ /* 0x000fc60003f86270 */
[----:B------:R-:W-:Y:S01]  /*8e40*/  STL [R1+0x7b8], R109 ;  /* 0x0007b86d01007387 */ /* 0x000fe20000100800 */
[----:B---3--:R-:W-:-:S03]  /*8e50*/  ISETP.NE.AND P3, PT, R51, RZ, PT ;  /* 0x000000ff3300720c */ /* 0x008fc60003f65270 */
[----:B------:R3:W-:Y:S01]  /*8e60*/  STL.S16 [R1+0x260], R15 ;  /* 0x0002600f01007387 */ /* 0x0007e20000100600 */
[----:B------:R-:W-:-:S03]  /*8e70*/  LOP3.LUT R89, RZ, R51, RZ, 0x33, !PT ;  /* 0x00000033ff597212 */ /* 0x000fc600078e33ff */
[----:B------:R-:W-:Y:S04]  /*8e80*/  STL.S16 [R1+0x298], R13 ;  /* 0x0002980d01007387 */ /* 0x000fe80000100600 */
[----:B------:R-:W-:Y:S01]  /*8e90*/  STL.S16 [R1+0x294], R10 ;  /* 0x0002940a01007387 */ /* 0x000fe20000100600 */
[----:B------:R-:W-:-:S03]  /*8ea0*/  ISETP.GE.AND P5, PT, R164, RZ, PT ;  /* 0x000000ffa400720c */ /* 0x000fc60003fa6270 */
[----:B------:R-:W-:Y:S04]  /*8eb0*/  STL.S16 [R1+0x290], R9 ;  /* 0x0002900901007387 */ /* 0x000fe80000100600 */
[----:B------:R-:W-:Y:S04]  /*8ec0*/  STL.S16 [R1+0x28c], R7 ;  /* 0x00028c0701007387 */ /* 0x000fe80000100600 */
[----:B------:R2:W-:Y:S01]  /*8ed0*/  STL.S16 [R1+0x288], R4 ;  /* 0x0002880401007387 */ /* 0x0005e20000100600 */
[----:B0-----:R-:W-:Y:S01]  /*8ee0*/  IMAD.MOV.U32 R107, RZ, RZ, R39 ;  /* 0x000000ffff6b7224 */ /* 0x001fe200078e0027 */
[----:B------:R-:W-:Y:S01]  /*8ef0*/  PRMT R6, RZ, 0x7610, R6 ;  /* 0x00007610ff067816 */ /* 0x000fe20000000006 */
[----:B-1----:R-:W-:Y:S01]  /*8f00*/  IMAD.MOV.U32 R104, RZ, RZ, R36 ;  /* 0x000000ffff687224 */ /* 0x002fe200078e0024 */
[C---:B------:R-:W-:Y:S01]  /*8f10*/  SEL R37, R89.reuse, R106, !P3 ;  /* 0x0000006a59257207 */ /* 0x040fe20005800000 */
[----:B------:R-:W-:Y:S01]  /*8f20*/  @!P4 IMAD.MOV R107, RZ, RZ, -R107 ;  /* 0x000000ffff6bc224 */ /* 0x000fe200078e0a6b */
[C---:B----4-:R-:W-:Y:S01]  /*8f30*/  SEL R80, R89.reuse, R80, !P3 ;  /* 0x0000005059507207 */ /* 0x050fe20005800000 */
[----:B------:R-:W-:Y:S01]  /*8f40*/  STL.S16 [R1+0x25c], R6 ;  /* 0x00025c0601007387 */ /* 0x000fe20000100600 */
[----:B------:R-:W-:Y:S01]  /*8f50*/  @!P5 IMAD.MOV R104, RZ, RZ, -R104 ;  /* 0x000000ffff68d224 */ /* 0x000fe200078e0a68 */
[----:B------:R-:W-:-:S02]  /*8f60*/  SEL R90, R89, R90, !P3 ;  /* 0x0000005a595a7207 */ /* 0x000fc40005800000 */
[----:B------:R0:W-:Y:S01]  /*8f70*/  STL [R1+0x7e8], R107 ;  /* 0x0007e86b01007387 */ /* 0x0001e20000100800 */
[C---:B------:R-:W-:Y:S01]  /*8f80*/  SEL R79, R89.reuse, R79, !P3 ;  /* 0x0000004f594f7207 */ /* 0x040fe20005800000 */
[----:B------:R-:W-:Y:S01]  /*8f90*/  IMAD R80, R80, UR4, RZ ;  /* 0x0000000450507c24 */ /* 0x000fe2000f8e02ff */
[C---:B------:R-:W-:Y:S02]  /*8fa0*/  SEL R78, R89.reuse, R78, !P3 ;  /* 0x0000004e594e7207 */ /* 0x040fe40005800000 */
[C---:B------:R-:W-:Y:S02]  /*8fb0*/  SEL R91, R89.reuse, R91, !P3 ;  /* 0x0000005b595b7207 */ /* 0x040fe40005800000 */
[C---:B---3--:R-:W-:Y:S01]  /*8fc0*/  SEL R15, R89.reuse, R26, !P3 ;  /* 0x0000001a590f7207 */ /* 0x048fe20005800000 */
[----:B------:R-:W-:Y:S01]  /*8fd0*/  IMAD R26, R90, UR4, RZ ;  /* 0x000000045a1a7c24 */ /* 0x000fe2000f8e02ff */
[----:B------:R-:W-:Y:S01]  /*8fe0*/  SEL R77, R89, R77, !P3 ;  /* 0x0000004d594d7207 */ /* 0x000fe20005800000 */
[----:B------:R-:W-:Y:S01]  /*8ff0*/  IMAD R79, R79, UR4, RZ ;  /* 0x000000044f4f7c24 */ /* 0x000fe2000f8e02ff */
[----:B------:R-:W-:Y:S01]  /*9000*/  STL [R1+0x7f8], R104 ;  /* 0x0007f86801007387 */ /* 0x000fe20000100800 */
[C---:B------:R-:W-:Y:S01]  /*9010*/  SEL R76, R89.reuse, R76, !P3 ;  /* 0x0000004c594c7207 */ /* 0x040fe20005800000 */
[----:B------:R-:W-:Y:S01]  /*9020*/  IMAD R78, R78, UR4, RZ ;  /* 0x000000044e4e7c24 */ /* 0x000fe2000f8e02ff */
[----:B------:R-:W-:Y:S01]  /*9030*/  SEL R28, R89, R11, !P3 ;  /* 0x0000000b591c7207 */ /* 0x000fe20005800000 */
[----:B------:R-:W-:Y:S01]  /*9040*/  IMAD R11, R91, UR4, RZ ;  /* 0x000000045b0b7c24 */ /* 0x000fe2000f8e02ff */
[----:B------:R-:W-:Y:S01]  /*9050*/  SEL R75, R89, R75, !P3 ;  /* 0x0000004b594b7207 */ /* 0x000fe20005800000 */
[----:B------:R-:W-:Y:S01]  /*9060*/  IMAD R77, R77, UR4, RZ ;  /* 0x000000044d4d7c24 */ /* 0x000fe2000f8e02ff */
[C---:B------:R-:W-:Y:S01]  /*9070*/  SEL R95, R89.reuse, R95, !P3 ;  /* 0x0000005f595f7207 */ /* 0x040fe20005800000 */
[----:B------:R-:W-:Y:S01]  /*9080*/  IMAD R76, R76, UR4, RZ ;  /* 0x000000044c4c7c24 */ /* 0x000fe2000f8e02ff */
[----:B------:R-:W-:-:S02]  /*9090*/  SEL R22, R89, R94, !P3 ;  /* 0x0000005e59167207 */ /* 0x000fc40005800000 */
[----:B------:R-:W-:Y:S01]  /*90a0*/  SEL R74, R89, R74, !P3 ;  /* 0x0000004a594a7207 */ /* 0x000fe20005800000 */
[----:B------:R-:W-:Y:S01]  /*90b0*/  IMAD R75, R75, UR4, RZ ;  /* 0x000000044b4b7c24 */ /* 0x000fe2000f8e02ff */
[----:B------:R-:W-:Y:S01]  /*90c0*/  SEL R19, R89, R20, !P3 ;  /* 0x0000001459137207 */ /* 0x000fe20005800000 */
[----:B------:R-:W-:Y:S01]  /*90d0*/  IMAD R20, R95, UR4, RZ ;  /* 0x000000045f147c24 */ /* 0x000fe2000f8e02ff */
[----:B------:R-:W-:Y:S01]  /*90e0*/  SEL R84, R89, R84, !P3 ;  /* 0x0000005459547207 */ /* 0x000fe20005800000 */
[----:B------:R-:W-:-:S04]  /*90f0*/  IMAD R74, R74, UR4, RZ ;  /* 0x000000044a4a7c24 */ /* 0x000fc8000f8e02ff */
[----:B------:R-:W-:Y:S01]  /*9100*/  IMAD R84, R84, UR4, RZ ;  /* 0x0000000454547c24 */ /* 0x000fe2000f8e02ff */
[----:B--2---:R-:W-:-:S05]  /*9110*/  SEL R81, R89, R81, !P3 ;  /* 0x0000005159517207 */ /* 0x004fca0005800000 */
[----:B------:R-:W-:Y:S01]  /*9120*/  IMAD R81, R81, UR4, RZ ;  /* 0x0000000451517c24 */ /* 0x000fe2000f8e02ff */
[C---:B------:R-:W-:Y:S02]  /*9130*/  SEL R82, R89.reuse, R82, !P3 ;  /* 0x0000005259527207 */ /* 0x040fe40005800000 */
[----:B------:R-:W-:-:S03]  /*9140*/  SEL R83, R89, R83, !P3 ;  /* 0x0000005359537207 */ /* 0x000fc60005800000 */
[----:B------:R-:W-:Y:S02]  /*9150*/  IMAD R82, R82, UR4, RZ ;  /* 0x0000000452527c24 */ /* 0x000fe4000f8e02ff */
[----:B------:R-:W-:Y:S01]  /*9160*/  IMAD R83, R83, UR4, RZ ;  /* 0x0000000453537c24 */ /* 0x000fe2000f8e02ff */
[----:B------:R-:W-:-:S05]  /*9170*/  SEL R4, R89, R85, !P3 ;  /* 0x0000005559047207 */ /* 0x000fca0005800000 */
[----:B------:R-:W-:Y:S02]  /*9180*/  IMAD R4, R4, UR4, RZ ;  /* 0x0000000404047c24 */ /* 0x000fe4000f8e02ff */
[----:B------:R-:W-:Y:S01]  /*9190*/  IMAD.MOV.U32 R85, RZ, RZ, R79 ;  /* 0x000000ffff557224 */ /* 0x000fe200078e004f */
[C---:B------:R-:W-:Y:S02]  /*91a0*/  SEL R25, R89.reuse, R92, !P3 ;  /* 0x0000005c59197207 */ /* 0x040fe40005800000 */
[----:B------:R-:W-:Y:S02]  /*91b0*/  SEL R24, R89, R93, !P3 ;  /* 0x0000005d59187207 */ /* 0x000fe40005800000 */
[CC--:B------:R-:W-:Y:S02]  /*91c0*/  LEA R106, P4, R4.reuse, R162.reuse, 0x1 ;  /* 0x000000a2046a7211 */ /* 0x0c0fe400078808ff */
[----:B------:R-:W-:Y:S02]  /*91d0*/  LEA R144, P5, R83, R162, 0x1 ;  /* 0x000000a253907211 */ /* 0x000fe400078a08ff */
[----:B0-----:R-:W-:-:S02]  /*91e0*/  LEA.HI.X.SX32 R107, R4, R163, 0x1, P4 ;  /* 0x000000a3046b7211 */ /* 0x001fc400020f0eff */
[CC--:B------:R-:W-:Y:S02]  /*91f0*/  LEA R142, P4, R82.reuse, R162.reuse, 0x1 ;  /* 0x000000a2528e7211 */ /* 0x0c0fe400078808ff */
[-C--:B------:R-:W-:Y:S02]  /*9200*/  LEA.HI.X.SX32 R145, R83, R163.reuse, 0x1, P5 ;  /* 0x000000a353917211 */ /* 0x080fe400028f0eff */
[CC--:B------:R-:W-:Y:S02]  /*9210*/  LEA R4, P5, R81.reuse, R162.reuse, 0x1 ;  /* 0x000000a251047211 */ /* 0x0c0fe400078a08ff */
[-C--:B------:R-:W-:Y:S02]  /*9220*/  LEA.HI.X.SX32 R143, R82, R163.reuse, 0x1, P4 ;  /* 0x000000a3528f7211 */ /* 0x080fe400020f0eff */
[----:B------:R-:W-:Y:S01]  /*9230*/  LEA R90, P4, R80, R162, 0x1 ;  /* 0x000000a2505a7211 */ /* 0x000fe200078808ff */
[----:B------:R-:W-:Y:S01]  /*9240*/  IMAD.MOV.U32 R83, RZ, RZ, R5 ;  /* 0x000000ffff537224 */ /* 0x000fe200078e0005 */
[----:B------:R-:W-:Y:S01]  /*9250*/  STL.64 [R1+0x178], R106 ;  /* 0x0001786a01007387 */ /* 0x000fe20000100a00 */
[----:B------:R-:W-:-:S02]  /*9260*/  LEA.HI.X.SX32 R83, R81, R163, 0x1, P5 ;  /* 0x000000a351537211 */ /* 0x000fc400028f0eff */
[----:B------:R-:W-:Y:S01]  /*9270*/  LEA.HI.X.SX32 R91, R80, R163, 0x1, P4 ;  /* 0x000000a3505b7211 */ /* 0x000fe200020f0eff */
[----:B------:R0:W-:Y:S01]  /*9280*/  STL.64 [R1+0x170], R144 ;  /* 0x0001709001007387 */ /* 0x0001e20000100a00 */
[----:B------:R-:W-:-:S03]  /*9290*/  LEA R94, P4, R78, R162, 0x1 ;  /* 0x000000a24e5e7211 */ /* 0x000fc600078808ff */
[----:B------:R-:W-:Y:S04]  /*92a0*/  STL [R1+0x158], R4 ;  /* 0x0001580401007387 */ /* 0x000fe80000100800 */
[----:B------:R-:W-:Y:S01]  /*92b0*/  STL.64 [R1+0x168], R142 ;  /* 0x0001688e01007387 */ /* 0x000fe20000100a00 */
[----:B0-----:R-:W-:-:S03]  /*92c0*/  LEA R144, P5, R79, R162, 0x1 ;  /* 0x000000a24f907211 */ /* 0x001fc600078a08ff */
[----:B------:R-:W-:Y:S01]  /*92d0*/  STL.64 [R1+0x7b0], R142 ;  /* 0x0007b08e01007387 */ /* 0x000fe20000100a00 */
[-C--:B------:R-:W-:Y:S02]  /*92e0*/  LEA.HI.X.SX32 R95, R78, R163.reuse, 0x1, P4 ;  /* 0x000000a34e5f7211 */ /* 0x080fe400020f0eff */
[----:B------:R-:W-:Y:S01]  /*92f0*/  LEA.HI.X.SX32 R145, R79, R163, 0x1, P5 ;  /* 0x000000a34f917211 */ /* 0x000fe200028f0eff */
[----:B------:R-:W-:Y:S01]  /*9300*/  STL [R1+0x15c], R83 ;  /* 0x00015c5301007387 */ /* 0x000fe20000100800 */
[----:B------:R-:W-:-:S03]  /*9310*/  LEA R146, P4, R76, R162, 0x1 ;  /* 0x000000a24c927211 */ /* 0x000fc600078808ff */
[----:B------:R0:W-:Y:S01]  /*9320*/  STL.64 [R1+0x150], R90 ;  /* 0x0001505a01007387 */ /* 0x0001e20000100a00 */
[----:B------:R-:W-:Y:S02]  /*9330*/  LEA.HI.X.SX32 R147, R76, R163, 0x1, P4 ;  /* 0x000000a34c937211 */ /* 0x000fe400020f0eff */
[-C--:B------:R-:W-:Y:S02]  /*9340*/  LEA R80, P4, R74, R162.reuse, 0x1 ;  /* 0x000000a24a507211 */ /* 0x080fe400078808ff */
[----:B0-----:R-:W-:-:S04]  /*9350*/  LEA R90, P5, R77, R162, 0x1 ;  /* 0x000000a24d5a7211 */ /* 0x001fc800078a08ff */
[-C--:B------:R-:W-:Y:S02]  /*9360*/  LEA.HI.X.SX32 R91, R77, R163.reuse, 0x1, P5 ;  /* 0x000000a34d5b7211 */ /* 0x080fe400028f0eff */
[CC--:B------:R-:W-:Y:S01]  /*9370*/  LEA R154, P5, R75.reuse, R162.reuse, 0x1 ;  /* 0x000000a24b9a7211 */ /* 0x0c0fe200078a08ff */
[----:B------:R-:W-:Y:S01]  /*9380*/  STL.64 [R1+0x148], R144 ;  /* 0x0001489001007387 */ /* 0x000fe20000100a00 */
[-C--:B------:R-:W-:Y:S02]  /*9390*/  LEA.HI.X.SX32 R81, R74, R163.reuse, 0x1, P4 ;  /* 0x000000a34a517211 */ /* 0x080fe400020f0eff */
[-C--:B------:R-:W-:Y:S01]  /*93a0*/  LEA.HI.X.SX32 R155, R75, R163.reuse, 0x1, P5 ;  /* 0x000000a34b9b7211 */ /* 0x080fe200028f0eff */
[----:B------:R-:W-:Y:S01]  /*93b0*/  STL.64 [R1+0x7c0], R144 ;  /* 0x0007c09001007387 */ /* 0x000fe20000100a00 */
[-C--:B------:R-:W-:Y:S02]  /*93c0*/  LEA R148, P5, R84, R162.reuse, 0x1 ;  /* 0x000000a254947211 */ /* 0x080fe400078a08ff */
[----:B------:R-:W-:Y:S01]  /*93d0*/  LEA R78, P4, R26, R162, 0x1 ;  /* 0x000000a21a4e7211 */ /* 0x000fe200078808ff */
[----:B------:R-:W-:Y:S01]  /*93e0*/  STL.64 [R1+0x138], R94 ;  /* 0x0001385e01007387 */ /* 0x000fe20000100a00 */
[----:B------:R-:W-:-:S03]  /*93f0*/  LEA.HI.X.SX32 R149, R84, R163, 0x1, P5 ;  /* 0x000000a354957211 */ /* 0x000fc600028f0eff */
[----:B------:R-:W-:Y:S01]  /*9400*/  STL.64 [R1+0x130], R90 ;  /* 0x0001305a01007387 */ /* 0x000fe20000100a00 */
[----:B------:R-:W-:-:S03]  /*9410*/  LEA.HI.X.SX32 R85, R26, R163, 0x1, P4 ;  /* 0x000000a31a557211 */ /* 0x000fc600020f0eff */
[----:B------:R-:W-:Y:S04]  /*9420*/  STL.64 [R1+0x128], R146 ;  /* 0x0001289201007387 */ /* 0x000fe80000100a00 */
[----:B------:R-:W-:Y:S04]  /*9430*/  STL.64 [R1+0x7c8], R146 ;  /* 0x0007c89201007387 */ /* 0x000fe80000100a00 */
[----:B------:R-:W-:Y:S04]  /*9440*/  STL.64 [R1+0x118], R154 ;  /* 0x0001189a01007387 */ /* 0x000fe80000100a00 */
[----:B------:R-:W-:Y:S04]  /*9450*/  STL [R1+0xf8], R78 ;  /* 0x0000f84e01007387 */ /* 0x000fe80000100800 */
[----:B------:R0:W-:Y:S04]  /*9460*/  STL.64 [R1+0x110], R80 ;  /* 0x0001105001007387 */ /* 0x0001e80000100a00 */
[----:B------:R-:W-:Y:S04]  /*9470*/  STL.64 [R1+0x108], R148 ;  /* 0x0001089401007387 */ /* 0x000fe80000100a00 */
[----:B------:R-:W-:Y:S04]  /*9480*/  STL.64 [R1+0x7d0], R148 ;  /* 0x0007d09401007387 */ /* 0x000fe80000100a00 */
[----:B------:R-:W-:Y:S04]  /*9490*/  STL [R1+0xfc], R85 ;  /* 0x0000fc5501007387 */ /* 0x000fe80000100800 */
[----:B------:R-:W2:Y:S01]  /*94a0*/  LDL.64 R92, [R1+0x190] ;  /* 0x00019000015c7983 */ /* 0x000ea20000100a00 */
[----:B------:R-:W-:Y:S01]  /*94b0*/  IMAD R24, R24, UR4, RZ ;  /* 0x0000000418187c24 */ /* 0x000fe2000f8e02ff */
[----:B------:R-:W-:Y:S01]  /*94c0*/  LEA R76, P5, R11, R162, 0x1 ;  /* 0x000000a20b4c7211 */ /* 0x000fe200078a08ff */
[----:B------:R-:W-:Y:S01]  /*94d0*/  IMAD R25, R25, UR4, RZ ;  /* 0x0000000419197c24 */ /* 0x000fe2000f8e02ff */
[----:B------:R-:W-:-:S02]  /*94e0*/  SEL R97, R89, R97, !P3 ;  /* 0x0000006159617207 */ /* 0x000fc40005800000 */
[----:B------:R-:W-:Y:S02]  /*94f0*/  LEA.HI.X.SX32 R77, R11, R163, 0x1, P5 ;  /* 0x000000a30b4d7211 */ /* 0x000fe400028f0eff */
[-C--:B0-----:R-:W-:Y:S01]  /*9500*/  LEA R80, P5, R24, R162.reuse, 0x1 ;  /* 0x000000a218507211 */ /* 0x081fe200078a08ff */
[----:B------:R-:W-:Y:S01]  /*9510*/  IMAD R22, R22, UR4, RZ ;  /* 0x0000000416167c24 */ /* 0x000fe2000f8e02ff */
[----:B------:R-:W-:Y:S02]  /*9520*/  LEA R150, P4, R25, R162, 0x1 ;  /* 0x000000a219967211 */ /* 0x000fe400078808ff */
[----:B------:R-:W-:Y:S01]  /*9530*/  SEL R21, R89, R17, !P3 ;  /* 0x0000001159157207 */ /* 0x000fe20005800000 */
[----:B------:R-:W-:Y:S01]  /*9540*/  IMAD R17, R97, UR4, RZ ;  /* 0x0000000461117c24 */ /* 0x000fe2000f8e02ff */
[----:B------:R-:W-:Y:S02]  /*9550*/  LEA.HI.X.SX32 R81, R24, R163, 0x1, P5 ;  /* 0x000000a318517211 */ /* 0x000fe400028f0eff */
[----:B------:R-:W-:-:S02]  /*9560*/  SEL R18, R89, R96, !P3 ;  /* 0x0000006059127207 */ /* 0x000fc40005800000 */
[----:B------:R-:W-:Y:S02]  /*9570*/  SEL R99, R89, R99, !P3 ;  /* 0x0000006359637207 */ /* 0x000fe40005800000 */
[-C--:B------:R-:W-:Y:S02]  /*9580*/  LEA R164, P5, R20, R162.reuse, 0x1 ;  /* 0x000000a214a47211 */ /* 0x080fe400078a08ff */
[-C--:B------:R-:W-:Y:S02]  /*9590*/  LEA.HI.X.SX32 R151, R25, R163.reuse, 0x1, P4 ;  /* 0x000000a319977211 */ /* 0x080fe400020f0eff */
[----:B------:R-:W-:Y:S01]  /*95a0*/  LEA R146, P4, R22, R162, 0x1 ;  /* 0x000000a216927211 */ /* 0x000fe200078808ff */
[----:B------:R-:W-:Y:S01]  /*95b0*/  IMAD R18, R18, UR4, RZ ;  /* 0x0000000412127c24 */ /* 0x000fe2000f8e02ff */
[----:B------:R-:W-:Y:S01]  /*95c0*/  SEL R27, R89, R14, !P3 ;  /* 0x0000000e591b7207 */ /* 0x000fe20005800000 */
[----:B------:R-:W-:Y:S01]  /*95d0*/  IMAD R14, R99, UR4, RZ ;  /* 0x00000004630e7c24 */ /* 0x000fe2000f8e02ff */
[----:B------:R-:W-:-:S02]  /*95e0*/  LEA.HI.X.SX32 R165, R20, R163, 0x1, P5 ;  /* 0x000000a314a57211 */ /* 0x000fc400028f0eff */
[C---:B------:R-:W-:Y:S02]  /*95f0*/  SEL R98, R89.reuse, R98, !P3 ;  /* 0x0000006259627207 */ /* 0x040fe40005800000 */
[----:B------:R-:W-:Y:S02]  /*9600*/  SEL R10, R89, R102, !P3 ;  /* 0x00000066590a7207 */ /* 0x000fe40005800000 */
[----:B------:R-:W-:Y:S01]  /*9610*/  LEA R144, P5, R17, R162, 0x1 ;  /* 0x000000a211907211 */ /* 0x000fe200078a08ff */
[----:B------:R0:W-:Y:S01]  /*9620*/  STL.64 [R1+0xf0], R76 ;  /* 0x0000f04c01007387 */ /* 0x0001e20000100a00 */
[-C--:B------:R-:W-:Y:S01]  /*9630*/  LEA.HI.X.SX32 R147, R22, R163.reuse, 0x1, P4 ;  /* 0x000000a316937211 */ /* 0x080fe200020f0eff */
[----:B------:R-:W-:Y:S01]  /*9640*/  IMAD R10, R10, UR4, RZ ;  /* 0x000000040a0a7c24 */ /* 0x000fe2000f8e02ff */
[----:B------:R-:W-:Y:S01]  /*9650*/  SEL R33, R89, R16, !P3 ;  /* 0x0000001059217207 */ /* 0x000fe20005800000 */
[----:B------:R-:W-:Y:S01]  /*9660*/  STL.64 [R1+0xe8], R150 ;  /* 0x0000e89601007387 */ /* 0x000fe20000100a00 */
[----:B------:R-:W-:Y:S01]  /*9670*/  LEA.HI.X.SX32 R145, R17, R163, 0x1, P5 ;  /* 0x000000a311917211 */ /* 0x000fe200028f0eff */
[----:B------:R-:W-:Y:S01]  /*9680*/  IMAD R16, R98, UR4, RZ ;  /* 0x0000000462107c24 */ /* 0x000fe2000f8e02ff */
[C---:B------:R-:W-:Y:S01]  /*9690*/  SEL R100, R89.reuse, R100, !P3 ;  /* 0x0000006459647207 */ /* 0x040fe20005800000 */
[----:B------:R-:W-:Y:S01]  /*96a0*/  STL.64 [R1+0x7d8], R150 ;  /* 0x0007d89601007387 */ /* 0x000fe20000100a00 */
[----:B------:R-:W-:-:S02]  /*96b0*/  SEL R108, R89, R108, !P3 ;  /* 0x0000006c596c7207 */ /* 0x000fc40005800000 */
[-C--:B------:R-:W-:Y:S01]  /*96c0*/  LEA R74, P5, R14, R162.reuse, 0x1 ;  /* 0x000000a20e4a7211 */ /* 0x080fe200078a08ff */
[----:B------:R-:W-:Y:S01]  /*96d0*/  STL.64 [R1+0xd8], R80 ;  /* 0x0000d85001007387 */ /* 0x000fe20000100a00 */
[C---:B0-----:R-:W-:Y:S01]  /*96e0*/  LEA R76, P4, R18.reuse, R162, 0x1 ;  /* 0x000000a2124c7211 */ /* 0x041fe200078808ff */
[--C-:B------:R-:W-:Y:S02]  /*96f0*/  IMAD.MOV.U32 R82, RZ, RZ, R4.reuse ;  /* 0x000000ffff527224 */ /* 0x100fe400078e0004 */
[----:B------:R-:W-:Y:S01]  /*9700*/  STL.64 [R1+0xd0], R146 ;  /* 0x0000d09201007387 */ /* 0x000fe20000100a00 */
[C---:B------:R-:W-:Y:S01]  /*9710*/  SEL R31, R89.reuse, R12, !P3 ;  /* 0x0000000c591f7207 */ /* 0x040fe20005800000 */
[----:B------:R-:W-:Y:S02]  /*9720*/  IMAD.MOV.U32 R82, RZ, RZ, R4 ;  /* 0x000000ffff527224 */ /* 0x000fe400078e0004 */
[----:B------:R-:W-:Y:S01]  /*9730*/  STL.64 [R1+0x7e0], R146 ;  /* 0x0007e09201007387 */ /* 0x000fe20000100a00 */
[-C--:B------:R-:W-:Y:S01]  /*9740*/  LEA.HI.X.SX32 R77, R18, R163.reuse, 0x1, P4 ;  /* 0x000000a3124d7211 */ /* 0x080fe200020f0eff */
[----:B------:R-:W-:Y:S01]  /*9750*/  IMAD R12, R100, UR4, RZ ;  /* 0x00000004640c7c24 */ /* 0x000fe2000f8e02ff */
[----:B------:R-:W-:Y:S01]  /*9760*/  LEA.HI.X.SX32 R75, R14, R163, 0x1, P5 ;  /* 0x000000a30e4b7211 */ /* 0x000fe200028f0eff */
[----:B------:R-:W-:Y:S01]  /*9770*/  STL.64 [R1+0xc8], R164 ;  /* 0x0000c8a401007387 */ /* 0x000fe20000100a00 */
[C---:B------:R-:W-:Y:S01]  /*9780*/  SEL R105, R89.reuse, R105, !P3 ;  /* 0x0000006959697207 */ /* 0x040fe20005800000 */
[----:B------:R-:W-:Y:S01]  /*9790*/  IMAD R4, R108, UR4, RZ ;  /* 0x000000046c047c24 */ /* 0x000fe2000f8e02ff */
[----:B------:R-:W-:Y:S01]  /*97a0*/  SEL R112, R89, R112, !P3 ;  /* 0x0000007059707207 */ /* 0x000fe20005800000 */
[----:B------:R0:W-:Y:S01]  /*97b0*/  STL.64 [R1+0x7f0], R164 ;  /* 0x0007f0a401007387 */ /* 0x0001e20000100a00 */
[----:B------:R-:W-:-:S02]  /*97c0*/  LEA R152, P4, R16, R162, 0x1 ;  /* 0x000000a210987211 */ /* 0x000fc400078808ff */
[C---:B------:R-:W-:Y:S02]  /*97d0*/  SEL R13, R89.reuse, R29, !P3 ;  /* 0x0000001d590d7207 */ /* 0x040fe40005800000 */
[----:B------:R-:W-:Y:S01]  /*97e0*/  SEL R29, R89, R8, !P3 ;  /* 0x00000008591d7207 */ /* 0x000fe20005800000 */
[----:B------:R-:W-:Y:S01]  /*97f0*/  IMAD R8, R105, UR4, RZ ;  /* 0x0000000469087c24 */ /* 0x000fe2000f8e02ff */
[C---:B------:R-:W-:Y:S02]  /*9800*/  SEL R30, R89.reuse, R5, !P3 ;  /* 0x00000005591e7207 */ /* 0x040fe40005800000 */
[----:B0-----:R-:W-:Y:S01]  /*9810*/  LEA R164, P5, R10, R162, 0x1 ;  /* 0x000000a20aa47211 */ /* 0x001fe200078a08ff */
[----:B------:R-:W-:Y:S01]  /*9820*/  IMAD R5, R112, UR4, RZ ;  /* 0x0000000470057c24 */ /* 0x000fe2000f8e02ff */
[-C--:B------:R-:W-:Y:S02]  /*9830*/  LEA.HI.X.SX32 R153, R16, R163.reuse, 0x1, P4 ;  /* 0x000000a310997211 */ /* 0x080fe400020f0eff */
[----:B------:R-:W-:Y:S01]  /*9840*/  LEA.HI.X.SX32 R165, R10, R163, 0x1, P5 ;  /* 0x000000a30aa57211 */ /* 0x000fe200028f0eff */
[----:B------:R-:W0:Y:S01]  /*9850*/  S2R R40, SR_TID.X ;  /* 0x0000000000287919 */ /* 0x000e220000002100 */
[----:B------:R-:W-:-:S02]  /*9860*/  SEL R9, R89, R35, !P3 ;  /* 0x0000002359097207 */ /* 0x000fc40005800000 */
[-C--:B------:R-:W-:Y:S02]  /*9870*/  LEA R142, P4, R12, R162.reuse, 0x1 ;  /* 0x000000a20c8e7211 */ /* 0x080fe400078808ff */
[-C--:B------:R-:W-:Y:S01]  /*9880*/  LEA R150, P5, R4, R162.reuse, 0x1 ;  /* 0x000000a204967211 */ /* 0x080fe200078a08ff */
[----:B------:R-:W-:Y:S01]  /*9890*/  IMAD R9, R9, UR4, RZ ;  /* 0x0000000409097c24 */ /* 0x000fe2000f8e02ff */
[-C--:B------:R-:W-:Y:S02]  /*98a0*/  LEA.HI.X.SX32 R143, R12, R163.reuse, 0x1, P4 ;  /* 0x000000a30c8f7211 */ /* 0x080fe400020f0eff */
[-C--:B------:R-:W-:Y:S02]  /*98b0*/  LEA.HI.X.SX32 R151, R4, R163.reuse, 0x1, P5 ;  /* 0x000000a304977211 */ /* 0x080fe400028f0eff */
[CC--:B------:R-:W-:Y:S02]  /*98c0*/  LEA R146, P4, R8.reuse, R162.reuse, 0x1 ;  /* 0x000000a208927211 */ /* 0x0c0fe400078808ff */
[----:B------:R-:W-:Y:S01]  /*98d0*/  LEA R4, P5, R5, R162, 0x1 ;  /* 0x000000a205047211 */ /* 0x000fe200078a08ff */
[----:B------:R-:W-:Y:S01]  /*98e0*/  IMAD R13, R13, UR4, RZ ;  /* 0x000000040d0d7c24 */ /* 0x000fe2000f8e02ff */
[----:B------:R-:W-:-:S02]  /*98f0*/  LEA.HI.X.SX32 R147, R8, R163, 0x1, P4 ;  /* 0x000000a308937211 */ /* 0x000fc400020f0eff */
[----:B------:R-:W-:Y:S02]  /*9900*/  LEA.HI.X.SX32 R5, R5, R163, 0x1, P5 ;  /* 0x000000a305057211 */ /* 0x000fe400028f0eff */
[----:B------:R-:W-:Y:S02]  /*9910*/  SEL R23, R89, R23, !P3 ;  /* 0x0000001759177207 */ /* 0x000fe40005800000 */
[----:B------:R-:W-:-:S03]  /*9920*/  LEA R8, P5, R9, R162, 0x1 ;  /* 0x000000a209087211 */ /* 0x000fc600078a08ff */
[----:B------:R-:W-:Y:S01]  /*9930*/  IMAD R17, R23, UR4, RZ ;  /* 0x0000000417117c24 */ /* 0x000fe2000f8e02ff */
[----:B------:R-:W-:Y:S02]  /*9940*/  LEA.HI.X.SX32 R9, R9, R163, 0x1, P5 ;  /* 0x000000a309097211 */ /* 0x000fe400028f0eff */
[----:B------:R-:W-:Y:S01]  /*9950*/  LEA R12, P5, R13, R162, 0x1 ;  /* 0x000000a20d0c7211 */ /* 0x000fe200078a08ff */
[----:B------:R-:W-:-:S03]  /*9960*/  IMAD R21, R21, UR4, RZ ;  /* 0x0000000415157c24 */ /* 0x000fc6000f8e02ff */
[----:B------:R-:W-:Y:S02]  /*9970*/  LEA.HI.X.SX32 R13, R13, R163, 0x1, P5 ;  /* 0x000000a30d0d7211 */ /* 0x000fe400028f0eff */
[----:B------:R-:W-:Y:S01]  /*9980*/  LEA R16, P5, R17, R162, 0x1 ;  /* 0x000000a211107211 */ /* 0x000fe200078a08ff */
[----:B------:R-:W-:-:S03]  /*9990*/  IMAD R25, R28, UR4, RZ ;  /* 0x000000041c197c24 */ /* 0x000fc6000f8e02ff */
[-C--:B------:R-:W-:Y:S02]  /*99a0*/  LEA.HI.X.SX32 R17, R17, R163.reuse, 0x1, P5 ;  /* 0x000000a311117211 */ /* 0x080fe400028f0eff */
[-C--:B------:R-:W-:Y:S01]  /*99b0*/  LEA R20, P5, R21, R162.reuse, 0x1 ;  /* 0x000000a215147211 */ /* 0x080fe200078a08ff */
[----:B------:R-:W-:Y:S02]  /*99c0*/  IMAD R23, R27, UR4, RZ ;  /* 0x000000041b177c24 */ /* 0x000fe4000f8e02ff */
[----:B------:R-:W-:Y:S01]  /*99d0*/  IMAD R27, R29, UR4, RZ ;  /* 0x000000041d1b7c24 */ /* 0x000fe2000f8e02ff */
[----:B------:R-:W-:Y:S01]  /*99e0*/  LEA.HI.X.SX32 R21, R21, R163, 0x1, P5 ;  /* 0x000000a315157211 */ /* 0x000fe200028f0eff */
[----:B------:R-:W-:Y:S01]  /*99f0*/  IMAD R29, R30, UR4, RZ ;  /* 0x000000041e1d7c24 */ /* 0x000fe2000f8e02ff */
[----:B------:R-:W-:Y:S02]  /*9a00*/  LEA R24, P5, R25, R162, 0x1 ;  /* 0x000000a219187211 */ /* 0x000fe400078a08ff */
[----:B------:R-:W-:-:S02]  /*9a10*/  SEL R6, R89, R111, !P3 ;  /* 0x0000006f59067207 */ /* 0x000fc40005800000 */
[----:B0-----:R-:W-:Y:S01]  /*9a20*/  SHF.R.U32.HI R40, RZ, 0x6, R40 ;  /* 0x00000006ff287819 */ /* 0x001fe20000011628 */
[----:B------:R-:W-:Y:S01]  /*9a30*/  IMAD R33, R33, UR4, RZ ;  /* 0x0000000421217c24 */ /* 0x000fe2000f8e02ff */
[----:B------:R-:W-:Y:S02]  /*9a40*/  SEL R32, R89, R32, !P3 ;  /* 0x0000002059207207 */ /* 0x000fe40005800000 */
[-C--:B------:R-:W-:Y:S01]  /*9a50*/  LEA.HI.X.SX32 R25, R25, R163.reuse, 0x1, P5 ;  /* 0x000000a319197211 */ /* 0x080fe200028f0eff */
[----:B------:R-:W-:Y:S01]  /*9a60*/  IMAD R6, R6, UR4, RZ ;  /* 0x0000000406067c24 */ /* 0x000fe2000f8e02ff */
[----:B------:R-:W-:Y:S02]  /*9a70*/  LEA R28, P5, R29, R162, 0x1 ;  /* 0x000000a21d1c7211 */ /* 0x000fe400078a08ff */
[----:B------:R-:W-:Y:S02]  /*9a80*/  SEL R7, R89, R38, !P3 ;  /* 0x0000002659077207 */ /* 0x000fe40005800000 */
[----:B------:R-:W-:Y:S01]  /*9a90*/  SGXT.U32 R40, R40, 0x1 ;  /* 0x000000012828781a */ /* 0x000fe20000000000 */
[----:B------:R-:W-:Y:S01]  /*9aa0*/  IMAD R11, R32, UR4, RZ ;  /* 0x00000004200b7c24 */ /* 0x000fe2000f8e02ff */
[----:B------:R-:W-:Y:S01]  /*9ab0*/  LEA.HI.X.SX32 R29, R29, R163, 0x1, P5 ;  /* 0x000000a31d1d7211 */ /* 0x000fe200028f0eff */
[----:B------:R-:W-:Y:S01]  /*9ac0*/  IMAD R7, R7, UR4, RZ ;  /* 0x0000000407077c24 */ /* 0x000fe2000f8e02ff */
[----:B------:R-:W-:-:S02]  /*9ad0*/  LEA R32, P5, R33, R162, 0x1 ;  /* 0x000000a221207211 */ /* 0x000fc400078a08ff */
[----:B------:R-:W-:Y:S02]  /*9ae0*/  LOP3.LUT R36, R40, 0x2, RZ, 0xfc, !PT ;  /* 0x0000000228247812 */ /* 0x000fe400078efcff */
[C---:B------:R-:W-:Y:S02]  /*9af0*/  LEA R148, P4, R6.reuse, R162, 0x1 ;  /* 0x000000a206947211 */ /* 0x040fe400078808ff */
[-C--:B------:R-:W-:Y:S02]  /*9b00*/  LEA.HI.X.SX32 R33, R33, R163.reuse, 0x1, P5 ;  /* 0x000000a321217211 */ /* 0x080fe400028f0eff */
[----:B------:R-:W-:Y:S02]  /*9b10*/  LEA.HI.X.SX32 R149, R6, R163, 0x1, P4 ;  /* 0x000000a306957211 */ /* 0x000fe400020f0eff */
[----:B------:R-:W-:Y:S02]  /*9b20*/  ISETP.LT.AND P5, PT, R36, R2, P0 ;  /* 0x000000022400720c */ /* 0x000fe400007a1270 */
[----:B------:R-:W-:Y:S01]  /*9b30*/  LEA R6, P4, R7, R162, 0x1 ;  /* 0x000000a207067211 */ /* 0x000fe200078808ff */
[----:B------:R-:W-:Y:S01]  /*9b40*/  IMAD R15, R15, UR4, RZ ;  /* 0x000000040f0f7c24 */ /* 0x000fe2000f8e02ff */
[----:B------:R-:W-:-:S02]  /*9b50*/  PRMT R51, RZ, 0x7610, R51 ;  /* 0x00007610ff337816 */ /* 0x000fc40000000033 */
[----:B------:R-:W-:Y:S02]  /*9b60*/  LEA.HI.X.SX32 R7, R7, R163, 0x1, P4 ;  /* 0x000000a307077211 */ /* 0x000fe400020f0eff */
[----:B------:R-:W-:Y:S01]  /*9b70*/  LEA R10, P4, R11, R162, 0x1 ;  /* 0x000000a20b0a7211 */ /* 0x000fe200078808ff */
[----:B------:R-:W-:-:S03]  /*9b80*/  IMAD R19, R19, UR4, RZ ;  /* 0x0000000413137c24 */ /* 0x000fc6000f8e02ff */
[----:B------:R-:W-:Y:S02]  /*9b90*/  LEA.HI.X.SX32 R11, R11, R163, 0x1, P4 ;  /* 0x000000a30b0b7211 */ /* 0x000fe400020f0eff */
[----:B------:R-:W-:-:S04]  /*9ba0*/  LEA R14, P4, R15, R162, 0x1 ;  /* 0x000000a20f0e7211 */ /* 0x000fc800078808ff */
[----:B------:R-:W-:Y:S02]  /*9bb0*/  LEA.HI.X.SX32 R15, R15, R163, 0x1, P4 ;  /* 0x000000a30f0f7211 */ /* 0x000fe400020f0eff */
[----:B------:R-:W-:-:S04]  /*9bc0*/  LEA R18, P4, R19, R162, 0x1 ;  /* 0x000000a213127211 */ /* 0x000fc800078808ff */
[----:B------:R-:W-:Y:S02]  /*9bd0*/  LEA.HI.X.SX32 R19, R19, R163, 0x1, P4 ;  /* 0x000000a313137211 */ /* 0x000fe400020f0eff */
[-C--:B------:R-:W-:Y:S01]  /*9be0*/  LEA R22, P4, R23, R162.reuse, 0x1 ;  /* 0x000000a217167211 */ /* 0x080fe200078808ff */
[----:B------:R-:W-:Y:S01]  /*9bf0*/  IMAD R31, R31, UR4, RZ ;  /* 0x000000041f1f7c24 */ /* 0x000fe2000f8e02ff */
[----:B------:R-:W-:Y:S02]  /*9c00*/  SEL R35, R89, R101, !P3 ;  /* 0x0000006559237207 */ /* 0x000fe40005800000 */
[----:B------:R-:W-:Y:S02]  /*9c10*/  LEA.HI.X.SX32 R23, R23, R163, 0x1, P4 ;  /* 0x000000a317177211 */ /* 0x000fe400020f0eff */
[----:B------:R-:W-:Y:S01]  /*9c20*/  LEA R26, P4, R27, R162, 0x1 ;  /* 0x000000a21b1a7211 */ /* 0x000fe200078808ff */
[----:B------:R-:W-:-:S03]  /*9c30*/  IMAD R35, R35, UR4, RZ ;  /* 0x0000000423237c24 */ /* 0x000fc6000f8e02ff */
[----:B------:R-:W-:Y:S02]  /*9c40*/  LEA.HI.X.SX32 R27, R27, R163, 0x1, P4 ;  /* 0x000000a31b1b7211 */ /* 0x000fe400020f0eff */
[-C--:B------:R-:W-:Y:S01]  /*9c50*/  LEA R30, P4, R31, R162.reuse, 0x1 ;  /* 0x000000a21f1e7211 */ /* 0x080fe200078808ff */
[----:B------:R-:W-:Y:S01]  /*9c60*/  IMAD R37, R37, UR4, RZ ;  /* 0x0000000425257c24 */ /* 0x000fe2000f8e02ff */
[----:B------:R-:W-:Y:S02]  /*9c70*/  SEL R39, R89, R103, !P3 ;  /* 0x0000006759277207 */ /* 0x000fe40005800000 */
[-C--:B------:R-:W-:Y:S02]  /*9c80*/  LEA.HI.X.SX32 R31, R31, R163.reuse, 0x1, P4 ;  /* 0x000000a31f1f7211 */ /* 0x080fe400020f0eff */
[----:B------:R-:W-:Y:S01]  /*9c90*/  LEA R34, P4, R35, R162, 0x1 ;  /* 0x000000a223227211 */ /* 0x000fe200078808ff */
[----:B------:R-:W-:Y:S01]  /*9ca0*/  IMAD R39, R39, UR4, RZ ;  /* 0x0000000427277c24 */ /* 0x000fe2000f8e02ff */
[----:B------:R-:W-:Y:S02]  /*9cb0*/  STL.64 [R1+0xb8], R76 ;  /* 0x0000b84c01007387 */ /* 0x000fe40000100a00 */
[----:B------:R-:W-:-:S02]  /*9cc0*/  LEA.HI.X.SX32 R35, R35, R163, 0x1, P4 ;  /* 0x000000a323237211 */ /* 0x000fc400020f0eff */
[CC--:B------:R-:W-:Y:S01]  /*9cd0*/  LEA R36, P4, R37.reuse, R162.reuse, 0x1 ;  /* 0x000000a225247211 */ /* 0x0c0fe200078808ff */
[----:B------:R-:W-:Y:S03]  /*9ce0*/  STL.64 [R1+0xb0], R144 ;  /* 0x0000b09001007387 */ /* 0x000fe60000100a00 */
[----:B------:R-:W-:Y:S01]  /*9cf0*/  LEA.HI.X.SX32 R37, R37, R163, 0x1, P4 ;  /* 0x000000a325257211 */ /* 0x000fe200020f0eff */
[----:B------:R-:W-:Y:S01]  /*9d00*/  STL [R1+0x7fc], R145 ;  /* 0x0007fc9101007387 */ /* 0x000fe20000100800 */
[----:B------:R-:W-:-:S03]  /*9d10*/  LEA R38, P4, R39, R162, 0x1 ;  /* 0x000000a227267211 */ /* 0x000fc600078808ff */
[----:B------:R-:W-:Y:S04]  /*9d20*/  STL.64 [R1+0xa8], R152 ;  /* 0x0000a89801007387 */ /* 0x000fe80000100a00 */
[----:B------:R0:W-:Y:S01]  /*9d30*/  STL.64 [R1+0x98], R74 ;  /* 0x0000984a01007387 */ /* 0x0001e20000100a00 */
[----:B------:R-:W-:-:S03]  /*9d40*/  LEA.HI.X.SX32 R39, R39, R163, 0x1, P4 ;  /* 0x000000a327277211 */ /* 0x000fc600020f0eff */
[----:B------:R-:W-:Y:S01]  /*9d50*/  STL.64 [R1+0x90], R142 ;  /* 0x0000908e01007387 */ /* 0x000fe20000100a00 */
[----:B------:R-:W-:-:S03]  /*9d60*/  ISETP.GE.AND P4, PT, R136, RZ, PT ;  /* 0x000000ff8800720c */ /* 0x000fc60003f86270 */
[----:B------:R-:W-:Y:S01]  /*9d70*/  STL.64 [R1+0x78], R164 ;  /* 0x000078a401007387 */ /* 0x000fe20000100a00 */
[----:B------:R-:W-:-:S03]  /*9d80*/  ISETP.GE.AND P6, PT, R157, RZ, PT ;  /* 0x000000ff9d00720c */ /* 0x000fc60003fc6270 */
[----:B------:R-:W-:Y:S04]  /*9d90*/  STL.64 [R1+0x58], R146 ;  /* 0x0000589201007387 */ /* 0x000fe80000100a00 */
[----:B------:R-:W-:Y:S04]  /*9da0*/  STL.64 [R1+0x38], R150 ;  /* 0x0000389601007387 */ /* 0x000fe80000100a00 */
[----:B------:R-:W-:Y:S04]  /*9db0*/  STL.64 [R1+0x18], R148 ;  /* 0x0000189401007387 */ /* 0x000fe80000100a00 */
[----:B------:R-:W3:Y:S04]  /*9dc0*/  LDL.LU R136, [R1+0x804] ;  /* 0x0008040001887983 */ /* 0x000ee80000300800 */
[----:B------:R-:W4:Y:S04]  /*9dd0*/  LDL.LU R157, [R1+0x800] ;  /* 0x00080000019d7983 */ /* 0x000f280000300800 */
[----:B--2---:R4:W2:Y:S01]  /*9de0*/  @P5 LDG.E.U16 R51, desc[UR20][R92.64] ;  /* 0x000000145c335981 */ /* 0x0048a2000c1e1500 */
[--C-:B------:R-:W-:Y:S01]  /*9df0*/  IMAD.MOV.U32 R84, RZ, RZ, R78.reuse ;  /* 0x000000ffff547224 */ /* 0x100fe200078e004e */
[C---:B------:R-:W-:Y:S01]  /*9e00*/  LOP3.LUT R79, R40.reuse, 0x4, RZ, 0xfc, !PT ;  /* 0x00000004284f7812 */ /* 0x040fe200078efcff */
[----:B------:R-:W-:Y:S01]  /*9e10*/  IMAD.MOV.U32 R84, RZ, RZ, R78 ;  /* 0x000000ffff547224 */ /* 0x000fe200078e004e */
[----:B------:R-:W-:Y:S01]  /*9e20*/  LOP3.LUT R78, R40, 0x6, RZ, 0xfc, !PT ;  /* 0x00000006284e7812 */ /* 0x000fe200078efcff */
[----:B------:R-:W-:Y:S01]  /*9e30*/  IMAD.MOV.U32 R91, RZ, RZ, R65 ;  /* 0x000000ffff5b7224 */ /* 0x000fe200078e0041 */
[----:B------:R-:W-:-:S03]  /*9e40*/  ISETP.LT.AND P5, PT, R79, R2, P0 ;  /* 0x000000024f00720c */ /* 0x000fc600007a1270 */
[----:B------:R-:W-:Y:S01]  /*9e50*/  @!P4 IMAD.MOV R91, RZ, RZ, -R91 ;  /* 0x000000ffff5bc224 */ /* 0x000fe200078e0a5b */
[----:B------:R-:W-:Y:S02]  /*9e60*/  ISETP.LT.AND P4, PT, R78, R2, P0 ;  /* 0x000000024e00720c */ /* 0x000fe40000781270 */
[C---:B------:R-:W-:Y:S02]  /*9e70*/  SEL R97, R89.reuse, R118, !P3 ;  /* 0x0000007659617207 */ /* 0x040fe40005800000 */
[C---:B------:R-:W-:Y:S02]  /*9e80*/  SEL R99, R89.reuse, R116, !P3 ;  /* 0x0000007459637207 */ /* 0x040fe40005800000 */
[C---:B------:R-:W-:Y:S02]  /*9e90*/  SEL R101, R89.reuse, R114, !P3 ;  /* 0x0000007259657207 */ /* 0x040fe40005800000 */
[C---:B------:R-:W-:Y:S02]  /*9ea0*/  SEL R103, R89.reuse, R73, !P3 ;  /* 0x0000004959677207 */ /* 0x040fe40005800000 */
[----:B------:R-:W-:-:S02]  /*9eb0*/  SEL R105, R89, R71, !P3 ;  /* 0x0000004759697207 */ /* 0x000fc40005800000 */
[C---:B------:R-:W-:Y:S02]  /*9ec0*/  SEL R111, R89.reuse, R69, !P3 ;  /* 0x00000045596f7207 */ /* 0x040fe40005800000 */
[C---:B------:R-:W-:Y:S02]  /*9ed0*/  SEL R112, R89.reuse, R67, !P3 ;  /* 0x0000004359707207 */ /* 0x040fe40005800000 */
[C---:B------:R-:W-:Y:S01]  /*9ee0*/  SEL R40, R89.reuse, R134, !P3 ;  /* 0x0000008659287207 */ /* 0x040fe20005800000 */
[----:B------:R-:W-:Y:S01]  /*9ef0*/  IMAD.MOV.U32 R134, RZ, RZ, R74 ;  /* 0x000000ffff867224 */ /* 0x000fe200078e004a */
[C---:B------:R-:W-:Y:S01]  /*9f00*/  SEL R67, R89.reuse, R42, !P3 ;  /* 0x0000002a59437207 */ /* 0x040fe20005800000 */
[----:B------:R-:W-:Y:S01]  /*9f10*/  IMAD.MOV.U32 R42, RZ, RZ, R106 ;  /* 0x000000ffff2a7224 */ /* 0x000fe200078e006a */
[C---:B------:R-:W-:Y:S02]  /*9f20*/  SEL R114, R89.reuse, R41, !P3 ;  /* 0x0000002959727207 */ /* 0x040fe40005800000 */
[C---:B0-----:R-:W-:Y:S01]  /*9f30*/  SEL R74, R89.reuse, R132, !P3 ;  /* 0x00000084594a7207 */ /* 0x041fe20005800000 */
[----:B------:R-:W-:Y:S01]  /*9f40*/  IMAD.MOV.U32 R132, RZ, RZ, R76 ;  /* 0x000000ffff847224 */ /* 0x000fe200078e004c */
[C---:B------:R-:W-:Y:S01]  /*9f50*/  SEL R106, R89.reuse, R45, !P3 ;  /* 0x0000002d596a7207 */ /* 0x040fe20005800000 */
        /* <DEDUP_REMOVED lines=9> */
[----:B----4-:R-:W-:Y:S01]  /*9ff0*/  SEL R93, R89, R157, !P3 ;  /* 0x0000009d595d7207 */ /* 0x010fe20005800000 */
[----:B--2---:R0:W-:Y:S02]  /*a000*/  STL [R1+0x160], R51 ;  /* 0x0001603301007387 */ /* 0x0041e40000100800 */
[----:B0-----:R-:W0:Y:S02]  /*a010*/  S2R R51, SR_TID.X ;  /* 0x0000000000337919 */ /* 0x001e240000002100 */
[----:B------:R-:W-:Y:S04]  /*a020*/  STL [R1+0x500], R2 ;  /* 0x0005000201007387 */ /* 0x000fe80000100800 */
[----:B------:R-:W-:Y:S04]  /*a030*/  STL [R1+0x658], R2 ;  /* 0x0006580201007387 */ /* 0x000fe80000100800 */
[----:B------:R1:W-:Y:S04]  /*a040*/  STL [R1+0x724], R93 ;  /* 0x0007245d01007387 */ /* 0x0003e80000100800 */
[----:B-1----:R-:W2:Y:S01]  /*a050*/  LDL.LU R93, [R1+0x104] ;  /* 0x00010400015d7983 */ /* 0x002ea20000300800 */
[----:B0-----:R-:W-:-:S04]  /*a060*/  LOP3.LUT R51, R51, 0x3f, RZ, 0xc0, !PT ;  /* 0x0000003f33337812 */ /* 0x001fc800078ec0ff */
[----:B------:R-:W-:Y:S02]  /*a070*/  ISETP.LT.AND P0, PT, R51, R2, P0 ;  /* 0x000000023300720c */ /* 0x000fe40000701270 */
[C---:B------:R-:W-:Y:S01]  /*a080*/  SEL R51, R89.reuse, R135, !P3 ;  /* 0x0000008759337207 */ /* 0x040fe20005800000 */
[----:B------:R-:W-:Y:S01]  /*a090*/  IMAD.MOV.U32 R135, RZ, RZ, R75 ;  /* 0x000000ffff877224 */ /* 0x000fe200078e004b */
[C---:B------:R-:W-:Y:S01]  /*a0a0*/  SEL R75, R89.reuse, R131, !P3 ;  /* 0x00000083594b7207 */ /* 0x040fe20005800000 */
[----:B------:R-:W-:Y:S01]  /*a0b0*/  IMAD.MOV.U32 R131, RZ, RZ, R95 ;  /* 0x000000ffff837224 */ /* 0x000fe200078e005f */
[----:B------:R-:W-:-:S05]  /*a0c0*/  SEL R95, R89, R120, !P3 ;  /* 0x00000078595f7207 */ /* 0x000fca0005800000 */
[----:B------:R0:W-:Y:S04]  /*a0d0*/  STL [R1+0x728], R95 ;  /* 0x0007285f01007387 */ /* 0x0001e80000100800 */
[----:B0-----:R-:W4:Y:S04]  /*a0e0*/  LDL.LU R95, [R1+0x120] ;  /* 0x00012000015f7983 */ /* 0x001f280000300800 */
[----:B------:R0:W-:Y:S04]  /*a0f0*/  STL [R1+0x72c], R97 ;  /* 0x00072c6101007387 */ /* 0x0001e80000100800 */
[----:B0-----:R-:W3:Y:S04]  /*a100*/  LDL.LU R97, [R1+0x124] ;  /* 0x0001240001617983 */ /* 0x001ee80000300800 */
        /* <DEDUP_REMOVED lines=14> */
[----:B------:R-:W3:Y:S01]  /*a1f0*/  LDL.64 R154, [R1+0x188] ;  /* 0x00018800019a7983 */ /* 0x000ee20000100a00 */
[----:B------:R-:W-:-:S02]  /*a200*/  SEL R129, R89, R129, !P3 ;  /* 0x0000008159817207 */ /* 0x000fc40005800000 */
[C---:B------:R-:W-:Y:S02]  /*a210*/  SEL R128, R89.reuse, R128, !P3 ;  /* 0x0000008059807207 */ /* 0x040fe40005800000 */
[C---:B------:R-:W-:Y:S02]  /*a220*/  SEL R125, R89.reuse, R125, !P3 ;  /* 0x0000007d597d7207 */ /* 0x040fe40005800000 */
[C---:B------:R-:W-:Y:S02]  /*a230*/  SEL R124, R89.reuse, R124, !P3 ;  /* 0x0000007c597c7207 */ /* 0x040fe40005800000 */
[C---:B------:R-:W-:Y:S01]  /*a240*/  SEL R102, R89.reuse, R47, !P3 ;  /* 0x0000002f59667207 */ /* 0x040fe20005800000 */
[----:B------:R-:W-:Y:S01]  /*a250*/  IMAD R47, R74, UR4, RZ ;  /* 0x000000044a2f7c24 */ /* 0x000fe2000f8e02ff */
[C---:B------:R-:W-:Y:S01]  /*a260*/  SEL R121, R89.reuse, R121, !P3 ;  /* 0x0000007959797207 */ /* 0x040fe20005800000 */
[----:B------:R-:W-:Y:S01]  /*a270*/  IMAD.MOV.U32 R74, RZ, RZ, R42 ;  /* 0x000000ffff4a7224 */ /* 0x000fe200078e002a */
[C---:B------:R-:W-:Y:S01]  /*a280*/  SEL R108, R89.reuse, R50, !P3 ;  /* 0x00000032596c7207 */ /* 0x040fe20005800000 */
[----:B------:R-:W-:Y:S01]  /*a290*/  IMAD R50, R40, UR4, RZ ;  /* 0x0000000428327c24 */ /* 0x000fe2000f8e02ff */
[----:B------:R-:W-:Y:S01]  /*a2a0*/  SEL R119, R89, R119, !P3 ;  /* 0x0000007759777207 */ /* 0x000fe20005800000 */
[----:B------:R-:W-:Y:S01]  /*a2b0*/  IMAD R40, R129, UR4, RZ ;  /* 0x0000000481287c24 */ /* 0x000fe2000f8e02ff */
[C---:B------:R-:W-:Y:S01]  /*a2c0*/  SEL R92, R89.reuse, R63, !P3 ;  /* 0x0000003f595c7207 */ /* 0x040fe20005800000 */
[----:B------:R-:W-:Y:S01]  /*a2d0*/  IMAD.MOV.U32 R63, RZ, RZ, R45 ;  /* 0x000000ffff3f7224 */ /* 0x000fe200078e002d */
[C---:B------:R-:W-:Y:S01]  /*a2e0*/  SEL R100, R89.reuse, R49, !P3 ;  /* 0x0000003159647207 */ /* 0x040fe20005800000 */
[----:B------:R-:W-:Y:S01]  /*a2f0*/  IMAD R42, R128, UR4, RZ ;  /* 0x00000004802a7c24 */ /* 0x000fe2000f8e02ff */
[----:B------:R-:W-:Y:S01]  /*a300*/  SEL R78, R89, R52, !P3 ;  /* 0x00000034594e7207 */ /* 0x000fe20005800000 */
[----:B------:R-:W3:Y:S01]  /*a310*/  LDL.64 R128, [R1+0x180] ;  /* 0x0001800001807983 */ /* 0x000ee20000100a00 */
[----:B------:R-:W-:Y:S01]  /*a320*/  IMAD R45, R125, UR4, RZ ;  /* 0x000000047d2d7c24 */ /* 0x000fe2000f8e02ff */
[----:B------:R-:W-:Y:S01]  /*a330*/  SEL R98, R89, R53, !P3 ;  /* 0x0000003559627207 */ /* 0x000fe20005800000 */
[----:B------:R-:W-:Y:S01]  /*a340*/  IMAD R52, R51, UR4, RZ ;  /* 0x0000000433347c24 */ /* 0x000fe2000f8e02ff */
[----:B------:R-:W3:Y:S01]  /*a350*/  LDL.LU R125, [R1+0xc4] ;  /* 0x0000c400017d7983 */ /* 0x000ee20000300800 */
[----:B------:R-:W-:-:S02]  /*a360*/  IMAD R49, R124, UR4, RZ ;  /* 0x000000047c317c24 */ /* 0x000fc4000f8e02ff */
[----:B------:R-:W-:Y:S01]  /*a370*/  IMAD R51, R121, UR4, RZ ;  /* 0x0000000479337c24 */ /* 0x000fe2000f8e02ff */
[----:B------:R-:W3:Y:S01]  /*a380*/  LDL.LU R124, [R1+0xe0] ;  /* 0x0000e000017c7983 */ /* 0x000ee20000300800 */
[----:B------:R-:W-:Y:S01]  /*a390*/  IMAD R53, R119, UR4, RZ ;  /* 0x0000000477357c24 */ /* 0x000fe2000f8e02ff */
[----:B------:R-:W-:Y:S02]  /*a3a0*/  PRMT R86, RZ, 0x7610, R86 ;  /* 0x00007610ff567816 */ /* 0x000fe40000000056 */
[----:B------:R-:W3:Y:S04]  /*a3b0*/  LDL.LU R121, [R1+0xe4] ;  /* 0x0000e40001797983 */ /* 0x000ee80000300800 */
[----:B------:R-:W3:Y:S01]  /*a3c0*/  LDL.LU R119, [R1+0x100] ;  /* 0x0001000001777983 */ /* 0x000ee20000300800 */
[----:B------:R-:W-:-:S02]  /*a3d0*/  SEL R116, R89, R43, !P3 ;  /* 0x0000002b59747207 */ /* 0x000fc40005800000 */
[C---:B------:R-:W-:Y:S02]  /*a3e0*/  SEL R126, R89.reuse, R126, !P3 ;  /* 0x0000007e597e7207 */ /* 0x040fe40005800000 */
[C---:B------:R-:W-:Y:S02]  /*a3f0*/  SEL R127, R89.reuse, R127, !P3 ;  /* 0x0000007f597f7207 */ /* 0x040fe40005800000 */
[C---:B------:R-:W-:Y:S02]  /*a400*/  SEL R73, R89.reuse, R46, !P3 ;  /* 0x0000002e59497207 */ /* 0x040fe40005800000 */
[C---:B------:R-:W-:Y:S02]  /*a410*/  SEL R65, R89.reuse, R133, !P3 ;  /* 0x0000008559417207 */ /* 0x040fe40005800000 */
[C---:B------:R-:W-:Y:S01]  /*a420*/  SEL R69, R89.reuse, R88, !P3 ;  /* 0x0000005859457207 */ /* 0x040fe20005800000 */
[----:B------:R-:W-:Y:S01]  /*a430*/  IMAD.MOV.U32 R90, RZ, RZ, R64 ;  /* 0x000000ffff5a7224 */ /* 0x000fe200078e0040 */
[----:B--2---:R-:W2:Y:S04]  /*a440*/  @P0 LDG.E.U16 R93, desc[UR20][R164.64] ;  /* 0x00000014a45d0981 */ /* 0x004ea8000c1e1500 */
[----:B----4-:R-:W4:Y:S01]  /*a450*/  @P0 LDG.E.U16 R95, desc[UR20][R134.64] ;  /* 0x00000014865f0981 */ /* 0x010f22000c1e1500 */
[----:B------:R-:W-:-:S02]  /*a460*/  SEL R71, R89, R44, !P3 ;  /* 0x0000002c59477207 */ /* 0x000fc40005800000 */
[C---:B------:R-:W-:Y:S02]  /*a470*/  SEL R79, R89.reuse, R54, !P3 ;  /* 0x00000036594f7207 */ /* 0x040fe40005800000 */
[C---:B------:R-:W-:Y:S02]  /*a480*/  SEL R117, R89.reuse, R117, !P3 ;  /* 0x0000007559757207 */ /* 0x040fe40005800000 */
[C---:B------:R-:W-:Y:S02]  /*a490*/  SEL R87, R89.reuse, R87, !P3 ;  /* 0x0000005759577207 */ /* 0x040fe40005800000 */
[C---:B------:R-:W-:Y:S02]  /*a4a0*/  SEL R96, R89.reuse, R55, !P3 ;  /* 0x0000003759607207 */ /* 0x040fe40005800000 */
[C---:B------:R-:W-:Y:S02]  /*a4b0*/  SEL R70, R89.reuse, R70, !P3 ;  /* 0x0000004659467207 */ /* 0x040fe40005800000 */
[----:B------:R-:W-:-:S02]  /*a4c0*/  SEL R115, R89, R115, !P3 ;  /* 0x0000007359737207 */ /* 0x000fc40005800000 */
[C---:B------:R-:W-:Y:S02]  /*a4d0*/  SEL R66, R89.reuse, R66, !P3 ;  /* 0x0000004259427207 */ /* 0x040fe40005800000 */
[C---:B------:R-:W-:Y:S02]  /*a4e0*/  SEL R72, R89.reuse, R72, !P3 ;  /* 0x0000004859487207 */ /* 0x040fe40005800000 */
[----:B------:R-:W-:Y:S02]  /*a4f0*/  SEL R68, R89, R68, !P3 ;  /* 0x0000004459447207 */ /* 0x000fe40005800000 */
[----:B------:R-:W-:Y:S02]  /*a500*/  PRMT R161, RZ, 0x7610, R161 ;  /* 0x00007610ffa17816 */ /* 0x000fe400000000a1 */
[----:B------:R-:W-:Y:S01]  /*a510*/  PRMT R160, RZ, 0x7610, R160 ;  /* 0x00007610ffa07816 */ /* 0x000fe200000000a0 */
[----:B------:R-:W-:Y:S01]  /*a520*/  IMAD R85, R85, UR4, RZ ;  /* 0x0000000455557c24 */ /* 0x000fe2000f8e02ff */
[----:B------:R-:W-:Y:S01]  /*a530*/  PRMT R159, RZ, 0x7610, R159 ;  /* 0x00007610ff9f7816 */ /* 0x000fe2000000009f */
[----:B---3--:R-:W3:Y:S04]  /*a540*/  @P0 LDG.E.U16 R103, desc[UR20][R58.64] ;  /* 0x000000143a670981 */ /* 0x008ee8000c1e1500 */
[----:B------:R-:W2:Y:S01]  /*a550*/  @P5 LDG.E.U16 R86, desc[UR20][R154.64] ;  /* 0x000000149a565981 */ /* 0x000ea2000c1e1500 */
[----:B------:R-:W-:-:S02]  /*a560*/  IMAD.MOV.U32 R43, RZ, RZ, R107 ;  /* 0x000000ffff2b7224 */ /* 0x000fc400078e006b */
[----:B------:R-:W-:Y:S02]  /*a570*/  IMAD R46, R75, UR4, RZ ;  /* 0x000000044b2e7c24 */ /* 0x000fe4000f8e02ff */
[----:B------:R-:W-:Y:S02]  /*a580*/  IMAD R41, R127, UR4, RZ ;  /* 0x000000047f297c24 */ /* 0x000fe4000f8e02ff */
[----:B------:R-:W-:Y:S01]  /*a590*/  IMAD.MOV.U32 R133, RZ, RZ, R77 ;  /* 0x000000ffff857224 */ /* 0x000fe200078e004d */
[C---:B------:R-:W-:Y:S01]  /*a5a0*/  SEL R88, R89.reuse, R61, !P3 ;  /* 0x0000003d59587207 */ /* 0x040fe20005800000 */
[----:B------:R-:W-:Y:S01]  /*a5b0*/  IMAD.MOV.U32 R75, RZ, RZ, R43 ;  /* 0x000000ffff4b7224 */ /* 0x000fe200078e002b */
[----:B------:R-:W-:Y:S01]  /*a5c0*/  SEL R64, R89, R136, !P3 ;  /* 0x0000008859407207 */ /* 0x000fe20005800000 */
[----:B------:R-:W-:Y:S01]  /*a5d0*/  IMAD R43, R126, UR4, RZ ;  /* 0x000000047e2b7c24 */ /* 0x000fe2000f8e02ff */
[----:B------:R-:W3:Y:S04]  /*a5e0*/  @P0 LDG.E.U16 R97, desc[UR20][R132.64] ;  /* 0x0000001484610981 */ /* 0x000ee8000c1e1500 */
[----:B------:R-:W3:Y:S04]  /*a5f0*/  LDL.LU R126, [R1+0xc0] ;  /* 0x0000c000017e7983 */ /* 0x000ee80000300800 */
[----:B------:R-:W3:Y:S04]  /*a600*/  LDL.LU R127, [R1+0xa4] ;  /* 0x0000a400017f7983 */ /* 0x000ee80000300800 */
[----:B------:R-:W3:Y:S01]  /*a610*/  @P4 LDG.E.U16 R114, desc[UR20][R128.64] ;  /* 0x0000001480724981 */ /* 0x000ee2000c1e1500 */
[----:B------:R-:W-:Y:S01]  /*a620*/  IMAD.MOV.U32 R61, RZ, RZ, R131 ;  /* 0x000000ffff3d7224 */ /* 0x000fe200078e0083 */
[----:B------:R-:W-:-:S02]  /*a630*/  PRMT R109, RZ, 0x7610, R109 ;  /* 0x00007610ff6d7816 */ /* 0x000fc4000000006d */
[----:B------:R-:W-:Y:S02]  /*a640*/  PRMT R122, RZ, 0x7610, R122 ;  /* 0x00007610ff7a7816 */ /* 0x000fe4000000007a */
[----:B------:R-:W-:Y:S01]  /*a650*/  PRMT R123, RZ, 0x7610, R123 ;  /* 0x00007610ff7b7816 */ /* 0x000fe2000000007b */
[----:B------:R-:W3:Y:S04]  /*a660*/  @P0 LDG.E.U16 R124, desc[UR20][R148.64] ;  /* 0x00000014947c0981 */ /* 0x000ee8000c1e1500 */
[----:B------:R-:W3:Y:S04]  /*a670*/  LDL.LU R128, [R1+0xa0] ;  /* 0x0000a00001807983 */ /* 0x000ee80000300800 */
[----:B------:R-:W3:Y:S04]  /*a680*/  LDL.LU R129, [R1+0x84] ;  /* 0x0000840001817983 */ /* 0x000ee80000300800 */
[----:B------:R-:W3:Y:S04]  /*a690*/  @P0 LDG.E.U16 R119, desc[UR20][R146.64] ;  /* 0x0000001492770981 */ /* 0x000ee8000c1e1500 */
[----:B------:R-:W3:Y:S04]  /*a6a0*/  LDL.LU R118, [R1+0x80] ;  /* 0x0000800001767983 */ /* 0x000ee80000300800 */
[----:B------:R-:W3:Y:S04]  /*a6b0*/  @P0 LDG.E.U16 R121, desc[UR20][R150.64] ;  /* 0x0000001496790981 */ /* 0x000ee8000c1e1500 */
[----:B------:R-:W3:Y:S04]  /*a6c0*/  LDL R145, [R1+0x284] ;  /* 0x0002840001917983 */ /* 0x000ee80000100800 */
[----:B------:R-:W3:Y:S04]  /*a6d0*/  LDL R104, [R1+0x260] ;  /* 0x0002600001687983 */ /* 0x000ee80000100800 */
[----:B------:R-:W3:Y:S04]  /*a6e0*/  LDL.64 R164, [R1+0x170] ;  /* 0x0001700001a47983 */ /* 0x000ee80000100a00 */
[----:B------:R-:W3:Y:S04]  /*a6f0*/  LDL R107, [R1+0x298] ;  /* 0x00029800016b7983 */ /* 0x000ee80000100800 */
[----:B------:R-:W3:Y:S04]  /*a700*/  LDL.64 R146, [R1+0x150] ;  /* 0x0001500001927983 */ /* 0x000ee80000100a00 */
[----:B------:R-:W3:Y:S04]  /*a710*/  LDL.64 R150, [R1+0x130] ;  /* 0x0001300001967983 */ /* 0x000ee80000100a00 */
[----:B------:R-:W3:Y:S04]  /*a720*/  LDL.64 R148, [R1+0x110] ;  /* 0x0001100001947983 */ /* 0x000ee80000100a00 */
[----:B------:R-:W3:Y:S04]  /*a730*/  LDL.LU R120, [R1+0x64] ;  /* 0x0000640001787983 */ /* 0x000ee80000300800 */
[----:B------:R-:W3:Y:S04]  /*a740*/  LDL.LU R131, [R1+0x60] ;  /* 0x0000600001837983 */ /* 0x000ee80000300800 */
[----:B------:R-:W3:Y:S04]  /*a750*/  LDL.LU R132, [R1+0x44] ;  /* 0x0000440001847983 */ /* 0x000ee80000300800 */
[----:B------:R-:W3:Y:S04]  /*a760*/  LDL.LU R133, [R1+0x40] ;  /* 0x0000400001857983 */ /* 0x000ee80000300800 */
[----:B------:R-:W3:Y:S01]  /*a770*/  LDL.LU R134, [R1+0x24] ;  /* 0x0000240001867983 */ /* 0x000ee20000300800 */
[----:B------:R-:W-:Y:S01]  /*a780*/  IMAD R64, R64, UR4, RZ ;  /* 0x0000000440407c24 */ /* 0x000fe2000f8e02ff */
[----:B------:R-:W-:Y:S01]  /*a790*/  SEL R77, R89, R48, !P3 ;  /* 0x00000030594d7207 */ /* 0x000fe20005800000 */
[----:B------:R-:W-:Y:S01]  /*a7a0*/  IMAD.MOV.U32 R44, RZ, RZ, R82 ;  /* 0x000000ffff2c7224 */ /* 0x000fe200078e0052 */
[----:B------:R-:W3:Y:S01]  /*a7b0*/  @P0 LDG.E.U16 R112, desc[UR20][R74.64] ;  /* 0x000000144a700981 */ /* 0x000ee2000c1e1500 */
[----:B------:R-:W-:-:S02]  /*a7c0*/  IMAD.MOV.U32 R54, RZ, RZ, R80 ;  /* 0x000000ffff367224 */ /* 0x000fc400078e0050 */
[----:B------:R-:W-:Y:S01]  /*a7d0*/  IMAD R117, R117, UR4, RZ ;  /* 0x0000000475757c24 */ /* 0x000fe2000f8e02ff */
[----:B------:R-:W3:Y:S01]  /*a7e0*/  @P0 LDG.E.U16 R161, desc[UR20][R32.64] ;  /* 0x0000001420a10981 */ /* 0x000ee2000c1e1500 */
[----:B------:R-:W-:Y:S02]  /*a7f0*/  IMAD.MOV.U32 R55, RZ, RZ, R81 ;  /* 0x000000ffff377224 */ /* 0x000fe400078e0051 */
[----:B------:R-:W-:Y:S01]  /*a800*/  IMAD R87, R87, UR4, RZ ;  /* 0x0000000457577c24 */ /* 0x000fe2000f8e02ff */
[----:B------:R-:W3:Y:S01]  /*a810*/  @P0 LDG.E.U16 R160, desc[UR20][R34.64] ;  /* 0x0000001422a00981 */ /* 0x000ee2000c1e1500 */
[----:B------:R-:W-:Y:S02]  /*a820*/  IMAD R70, R70, UR4, RZ ;  /* 0x0000000446467c24 */ /* 0x000fe4000f8e02ff */
[----:B------:R-:W-:Y:S01]  /*a830*/  IMAD R115, R115, UR4, RZ ;  /* 0x0000000473737c24 */ /* 0x000fe2000f8e02ff */
[----:B------:R-:W3:Y:S01]  /*a840*/  @P0 LDG.E.U16 R159, desc[UR20][R36.64] ;  /* 0x00000014249f0981 */ /* 0x000ee2000c1e1500 */
[----:B------:R-:W-:-:S02]  /*a850*/  IMAD R72, R72, UR4, RZ ;  /* 0x0000000448487c24 */ /* 0x000fc4000f8e02ff */
[----:B------:R-:W-:Y:S01]  /*a860*/  IMAD R69, R69, UR4, RZ ;  /* 0x0000000445457c24 */ /* 0x000fe2000f8e02ff */
[----:B------:R-:W-:Y:S01]  /*a870*/  PRMT R113, RZ, 0x7610, R113 ;  /* 0x00007610ff717816 */ /* 0x000fe20000000071 */
[----:B------:R-:W-:Y:S01]  /*a880*/  IMAD R73, R73, UR4, RZ ;  /* 0x0000000449497c24 */ /* 0x000fe2000f8e02ff */
[----:B------:R-:W-:Y:S01]  /*a890*/  PRMT R110, RZ, 0x7610, R110 ;  /* 0x00007610ff6e7816 */ /* 0x000fe2000000006e */
[----:B------:R-:W3:Y:S01]  /*a8a0*/  @P0 LDG.E.U16 R122, desc[UR20][R142.64] ;  /* 0x000000148e7a0981 */ /* 0x000ee2000c1e1500 */
[----:B------:R-:W-:Y:S02]  /*a8b0*/  PRMT R140, RZ, 0x7610, R140 ;  /* 0x00007610ff8c7816 */ /* 0x000fe4000000008c */
[----:B------:R-:W-:Y:S02]  /*a8c0*/  PRMT R0, RZ, 0x7610, R0 ;  /* 0x00007610ff007816 */ /* 0x000fe40000000000 */
[----:B------:R-:W-:Y:S02]  /*a8d0*/  PRMT R141, RZ, 0x7610, R141 ;  /* 0x00007610ff8d7816 */ /* 0x000fe4000000008d */
[----:B------:R-:W-:-:S02]  /*a8e0*/  PRMT R3, RZ, 0x7610, R3 ;  /* 0x00007610ff037816 */ /* 0x000fc40000000003 */
[----:B------:R-:W-:Y:S01]  /*a8f0*/  PRMT R156, RZ, 0x7610, R156 ;  /* 0x00007610ff9c7816 */ /* 0x000fe2000000009c */
[----:B------:R-:W-:Y:S01]  /*a900*/  IMAD R67, R67, UR4, RZ ;  /* 0x0000000443437c24 */ /* 0x000fe2000f8e02ff */
[----:B------:R-:W3:Y:S04]  /*a910*/  @P0 LDG.E.U16 R125, desc[UR20][R4.64] ;  /* 0x00000014047d0981 */ /* 0x000ee8000c1e1500 */
[----:B--2---:R-:W-:Y:S04]  /*a920*/  STL [R1+0x144], R86 ;  /* 0x0001445601007387 */ /* 0x004fe80000100800 */
[----:B------:R-:W2:Y:S04]  /*a930*/  LDL.LU R135, [R1+0x20] ;  /* 0x0000200001877983 */ /* 0x000ea80000300800 */
[----:B------:R-:W4:Y:S04]  /*a940*/  LDL.LU R136, [R1+0x4] ;  /* 0x0000040001887983 */ /* 0x000f280000300800 */
[----:B------:R-:W4:Y:S04]  /*a950*/  LDL.LU R157, [R1] ;  /* 0x00000000019d7983 */ /* 0x000f280000300800 */
[----:B------:R-:W-:Y:S04]  /*a960*/  STL.64 [R1+0x508], R4 ;  /* 0x0005080401007387 */ /* 0x000fe80000100a00 */
[----:B------:R-:W-:Y:S04]  /*a970*/  STL [R1+0x660], R4 ;  /* 0x0006600401007387 */ /* 0x000fe80000100800 */
[----:B------:R-:W-:Y:S04]  /*a980*/  STL [R1+0x65c], R5 ;  /* 0x00065c0501007387 */ /* 0x000fe80000100800 */
[----:B------:R-:W-:Y:S04]  /*a990*/  STL [R1+0x520], R6 ;  /* 0x0005200601007387 */ /* 0x000fe80000100800 */
[----:B------:R-:W-:Y:S04]  /*a9a0*/  STL [R1+0x510], R7 ;  /* 0x0005100701007387 */ /* 0x000fe80000100800 */
[----:B------:R-:W-:Y:S04]  /*a9b0*/  STL.64 [R1+0x600], R6 ;  /* 0x0006000601007387 */ /* 0x000fe80000100a00 */
[----:B------:R-:W-:Y:S04]  /*a9c0*/  STL.64 [R1+0x518], R8 ;  /* 0x0005180801007387 */ /* 0x000fe80000100a00 */
[----:B------:R-:W-:Y:S04]  /*a9d0*/  STL [R1+0x668], R8 ;  /* 0x0006680801007387 */ /* 0x000fe80000100800 */
[----:B------:R-:W-:Y:S04]  /*a9e0*/  STL [R1+0x664], R9 ;  /* 0x0006640901007387 */ /* 0x000fe80000100800 */
[----:B------:R-:W-:Y:S04]  /*a9f0*/  STL.64 [R1+0x528], R10 ;  /* 0x0005280a01007387 */ /* 0x000fe80000100a00 */
[----:B------:R-:W-:Y:S04]  /*aa00*/  STL [R1+0x670], R10 ;  /* 0x0006700a01007387 */ /* 0x000fe80000100800 */
[----:B------:R-:W-:Y:S04]  /*aa10*/  STL [R1+0x66c], R11 ;  /* 0x00066c0b01007387 */ /* 0x000fe80000100800 */
[----:B------:R-:W-:Y:S04]  /*aa20*/  STL.64 [R1+0x538], R12 ;  /* 0x0005380c01007387 */ /* 0x000fe80000100a00 */
[----:B------:R-:W-:Y:S04]  /*aa30*/  STL [R1+0x678], R12 ;  /* 0x0006780c01007387 */ /* 0x000fe80000100800 */
[----:B------:R-:W-:Y:S04]  /*aa40*/  STL [R1+0x674], R13 ;  /* 0x0006740d01007387 */ /* 0x000fe80000100800 */
[----:B------:R-:W-:Y:S04]  /*aa50*/  STL [R1+0x550], R14 ;  /* 0x0005500e01007387 */ /* 0x000fe80000100800 */
[----:B------:R-:W-:Y:S04]  /*aa60*/  STL [R1+0x540], R15 ;  /* 0x0005400f01007387 */ /* 0x000fe80000100800 */
[----:B------:R-:W-:Y:S04]  /*aa70*/  STL.64 [R1+0x640], R14 ;  /* 0x0006400e01007387 */ /* 0x000fe80000100a00 */
[----:B------:R-:W-:Y:S04]  /*aa80*/  STL.64 [R1+0x548], R16 ;  /* 0x0005481001007387 */ /* 0x000fe80000100a00 */
[----:B------:R-:W-:Y:S04]  /*aa90*/  STL.64 [R1+0x5f0], R16 ;  /* 0x0005f01001007387 */ /* 0x000fe80000100a00 */
[----:B------:R-:W-:Y:S04]  /*aaa0*/  STL.64 [R1+0x558], R18 ;  /* 0x0005581201007387 */ /* 0x000fe80000100a00 */
[----:B------:R-:W-:Y:S04]  /*aab0*/  STL [R1+0x67c], R18 ;  /* 0x00067c1201007387 */ /* 0x000fe80000100800 */
[----:B------:R-:W-:Y:S04]  /*aac0*/  STL.64 [R1+0x560], R20 ;  /* 0x0005601401007387 */ /* 0x000fe80000100a00 */
[----:B------:R-:W-:Y:S04]  /*aad0*/  STL [R1+0x684], R20 ;  /* 0x0006841401007387 */ /* 0x000fe80000100800 */
[----:B------:R-:W-:Y:S04]  /*aae0*/  STL [R1+0x680], R21 ;  /* 0x0006801501007387 */ /* 0x000fe80000100800 */
[----:B------:R-:W-:Y:S04]  /*aaf0*/  STL.64 [R1+0x568], R22 ;  /* 0x0005681601007387 */ /* 0x000fe80000100a00 */
[----:B------:R0:W-:Y:S04]  /*ab00*/  STL.64 [R1+0x608], R22 ;  /* 0x0006081601007387 */ /* 0x0001e80000100a00 */
[----:B------:R-:W-:Y:S04]  /*ab10*/  STL.64 [R1+0x570], R24 ;  /* 0x0005701801007387 */ /* 0x000fe80000100a00 */
[----:B------:R-:W-:Y:S04]  /*ab20*/  STL.64 [R1+0x5f8], R24 ;  /* 0x0005f81801007387 */ /* 0x000fe80000100a00 */
[----:B------:R-:W-:Y:S04]  /*ab30*/  STL.64 [R1+0x578], R26 ;  /* 0x0005781a01007387 */ /* 0x000fe80000100a00 */
[----:B------:R-:W-:Y:S04]  /*ab40*/  STL.64 [R1+0x610], R26 ;  /* 0x0006101a01007387 */ /* 0x000fe80000100a00 */
[----:B------:R-:W-:Y:S01]  /*ab50*/  STL [R1+0x584], R28 ;  /* 0x0005841c01007387 */ /* 0x000fe20000100800 */
[----:B------:R-:W-:-:S03]  /*ab60*/  LEA R154, P5, R64, R162, 0x1 ;  /* 0x000000a2409a7211 */ /* 0x000fc600078a08ff */
[----:B------:R-:W-:Y:S01]  /*ab70*/  STL [R1+0x580], R29 ;  /* 0x0005801d01007387 */ /* 0x000fe20000100800 */
[----:B------:R-:W-:-:S03]  /*ab80*/  IMAD R48, R65, UR4, RZ ;  /* 0x0000000441307c24 */ /* 0x000fc6000f8e02ff */
[----:B------:R-:W-:Y:S04]  /*ab90*/  STL.64 [R1+0x618], R28 ;  /* 0x0006181c01007387 */ /* 0x000fe80000100a00 */
[----:B------:R-:W-:Y:S04]  /*aba0*/  STL.64 [R1+0x588], R30 ;  /* 0x0005881e01007387 */ /* 0x000fe80000100a00 */
[----:B------:R-:W-:Y:S01]  /*abb0*/  STL.64 [R1+0x620], R30 ;  /* 0x0006201e01007387 */ /* 0x000fe20000100a00 */
[----:B------:R-:W-:-:S03]  /*abc0*/  LEA.HI.X.SX32 R155, R64, R163, 0x1, P5 ;  /* 0x000000a3409b7211 */ /* 0x000fc600028f0eff */
[----:B---3--:R0:W3:Y:S01]  /*abd0*/  @P0 LDG.E.U16 R133, desc[UR20][R22.64] ;  /* 0x0000001416850981 */ /* 0x0080e2000c1e1500 */
[C---:B------:R-:W-:Y:S01]  /*abe0*/  SEL R80, R89.reuse, R60, !P3 ;  /* 0x0000003c59507207 */ /* 0x040fe20005800000 */
[----:B------:R-:W-:Y:S01]  /*abf0*/  IMAD.MOV.U32 R60, RZ, RZ, R130 ;  /* 0x000000ffff3c7224 */ /* 0x000fe200078e0082 */
[----:B------:R-:W-:Y:S01]  /*ac00*/  SEL R130, R89, R62, !P3 ;  /* 0x0000003e59827207 */ /* 0x000fe20005800000 */
[----:B------:R-:W-:Y:S01]  /*ac10*/  IMAD.MOV.U32 R62, RZ, RZ, R44 ;  /* 0x000000ffff3e7224 */ /* 0x000fe200078e002c */
[----:B------:R1:W3:Y:S04]  /*ac20*/  @P0 LDG.E.U16 R120, desc[UR20][R16.64] ;  /* 0x0000001410780981 */ /* 0x0002e8000c1e1500 */
[----:B------:R1:W3:Y:S01]  /*ac30*/  @P0 LDG.E.U16 R118, desc[UR20][R14.64] ;  /* 0x000000140e760981 */ /* 0x0002e2000c1e1500 */
[----:B0-----:R-:W-:Y:S01]  /*ac40*/  LEA R22, P5, R50, R162, 0x1 ;  /* 0x000000a232167211 */ /* 0x001fe200078a08ff */
[----:B------:R-:W-:-:S02]  /*ac50*/  IMAD R44, R76, UR4, RZ ;  /* 0x000000044c2c7c24 */ /* 0x000fc4000f8e02ff */
[----:B------:R-:W3:Y:S01]  /*ac60*/  @P0 LDG.E.U16 R134, desc[UR20][R24.64] ;  /* 0x0000001418860981 */ /* 0x000ee2000c1e1500 */
[-C--:B------:R-:W-:Y:S02]  /*ac70*/  LEA.HI.X.SX32 R23, R50, R163.reuse, 0x1, P5 ;  /* 0x000000a332177211 */ /* 0x080fe400028f0eff */
[CC--:B-1----:R-:W-:Y:S01]  /*ac80*/  LEA R16, P5, R47.reuse, R162.reuse, 0x1 ;  /* 0x000000a22f107211 */ /* 0x0c2fe200078a08ff */
[----:B------:R0:W3:Y:S03]  /*ac90*/  @P0 LDG.E.U16 R126, desc[UR20][R6.64] ;  /* 0x00000014067e0981 */ /* 0x0000e6000c1e1500 */
[-C--:B------:R-:W-:Y:S01]  /*aca0*/  LEA.HI.X.SX32 R17, R47, R163.reuse, 0x1, P5 ;  /* 0x000000a32f117211 */ /* 0x080fe200028f0eff */
[----:B------:R-:W3:Y:S01]  /*acb0*/  @P0 LDG.E.U16 R105, desc[UR20][R60.64] ;  /* 0x000000143c690981 */ /* 0x000ee2000c1e1500 */
[----:B------:R-:W-:Y:S02]  /*acc0*/  LEA R14, P5, R44, R162, 0x1 ;  /* 0x000000a22c0e7211 */ /* 0x000fe400078a08ff */
[----:B------:R-:W-:Y:S01]  /*acd0*/  SEL R81, R89, R56, !P3 ;  /* 0x0000003859517207 */ /* 0x000fe20005800000 */
[----:B------:R-:W-:Y:S01]  /*ace0*/  IMAD R65, R66, UR4, RZ ;  /* 0x0000000442417c24 */ /* 0x000fe2000f8e02ff */
[----:B------:R-:W-:Y:S01]  /*acf0*/  LEA.HI.X.SX32 R15, R44, R163, 0x1, P5 ;  /* 0x000000a32c0f7211 */ /* 0x000fe200028f0eff */
[----:B------:R-:W3:Y:S01]  /*ad00*/  @P0 LDG.E.U16 R99, desc[UR20][R54.64] ;  /* 0x0000001436630981 */ /* 0x000ee2000c1e1500 */
[----:B0-----:R-:W-:-:S03]  /*ad10*/  LEA R6, P5, R42, R162, 0x1 ;  /* 0x000000a22a067211 */ /* 0x001fc600078a08ff */
[----:B------:R0:W3:Y:S01]  /*ad20*/  @P0 LDG.E.U16 R111, desc[UR20][R62.64] ;  /* 0x000000143e6f0981 */ /* 0x0000e2000c1e1500 */
[-C--:B------:R-:W-:Y:S02]  /*ad30*/  LEA.HI.X.SX32 R7, R42, R163.reuse, 0x1, P5 ;  /* 0x000000a32a077211 */ /* 0x080fe400028f0eff */
[C---:B------:R-:W-:Y:S01]  /*ad40*/  LEA R42, P5, R43.reuse, R162, 0x1 ;  /* 0x000000a22b2a7211 */ /* 0x040fe200078a08ff */
[----:B------:R-:W3:Y:S03]  /*ad50*/  @P0 LDG.E.U16 R107, desc[UR20][R164.64] ;  /* 0x00000014a46b0981 */ /* 0x000ee6000c1e1500 */
[----:B------:R-:W-:Y:S01]  /*ad60*/  LEA.HI.X.SX32 R43, R43, R163, 0x1, P5 ;  /* 0x000000a32b2b7211 */ /* 0x000fe200028f0eff */
[----:B------:R-:W-:Y:S01]  /*ad70*/  IMAD.MOV.U32 R56, RZ, RZ, R84 ;  /* 0x000000ffff387224 */ /* 0x000fe200078e0054 */
[----:B------:R-:W3:Y:S04]  /*ad80*/  @P0 LDG.E.U16 R131, desc[UR20][R18.64] ;  /* 0x0000001412830981 */ /* 0x000ee8000c1e1500 */
[----:B------:R-:W3:Y:S01]  /*ad90*/  @P0 LDG.E.U16 R101, desc[UR20][R56.64] ;  /* 0x0000001438650981 */ /* 0x000ee2000c1e1500 */
[----:B0-----:R-:W-:-:S02]  /*ada0*/  IMAD R63, R68, UR4, RZ ;  /* 0x00000004443f7c24 */ /* 0x001fc4000f8e02ff */
[----:B------:R-:W-:Y:S01]  /*adb0*/  IMAD R75, R77, UR4, RZ ;  /* 0x000000044d4b7c24 */ /* 0x000fe2000f8e02ff */
[----:B------:R-:W3:Y:S01]  /*adc0*/  @P0 LDG.E.U16 R132, desc[UR20][R20.64] ;  /* 0x0000001414840981 */ /* 0x000ee2000c1e1500 */
[----:B------:R-:W-:Y:S02]  /*add0*/  IMAD R77, R78, UR4, RZ ;  /* 0x000000044e4d7c24 */ /* 0x000fe4000f8e02ff */
[----:B------:R-:W-:Y:S01]  /*ade0*/  IMAD R81, R81, UR4, RZ ;  /* 0x0000000451517c24 */ /* 0x000fe2000f8e02ff */
[----:B------:R-:W-:Y:S04]  /*adf0*/  STL [R1+0x5a0], R32 ;  /* 0x0005a02001007387 */ /* 0x000fe80000100800 */
[----:B------:R-:W-:Y:S04]  /*ae00*/  STL [R1+0x590], R33 ;  /* 0x0005902101007387 */ /* 0x000fe80000100800 */
[----:B------:R0:W-:Y:S01]  /*ae10*/  STL.64 [R1+0x628], R32 ;  /* 0x0006282001007387 */ /* 0x0001e20000100a00 */
[----:B------:R-:W-:-:S03]  /*ae20*/  IMAD R71, R71, UR4, RZ ;  /* 0x0000000447477c24 */ /* 0x000fc6000f8e02ff */
[----:B------:R-:W3:Y:S04]  /*ae30*/  @P0 LDG.E.U16 R129, desc[UR20][R12.64] ;  /* 0x000000140c810981 */ /* 0x000ee8000c1e1500 */
[----:B------:R-:W3:Y:S04]  /*ae40*/  @P0 LDG.E.U16 R128, desc[UR20][R10.64] ;  /* 0x000000140a800981 */ /* 0x000ee8000c1e1500 */
[----:B0-----:R-:W3:Y:S04]  /*ae50*/  LDL R32, [R1+0x288] ;  /* 0x0002880001207983 */ /* 0x001ee80000100800 */
[----:B------:R-:W3:Y:S04]  /*ae60*/  LDL R33, [R1+0x25c] ;  /* 0x00025c0001217983 */ /* 0x000ee80000100800 */
[----:B------:R-:W3:Y:S04]  /*ae70*/  @P0 LDG.E.U16 R127, desc[UR20][R8.64] ;  /* 0x00000014087f0981 */ /* 0x000ee8000c1e1500 */
[----:B--2---:R-:W2:Y:S04]  /*ae80*/  @P0 LDG.E.U16 R135, desc[UR20][R26.64] ;  /* 0x000000141a870981 */ /* 0x004ea8000c1e1500 */
[----:B----4-:R-:W4:Y:S04]  /*ae90*/  @P0 LDG.E.U16 R136, desc[UR20][R28.64] ;  /* 0x000000141c880981 */ /* 0x010f28000c1e1500 */
[----:B------:R0:W2:Y:S02]  /*aea0*/  @P0 LDG.E.U16 R157, desc[UR20][R30.64] ;  /* 0x000000141e9d0981 */ /* 0x0000a4000c1e1500 */
[----:B0-----:R-:W-:-:S04]  /*aeb0*/  LEA R30, P4, R52, R162, 0x1 ;  /* 0x000000a2341e7211 */ /* 0x001fc800078808ff */
[-C--:B------:R-:W-:Y:S02]  /*aec0*/  LEA.HI.X.SX32 R31, R52, R163.reuse, 0x1, P4 ;  /* 0x000000a3341f7211 */ /* 0x080fe400020f0eff */
[CC--:B------:R-:W-:Y:S01]  /*aed0*/  LEA R28, P4, R48.reuse, R162.reuse, 0x1 ;  /* 0x000000a2301c7211 */ /* 0x0c0fe200078808ff */
[----:B------:R-:W-:Y:S03]  /*aee0*/  STL.64 [R1+0x598], R34 ;  /* 0x0005982201007387 */ /* 0x000fe60000100a00 */
[----:B------:R-:W-:Y:S01]  /*aef0*/  LEA.HI.X.SX32 R29, R48, R163, 0x1, P4 ;  /* 0x000000a3301d7211 */ /* 0x000fe200020f0eff */
[----:B------:R-:W2:Y:S01]  /*af00*/  @P0 LDG.E.U16 R123, desc[UR20][R30.64] ;  /* 0x000000141e7b0981 */ /* 0x000ea2000c1e1500 */
[----:B------:R-:W-:-:S03]  /*af10*/  LEA R26, P4, R46, R162, 0x1 ;  /* 0x000000a22e1a7211 */ /* 0x000fc600078808ff */
[----:B------:R0:W-:Y:S01]  /*af20*/  STL.64 [R1+0x648], R34 ;  /* 0x0006482201007387 */ /* 0x0001e20000100a00 */
[-C--:B------:R-:W-:Y:S02]  /*af30*/  LEA.HI.X.SX32 R27, R46, R163.reuse, 0x1, P4 ;  /* 0x000000a32e1b7211 */ /* 0x080fe400020f0eff */
[CC--:B------:R-:W-:Y:S01]  /*af40*/  LEA R24, P4, R40.reuse, R162.reuse, 0x1 ;  /* 0x000000a228187211 */ /* 0x0c0fe200078808ff */
[----:B------:R-:W2:Y:S03]  /*af50*/  @P0 LDG.E.U16 R113, desc[UR20][R28.64] ;  /* 0x000000141c710981 */ /* 0x000ea6000c1e1500 */
[-C--:B------:R-:W-:Y:S01]  /*af60*/  LEA.HI.X.SX32 R25, R40, R163.reuse, 0x1, P4 ;  /* 0x000000a328197211 */ /* 0x080fe200020f0eff */
[----:B------:R-:W2:Y:S01]  /*af70*/  @P0 LDG.E.U16 R110, desc[UR20][R26.64] ;  /* 0x000000141a6e0981 */ /* 0x000ea2000c1e1500 */
[-C--:B------:R-:W-:Y:S02]  /*af80*/  LEA R40, P4, R41, R162.reuse, 0x1 ;  /* 0x000000a229287211 */ /* 0x080fe400078808ff */
[----:B------:R-:W-:Y:S01]  /*af90*/  LEA R46, P5, R49, R162, 0x1 ;  /* 0x000000a2312e7211 */ /* 0x000fe200078a08ff */
[----:B0-----:R-:W3:Y:S01]  /*afa0*/  LDL.64 R34, [R1+0xf0] ;  /* 0x0000f00001227983 */ /* 0x001ee20000100a00 */
[----:B------:R-:W-:-:S02]  /*afb0*/  LEA.HI.X.SX32 R41, R41, R163, 0x1, P4 ;  /* 0x000000a329297211 */ /* 0x000fc400020f0eff */
[CC--:B------:R-:W-:Y:S01]  /*afc0*/  LEA R44, P4, R45.reuse, R162.reuse, 0x1 ;  /* 0x000000a22d2c7211 */ /* 0x0c0fe200078808ff */
[----:B------:R-:W2:Y:S03]  /*afd0*/  @P0 LDG.E.U16 R140, desc[UR20][R24.64] ;  /* 0x00000014188c0981 */ /* 0x000ea6000c1e1500 */
[-C--:B------:R-:W-:Y:S02]  /*afe0*/  LEA.HI.X.SX32 R45, R45, R163.reuse, 0x1, P4 ;  /* 0x000000a32d2d7211 */ /* 0x080fe400020f0eff */
[-C--:B------:R-:W-:Y:S01]  /*aff0*/  LEA.HI.X.SX32 R47, R49, R163.reuse, 0x1, P5 ;  /* 0x000000a3312f7211 */ /* 0x080fe200028f0eff */
[----:B------:R-:W-:Y:S01]  /*b000*/  STL.64 [R1+0x5a8], R36 ;  /* 0x0005a82401007387 */ /* 0x000fe20000100a00 */
[-C--:B------:R-:W-:Y:S02]  /*b010*/  LEA R48, P4, R51, R162.reuse, 0x1 ;  /* 0x000000a233307211 */ /* 0x080fe400078808ff */
[----:B------:R-:W-:Y:S01]  /*b020*/  LEA R50, P5, R53, R162, 0x1 ;  /* 0x000000a235327211 */ /* 0x000fe200078a08ff */
[----:B------:R-:W2:Y:S01]  /*b030*/  @P0 LDG.E.U16 R0, desc[UR20][R40.64] ;  /* 0x0000001428000981 */ /* 0x000ea2000c1e1500 */
[----:B------:R-:W-:-:S02]  /*b040*/  LEA.HI.X.SX32 R49, R51, R163, 0x1, P4 ;  /* 0x000000a333317211 */ /* 0x000fc400020f0eff */
[-C--:B------:R-:W-:Y:S01]  /*b050*/  LEA R52, P4, R117, R162.reuse, 0x1 ;  /* 0x000000a275347211 */ /* 0x080fe200078808ff */
[----:B------:R-:W2:Y:S01]  /*b060*/  @P0 LDG.E.U16 R141, desc[UR20][R44.64] ;  /* 0x000000142c8d0981 */ /* 0x000ea2000c1e1500 */
[-C--:B------:R-:W-:Y:S02]  /*b070*/  LEA.HI.X.SX32 R51, R53, R163.reuse, 0x1, P5 ;  /* 0x000000a335337211 */ /* 0x080fe400028f0eff */
[-C--:B------:R-:W-:Y:S01]  /*b080*/  LEA.HI.X.SX32 R53, R117, R163.reuse, 0x1, P4 ;  /* 0x000000a375357211 */ /* 0x080fe200020f0eff */
[----:B------:R0:W-:Y:S01]  /*b090*/  STL [R1+0x68c], R36 ;  /* 0x00068c2401007387 */ /* 0x0001e20000100800 */
[-C--:B------:R-:W-:Y:S02]  /*b0a0*/  LEA R56, P4, R87, R162.reuse, 0x1 ;  /* 0x000000a257387211 */ /* 0x080fe400078808ff */
[----:B------:R-:W-:Y:S01]  /*b0b0*/  LEA R54, P5, R115, R162, 0x1 ;  /* 0x000000a273367211 */ /* 0x000fe200078a08ff */
[----:B------:R-:W2:Y:S01]  /*b0c0*/  @P0 LDG.E.U16 R3, desc[UR20][R48.64] ;  /* 0x0000001430030981 */ /* 0x000ea2000c1e1500 */
[----:B------:R-:W-:-:S02]  /*b0d0*/  LEA.HI.X.SX32 R57, R87, R163, 0x1, P4 ;  /* 0x000000a357397211 */ /* 0x000fc400020f0eff */
[CC--:B------:R-:W-:Y:S01]  /*b0e0*/  LEA R60, P4, R70.reuse, R162.reuse, 0x1 ;  /* 0x000000a2463c7211 */ /* 0x0c0fe200078808ff */
[----:B------:R-:W2:Y:S03]  /*b0f0*/  @P0 LDG.E.U16 R156, desc[UR20][R50.64] ;  /* 0x00000014329c0981 */ /* 0x000ea6000c1e1500 */
[-C--:B------:R-:W-:Y:S01]  /*b100*/  LEA.HI.X.SX32 R61, R70, R163.reuse, 0x1, P4 ;  /* 0x000000a3463d7211 */ /* 0x080fe200020f0eff */
[----:B0-----:R-:W2:Y:S01]  /*b110*/  LDL R36, [R1+0x28c] ;  /* 0x00028c0001247983 */ /* 0x001ea20000100800 */
[----:B------:R-:W-:Y:S02]  /*b120*/  LEA R64, P4, R65, R162, 0x1 ;  /* 0x000000a241407211 */ /* 0x000fe400078808ff */
[-C--:B------:R-:W-:Y:S02]  /*b130*/  LEA.HI.X.SX32 R55, R115, R163.reuse, 0x1, P5 ;  /* 0x000000a373377211 */ /* 0x080fe400028f0eff */
[----:B------:R-:W-:-:S02]  /*b140*/  LEA.HI.X.SX32 R65, R65, R163, 0x1, P4 ;  /* 0x000000a341417211 */ /* 0x000fc400020f0eff */
[CC--:B------:R-:W-:Y:S02]  /*b150*/  LEA R58, P5, R72.reuse, R162.reuse, 0x1 ;  /* 0x000000a2483a7211 */ /* 0x0c0fe400078a08ff */
[CC--:B------:R-:W-:Y:S02]  /*b160*/  LEA R68, P4, R69.reuse, R162.reuse, 0x1 ;  /* 0x000000a245447211 */ /* 0x0c0fe400078808ff */
[-C--:B------:R-:W-:Y:S02]  /*b170*/  LEA.HI.X.SX32 R59, R72, R163.reuse, 0x1, P5 ;  /* 0x000000a3483b7211 */ /* 0x080fe400028f0eff */
[----:B------:R-:W-:Y:S02]  /*b180*/  LEA.HI.X.SX32 R69, R69, R163, 0x1, P4 ;  /* 0x000000a345457211 */ /* 0x000fe400020f0eff */
[----:B------:R-:W-:-:S04]  /*b190*/  LEA R72, P4, R73, R162, 0x1 ;  /* 0x000000a249487211 */ /* 0x000fc800078808ff */
[----:B------:R-:W-:Y:S02]  /*b1a0*/  LEA.HI.X.SX32 R73, R73, R163, 0x1, P4 ;  /* 0x000000a349497211 */ /* 0x000fe400020f0eff */
[----:B------:R-:W-:Y:S01]  /*b1b0*/  LEA R76, P4, R77, R162, 0x1 ;  /* 0x000000a24d4c7211 */ /* 0x000fe200078808ff */
[----:B------:R-:W-:-:S03]  /*b1c0*/  IMAD R87, R80, UR4, RZ ;  /* 0x0000000450577c24 */ /* 0x000fc6000f8e02ff */
[----:B------:R-:W-:Y:S02]  /*b1d0*/  LEA.HI.X.SX32 R77, R77, R163, 0x1, P4 ;  /* 0x000000a34d4d7211 */ /* 0x000fe400020f0eff */
[----:B------:R-:W-:-:S04]  /*b1e0*/  LEA R80, P4, R81, R162, 0x1 ;  /* 0x000000a251507211 */ /* 0x000fc800078808ff */
[----:B------:R-:W-:-:S05]  /*b1f0*/  LEA.HI.X.SX32 R81, R81, R163, 0x1, P4 ;  /* 0x000000a351517211 */ /* 0x000fca00020f0eff */
[----:B------:R-:W4:Y:S01]  /*b200*/  @P0 LDG.E.U16 R145, desc[UR20][R80.64] ;  /* 0x0000001450910981 */ /* 0x000f22000c1e1500 */
[----:B------:R-:W-:-:S03]  /*b210*/  LEA R84, P4, R85, R162, 0x1 ;  /* 0x000000a255547211 */ /* 0x000fc600078808ff */
[----:B------:R-:W-:Y:S01]  /*b220*/  STL [R1+0x688], R37 ;  /* 0x0006882501007387 */ /* 0x000fe20000100800 */
[----:B------:R-:W-:-:S03]  /*b230*/  LEA.HI.X.SX32 R85, R85, R163, 0x1, P4 ;  /* 0x000000a355557211 */ /* 0x000fc600020f0eff */
[----:B------:R-:W-:Y:S04]  /*b240*/  STL.64 [R1+0x5b0], R38 ;  /* 0x0005b02601007387 */ /* 0x000fe80000100a00 */
[----:B------:R-:W-:Y:S04]  /*b250*/  STL [R1+0x694], R38 ;  /* 0x0006942601007387 */ /* 0x000fe80000100800 */
[----:B------:R-:W-:Y:S04]  /*b260*/  STL [R1+0x690], R39 ;  /* 0x0006902701007387 */ /* 0x000fe80000100800 */
[----:B------:R-:W-:Y:S04]  /*b270*/  STL.64 [R1+0x88], R154 ;  /* 0x0000889a01007387 */ /* 0x000fe80000100a00 */
[----:B------:R-:W-:Y:S04]  /*b280*/  STL.64 [R1+0x70], R30 ;  /* 0x0000701e01007387 */ /* 0x000fe80000100a00 */
[----:B------:R-:W-:Y:S04]  /*b290*/  STL.64 [R1+0x68], R22 ;  /* 0x0000681601007387 */ /* 0x000fe80000100a00 */
[----:B------:R-:W4:Y:S04]  /*b2a0*/  @P0 LDG.E.U16 R104, desc[UR20][R84.64] ;  /* 0x0000001454680981 */ /* 0x000f28000c1e1500 */
[----:B------:R-:W-:Y:S04]  /*b2b0*/  STL.64 [R1+0x50], R28 ;  /* 0x0000501c01007387 */ /* 0x000fe80000100a00 */
[----:B------:R-:W-:Y:S04]  /*b2c0*/  STL.64 [R1+0x48], R16 ;  /* 0x0000481001007387 */ /* 0x000fe80000100a00 */
[----:B------:R-:W-:Y:S04]  /*b2d0*/  STL.64 [R1+0x30], R26 ;  /* 0x0000301a01007387 */ /* 0x000fe80000100a00 */
[----:B------:R-:W-:Y:S04]  /*b2e0*/  STL.64 [R1+0x28], R14 ;  /* 0x0000280e01007387 */ /* 0x000fe80000100a00 */
[----:B------:R-:W-:Y:S04]  /*b2f0*/  STL.64 [R1+0x10], R24 ;  /* 0x0000101801007387 */ /* 0x000fe80000100a00 */
[----:B------:R-:W-:Y:S04]  /*b300*/  STL.64 [R1+0x8], R6 ;  /* 0x0000080601007387 */ /* 0x000fe80000100a00 */
[----:B------:R-:W4:Y:S04]  /*b310*/  LDL R115, [R1+0x294] ;  /* 0x0002940001737983 */ /* 0x000f280000100800 */
[----:B------:R-:W4:Y:S04]  /*b320*/  LDL R117, [R1+0x290] ;  /* 0x0002900001757983 */ /* 0x000f280000100800 */
[----:B---3--:R-:W3:Y:S04]  /*b330*/  @P0 LDG.E.U16 R32, desc[UR20][R34.64] ;  /* 0x0000001422200981 */ /* 0x008ee8000c1e1500 */
[----:B--2---:R-:W2:Y:S04]  /*b340*/  @P0 LDG.E.U16 R36, desc[UR20][R148.64] ;  /* 0x0000001494240981 */ /* 0x004ea8000c1e1500 */
[----:B----4-:R0:W-:Y:S04]  /*b350*/  @P0 STL [R1+0x284], R145 ;  /* 0x0002849101000387 */ /* 0x0101e80000100800 */
[----:B0-----:R-:W4:Y:S04]  /*b360*/  LDL.LU R145, [R1+0x7fc] ;  /* 0x0007fc0001917983 */ /* 0x001f280000300800 */
[----:B------:R-:W-:Y:S04]  /*b370*/  STL.64 [R1+0x5b8], R80 ;  /* 0x0005b85001007387 */ /* 0x000fe80000100a00 */
[----:B------:R-:W-:Y:S04]  /*b380*/  STL [R1+0x69c], R80 ;  /* 0x00069c5001007387 */ /* 0x000fe80000100800 */
[----:B------:R-:W-:Y:S04]  /*b390*/  STL [R1+0x698], R81 ;  /* 0x0006985101007387 */ /* 0x000fe80000100800 */
[----:B------:R0:W-:Y:S04]  /*b3a0*/  @P0 STL [R1+0x260], R104 ;  /* 0x0002606801000387 */ /* 0x0001e80000100800 */
[----:B0-----:R-:W2:Y:S04]  /*b3b0*/  LDL.LU R104, [R1+0x7f8] ;  /* 0x0007f80001687983 */ /* 0x001ea80000300800 */
[----:B------:R-:W-:Y:S04]  /*b3c0*/  STL.64 [R1+0x5c0], R84 ;  /* 0x0005c05401007387 */ /* 0x000fe80000100a00 */
[----:B------:R-:W-:Y:S04]  /*b3d0*/  STL [R1+0x6a4], R84 ;  /* 0x0006a45401007387 */ /* 0x000fe80000100800 */
[----:B------:R-:W-:Y:S04]  /*b3e0*/  STL [R1+0x6a0], R85 ;  /* 0x0006a05501007387 */ /* 0x000fe80000100800 */
[----:B------:R-:W2:Y:S04]  /*b3f0*/  LDL.LU.64 R164, [R1+0x7f0] ;  /* 0x0007f00001a47983 */ /* 0x000ea80000300a00 */
[----:B------:R0:W-:Y:S04]  /*b400*/  @P0 STL [R1+0x298], R107 ;  /* 0x0002986b01000387 */ /* 0x0001e80000100800 */
[----:B------:R-:W2:Y:S04]  /*b410*/  @P0 LDG.E.U16 R115, desc[UR20][R146.64] ;  /* 0x0000001492730981 */ /* 0x000ea8000c1e1500 */
[----:B------:R-:W2:Y:S04]  /*b420*/  @P0 LDG.E.U16 R117, desc[UR20][R150.64] ;  /* 0x0000001496750981 */ /* 0x000ea8000c1e1500 */
[----:B0-----:R-:W2:Y:S04]  /*b430*/  LDL.LU R107, [R1+0x7e8] ;  /* 0x0007e800016b7983 */ /* 0x001ea80000300800 */
[----:B------:R-:W2:Y:S04]  /*b440*/  LDL.LU.64 R146, [R1+0x7e0] ;  /* 0x0007e00001927983 */ /* 0x000ea80000300a00 */
[----:B------:R-:W3:Y:S04]  /*b450*/  LDL.LU.64 R150, [R1+0x7d8] ;  /* 0x0007d80001967983 */ /* 0x000ee80000300a00 */
[----:B------:R-:W3:Y:S04]  /*b460*/  LDL.LU.64 R148, [R1+0x7d0] ;  /* 0x0007d00001947983 */ /* 0x000ee80000300a00 */
[----:B----4-:R-:W4:Y:S04]  /*b470*/  @P0 LDG.E.U16 R109, desc[UR20][R144.64] ;  /* 0x00000014906d0981 */ /* 0x010f28000c1e1500 */
[----:B--2---:R-:W2:Y:S04]  /*b480*/  @P0 LDG.E.U16 R33, desc[UR20][R146.64] ;  /* 0x0000001492210981 */ /* 0x004ea8000c1e1500 */
[----:B------:R-:W2:Y:S04]  /*b490*/  LDL.LU.64 R146, [R1+0x7c8] ;  /* 0x0007c80001927983 */ /* 0x000ea80000300a00 */
[----:B------:R-:W2:Y:S01]  /*b4a0*/  LDL.LU.64 R144, [R1+0x7c0] ;  /* 0x0007c00001907983 */ /* 0x000ea20000300a00 */
[----:B------:R-:W-:-:S04]  /*b4b0*/  LEA R62, P5, R63, R162, 0x1 ;  /* 0x000000a23f3e7211 */ /* 0x000fc800078a08ff */
[-C--:B------:R-:W-:Y:S02]  /*b4c0*/  LEA.HI.X.SX32 R63, R63, R163.reuse, 0x1, P5 ;  /* 0x000000a33f3f7211 */ /* 0x080fe400028f0eff */
[C---:B------:R-:W-:Y:S02]  /*b4d0*/  LEA R66, P5, R67.reuse, R162, 0x1 ;  /* 0x000000a243427211 */ /* 0x040fe400078a08ff */
[----:B------:R-:W-:Y:S02]  /*b4e0*/  PRMT R19, RZ, 0x7610, R19 ;  /* 0x00007610ff137816 */ /* 0x000fe40000000013 */
[----:B------:R-:W-:-:S04]  /*b4f0*/  LEA.HI.X.SX32 R67, R67, R163, 0x1, P5 ;  /* 0x000000a343437211 */ /* 0x000fc800028f0eff */
[----:B------:R-:W2:Y:S04]  /*b500*/  @P0 LDG.E.U16 R19, desc[UR20][R52.64] ;  /* 0x0000001434130981 */ /* 0x000ea8000c1e1500 */
[----:B----4-:R0:W-:Y:S04]  /*b510*/  STL [R1+0x250], R109 ;  /* 0x0002506d01007387 */ /* 0x0101e80000100800 */
[----:B0-----:R-:W4:Y:S04]  /*b520*/  LDL.LU R109, [R1+0x7b8] ;  /* 0x0007b800016d7983 */ /* 0x001f280000300800 */
[----:B------:R-:W4:Y:S04]  /*b530*/  LDL.LU.64 R142, [R1+0x7b0] ;  /* 0x0007b000018e7983 */ /* 0x000f280000300a00 */
[----:B------:R0:W-:Y:S04]  /*b540*/  STL [R1+0x24c], R122 ;  /* 0x00024c7a01007387 */ /* 0x0001e80000100800 */
[----:B0-----:R-:W4:Y:S04]  /*b550*/  LDL.LU R122, [R1+0x7ac] ;  /* 0x0007ac00017a7983 */ /* 0x001f280000300800 */
        /* <DEDUP_REMOVED lines=8> */
[----:B------:R-:W-:Y:S04]  /*b5e0*/  STL [R1+0x6dc], R0 ;  /* 0x0006dc0001007387 */ /* 0x000fe80000100800 */
[----:B------:R-:W-:Y:S04]  /*b5f0*/  STL.64 [R1+0x5c8], R40 ;  /* 0x0005c82801007387 */ /* 0x000fe80000100a00 */
[----:B------:R-:W-:Y:S04]  /*b600*/  STL [R1+0x6a8], R41 ;  /* 0x0006a82901007387 */ /* 0x000fe80000100800 */
[----:B------:R-:W-:Y:S04]  /*b610*/  @P0 STL [R1+0x294], R115 ;  /* 0x0002947301000387 */ /* 0x000fe80000100800 */
[----:B------:R0:W-:Y:S04]  /*b620*/  STL [R1+0x238], R141 ;  /* 0x0002388d01007387 */ /* 0x0001e80000100800 */
[----:B------:R-:W-:Y:S04]  /*b630*/  @P0 STL [R1+0x290], R117 ;  /* 0x0002907501000387 */ /* 0x000fe80000100800 */
[----:B0-----:R-:W4:Y:S04]  /*b640*/  LDL.LU R141, [R1+0x798] ;  /* 0x00079800018d7983 */ /* 0x001f280000300800 */
[----:B------:R-:W-:Y:S04]  /*b650*/  STL.64 [R1+0x5d0], R44 ;  /* 0x0005d02c01007387 */ /* 0x000fe80000100a00 */
[----:B------:R-:W-:Y:S04]  /*b660*/  @P0 STL [R1+0x28c], R36 ;  /* 0x00028c2401000387 */ /* 0x000fe80000100800 */
[----:B------:R-:W-:Y:S04]  /*b670*/  STL [R1+0x6b0], R44 ;  /* 0x0006b02c01007387 */ /* 0x000fe80000100800 */
[----:B---3--:R-:W-:Y:S04]  /*b680*/  @P0 STL [R1+0x288], R32 ;  /* 0x0002882001000387 */ /* 0x008fe80000100800 */
[----:B------:R-:W-:Y:S04]  /*b690*/  STL [R1+0x6ac], R45 ;  /* 0x0006ac2d01007387 */ /* 0x000fe80000100800 */
[----:B--2---:R-:W-:Y:S04]  /*b6a0*/  @P0 STL [R1+0x25c], R33 ;  /* 0x00025c2101000387 */ /* 0x004fe80000100800 */
[----:B------:R0:W-:Y:S04]  /*b6b0*/  STL [R1+0x234], R3 ;  /* 0x0002340301007387 */ /* 0x0001e80000100800 */
[----:B0-----:R-:W2:Y:S04]  /*b6c0*/  LDL.LU R3, [R1+0x794] ;  /* 0x0007940001037983 */ /* 0x001ea80000300800 */
[----:B------:R-:W-:Y:S04]  /*b6d0*/  STL.64 [R1+0x5d8], R48 ;  /* 0x0005d83001007387 */ /* 0x000fe80000100a00 */
[----:B------:R-:W-:Y:S04]  /*b6e0*/  STL [R1+0x6b8], R48 ;  /* 0x0006b83001007387 */ /* 0x000fe80000100800 */
[----:B------:R-:W-:Y:S04]  /*b6f0*/  STL [R1+0x6b4], R49 ;  /* 0x0006b43101007387 */ /* 0x000fe80000100800 */
[----:B------:R0:W-:Y:S04]  /*b700*/  STL [R1+0x230], R156 ;  /* 0x0002309c01007387 */ /* 0x0001e80000100800 */
[----:B0-----:R-:W3:Y:S04]  /*b710*/  LDL.LU R156, [R1+0x790] ;  /* 0x00079000019c7983 */ /* 0x001ee80000300800 */
[----:B------:R0:W-:Y:S04]  /*b720*/  STL [R1+0x6bc], R50 ;  /* 0x0006bc3201007387 */ /* 0x0001e80000100800 */
[----:B------:R-:W-:Y:S04]  /*b730*/  STL [R1+0x5e8], R51 ;  /* 0x0005e83301007387 */ /* 0x000fe80000100800 */
[----:B------:R1:W-:Y:S01]  /*b740*/  STL [R1+0x6c0], R51 ;  /* 0x0006c03301007387 */ /* 0x0003e20000100800 */
[----:B0-----:R-:W-:-:S02]  /*b750*/  PRMT R50, RZ, 0x7610, R50 ;  /* 0x00007610ff327816 */ /* 0x001fc40000000032 */
[----:B------:R-:W-:Y:S02]  /*b760*/  PRMT R48, RZ, 0x7610, R48 ;  /* 0x00007610ff307816 */ /* 0x000fe40000000030 */
[----:B------:R-:W-:Y:S02]  /*b770*/  PRMT R49, RZ, 0x7610, R49 ;  /* 0x00007610ff317816 */ /* 0x000fe40000000031 */
[----:B------:R-:W2:Y:S01]  /*b780*/  @P0 LDG.E.U16 R50, desc[UR20][R58.64] ;  /* 0x000000143a320981 */ /* 0x000ea2000c1e1500 */
[----:B-1----:R-:W-:-:S03]  /*b790*/  PRMT R51, RZ, 0x7610, R51 ;  /* 0x00007610ff337816 */ /* 0x002fc60000000033 */
[----:B------:R-:W2:Y:S04]  /*b7a0*/  @P0 LDG.E.U16 R48, desc[UR20][R60.64] ;  /* 0x000000143c300981 */ /* 0x000ea8000c1e1500 */
[----:B------:R-:W2:Y:S01]  /*b7b0*/  @P0 LDG.E.U16 R51, desc[UR20][R56.64] ;  /* 0x0000001438330981 */ /* 0x000ea2000c1e1500 */
[----:B------:R-:W-:Y:S02]  /*b7c0*/  PRMT R44, RZ, 0x7610, R44 ;  /* 0x00007610ff2c7816 */ /* 0x000fe4000000002c */
[----:B------:R-:W-:Y:S01]  /*b7d0*/  PRMT R45, RZ, 0x7610, R45 ;  /* 0x00007610ff2d7816 */ /* 0x000fe2000000002d */
[----:B------:R-:W3:Y:S01]  /*b7e0*/  @P0 LDG.E.U16 R49, desc[UR20][R62.64] ;  /* 0x000000143e310981 */ /* 0x000ee2000c1e1500 */
[----:B------:R-:W-:-:S03]  /*b7f0*/  PRMT R0, RZ, 0x7610, R0 ;  /* 0x00007610ff007816 */ /* 0x000fc60000000000 */
[----:B------:R-:W3:Y:S01]  /*b800*/  @P0 LDG.E.U16 R44, desc[UR20][R64.64] ;  /* 0x00000014402c0981 */ /* 0x000ee2000c1e1500 */
[----:B------:R-:W-:-:S03]  /*b810*/  PRMT R41, RZ, 0x7610, R41 ;  /* 0x00007610ff297816 */ /* 0x000fc60000000029 */
[----:B------:R-:W3:Y:S04]  /*b820*/  @P0 LDG.E.U16 R45, desc[UR20][R66.64] ;  /* 0x00000014422d0981 */ /* 0x000ee8000c1e1500 */
[----:B------:R-:W3:Y:S04]  /*b830*/  @P0 LDG.E.U16 R0, desc[UR20][R54.64] ;  /* 0x0000001436000981 */ /* 0x000ee8000c1e1500 */
[----:B------:R-:W3:Y:S04]  /*b840*/  @P0 LDG.E.U16 R41, desc[UR20][R68.64] ;  /* 0x0000001444290981 */ /* 0x000ee8000c1e1500 */
[----:B------:R-:W-:Y:S04]  /*b850*/  STL.64 [R1+0x630], R52 ;  /* 0x0006303401007387 */ /* 0x000fe80000100a00 */
[----:B------:R-:W-:Y:S01]  /*b860*/  STL.64 [R1+0x638], R54 ;  /* 0x0006383601007387 */ /* 0x000fe20000100a00 */
[----:B------:R-:W-:-:S02]  /*b870*/  LEA R70, P5, R71, R162, 0x1 ;  /* 0x000000a247467211 */ /* 0x000fc400078a08ff */
[----:B------:R-:W-:Y:S02]  /*b880*/  PRMT R20, RZ, 0x7610, R20 ;  /* 0x00007610ff147816 */ /* 0x000fe40000000014 */
[----:B------:R-:W-:Y:S02]  /*b890*/  LEA.HI.X.SX32 R71, R71, R163, 0x1, P5 ;  /* 0x000000a347477211 */ /* 0x000fe400028f0eff */
[----:B------:R-:W-:Y:S02]  /*b8a0*/  PRMT R21, RZ, 0x7610, R21 ;  /* 0x00007610ff157816 */ /* 0x000fe40000000015 */
[----:B------:R-:W-:Y:S02]  /*b8b0*/  PRMT R18, RZ, 0x7610, R18 ;  /* 0x00007610ff127816 */ /* 0x000fe40000000012 */
[----:B------:R-:W-:Y:S02]  /*b8c0*/  PRMT R12, RZ, 0x7610, R12 ;  /* 0x00007610ff0c7816 */ /* 0x000fe4000000000c */
[----:B------:R-:W-:Y:S01]  /*b8d0*/  PRMT R13, RZ, 0x7610, R13 ;  /* 0x00007610ff0d7816 */ /* 0x000fe2000000000d */
[----:B------:R-:W3:Y:S01]  /*b8e0*/  @P0 LDG.E.U16 R21, desc[UR20][R144.64] ;  /* 0x0000001490150981 */ /* 0x000ee2000c1e1500 */
[----:B------:R-:W-:-:S02]  /*b8f0*/  PRMT R10, RZ, 0x7610, R10 ;  /* 0x00007610ff0a7816 */ /* 0x000fc4000000000a */
[----:B------:R-:W-:Y:S01]  /*b900*/  PRMT R11, RZ, 0x7610, R11 ;  /* 0x00007610ff0b7816 */ /* 0x000fe2000000000b */
[----:B------:R-:W3:Y:S01]  /*b910*/  @P0 LDG.E.U16 R18, desc[UR20][R146.64] ;  /* 0x0000001492120981 */ /* 0x000ee2000c1e1500 */
[----:B------:R-:W-:-:S03]  /*b920*/  PRMT R8, RZ, 0x7610, R8 ;  /* 0x00007610ff087816 */ /* 0x000fc60000000008 */
[----:B------:R-:W3:Y:S04]  /*b930*/  @P0 LDG.E.U16 R12, desc[UR20][R148.64] ;  /* 0x00000014940c0981 */ /* 0x000ee8000c1e1500 */
[----:B------:R-:W3:Y:S04]  /*b940*/  @P0 LDG.E.U16 R13, desc[UR20][R150.64] ;  /* 0x00000014960d0981 */ /* 0x000ee8000c1e1500 */
[----:B------:R-:W3:Y:S04]  /*b950*/  @P0 LDG.E.U16 R10, desc[UR20][R164.64] ;  /* 0x00000014a40a0981 */ /* 0x000ee8000c1e1500 */
[----:B------:R-:W3:Y:S01]  /*b960*/  @P0 LDG.E.U16 R11, desc[UR20][R152.64] ;  /* 0x00000014980b0981 */ /* 0x000ee2000c1e1500 */
[----:B------:R-:W-:-:S03]  /*b970*/  PRMT R9, RZ, 0x7610, R9 ;  /* 0x00007610ff097816 */ /* 0x000fc60000000009 */
[----:B------:R0:W3:Y:S01]  /*b980*/  @P0 LDG.E.U16 R8, desc[UR20][R154.64] ;  /* 0x000000149a080981 */ /* 0x0000e2000c1e1500 */
[----:B------:R-:W-:-:S03]  /*b990*/  PRMT R4, RZ, 0x7610, R4 ;  /* 0x00007610ff047816 */ /* 0x000fc60000000004 */
[----:B------:R-:W3:Y:S01]  /*b9a0*/  @P0 LDG.E.U16 R9, desc[UR20][R22.64] ;  /* 0x0000001416090981 */ /* 0x000ee2000c1e1500 */
[----:B------:R-:W-:Y:S02]  /*b9b0*/  PRMT R5, RZ, 0x7610, R5 ;  /* 0x00007610ff057816 */ /* 0x000fe40000000005 */
[----:B------:R-:W-:Y:S01]  /*b9c0*/  PRMT R2, RZ, 0x7610, R2 ;  /* 0x00007610ff027816 */ /* 0x000fe20000000002 */
[----:B------:R-:W3:Y:S04]  /*b9d0*/  @P0 LDG.E.U16 R4, desc[UR20][R16.64] ;  /* 0x0000001410040981 */ /* 0x000ee8000c1e1500 */
[----:B------:R-:W3:Y:S04]  /*b9e0*/  @P0 LDG.E.U16 R5, desc[UR20][R14.64] ;  /* 0x000000140e050981 */ /* 0x000ee8000c1e1500 */
[----:B------:R-:W3:Y:S04]  /*b9f0*/  @P0 LDG.E.U16 R2, desc[UR20][R6.64] ;  /* 0x0000001406020981 */ /* 0x000ee8000c1e1500 */
[----:B----4-:R1:W4:Y:S04]  /*ba00*/  @P0 LDG.E.U16 R20, desc[UR20][R142.64] ;  /* 0x000000148e140981 */ /* 0x010328000c1e1500 */
[----:B--2---:R-:W-:Y:S04]  /*ba10*/  STL [R1+0x6cc], R51 ;  /* 0x0006cc3301007387 */ /* 0x004fe80000100800 */
[----:B------:R-:W-:Y:S04]  /*ba20*/  STL [R1+0x6c8], R56 ;  /* 0x0006c83801007387 */ /* 0x000fe80000100800 */
[----:B------:R-:W-:Y:S04]  /*ba30*/  STL [R1+0x6c4], R57 ;  /* 0x0006c43901007387 */ /* 0x000fe80000100800 */
[----:B------:R-:W-:Y:S04]  /*ba40*/  STL [R1+0x6e0], R50 ;  /* 0x0006e03201007387 */ /* 0x000fe80000100800 */
[----:B------:R-:W-:Y:S04]  /*ba50*/  STL [R1+0x6d4], R58 ;  /* 0x0006d43a01007387 */ /* 0x000fe80000100800 */
[----:B------:R-:W-:Y:S04]  /*ba60*/  STL [R1+0x6d0], R59 ;  /* 0x0006d03b01007387 */ /* 0x000fe80000100800 */
[----:B------:R-:W-:Y:S04]  /*ba70*/  STL [R1+0x6ec], R48 ;  /* 0x0006ec3001007387 */ /* 0x000fe80000100800 */
[----:B------:R-:W-:Y:S04]  /*ba80*/  STL [R1+0x6e8], R60 ;  /* 0x0006e83c01007387 */ /* 0x000fe80000100800 */
[----:B------:R-:W-:Y:S04]  /*ba90*/  STL [R1+0x6e4], R61 ;  /* 0x0006e43d01007387 */ /* 0x000fe80000100800 */
[----:B---3--:R-:W-:Y:S04]  /*baa0*/  STL [R1+0x6f8], R49 ;  /* 0x0006f83101007387 */ /* 0x008fe80000100800 */
[----:B------:R-:W-:Y:S04]  /*bab0*/  STL [R1+0x6f4], R62 ;  /* 0x0006f43e01007387 */ /* 0x000fe80000100800 */
[----:B------:R-:W-:Y:S04]  /*bac0*/  STL [R1+0x6f0], R63 ;  /* 0x0006f03f01007387 */ /* 0x000fe80000100800 */
[----:B------:R-:W-:Y:S04]  /*bad0*/  STL [R1+0x704], R44 ;  /* 0x0007042c01007387 */ /* 0x000fe80000100800 */
[----:B------:R-:W-:Y:S04]  /*bae0*/  STL [R1+0x700], R64 ;  /* 0x0007004001007387 */ /* 0x000fe80000100800 */
[----:B------:R-:W-:Y:S04]  /*baf0*/  STL [R1+0x6fc], R65 ;  /* 0x0006fc4101007387 */ /* 0x000fe80000100800 */
[----:B------:R2:W-:Y:S04]  /*bb00*/  STL [R1+0x1dc], R19 ;  /* 0x0001dc1301007387 */ /* 0x0005e80000100800 */
        /* <DEDUP_REMOVED lines=8> */
[----:B------:R-:W1:Y:S04]  /*bb90*/  LDL.LU.64 R142, [R1+0x788] ;  /* 0x00078800018e7983 */ /* 0x000e680000300a00 */
[----:B------:R-:W3:Y:S04]  /*bba0*/  LDL.LU.64 R144, [R1+0x780] ;  /* 0x0007800001907983 */ /* 0x000ee80000300a00 */
[----:B------:R-:W3:Y:S04]  /*bbb0*/  LDL.LU.64 R146, [R1+0x778] ;  /* 0x0007780001927983 */ /* 0x000ee80000300a00 */
[----:B------:R-:W3:Y:S04]  /*bbc0*/  LDL.LU.64 R148, [R1+0x770] ;  /* 0x0007700001947983 */ /* 0x000ee80000300a00 */
[----:B------:R-:W3:Y:S04]  /*bbd0*/  LDL.LU.64 R150, [R1+0x768] ;  /* 0x0007680001967983 */ /* 0x000ee80000300a00 */
[----:B------:R-:W3:Y:S04]  /*bbe0*/  LDL.LU.64 R164, [R1+0x760] ;  /* 0x0007600001a47983 */ /* 0x000ee80000300a00 */
[----:B------:R-:W3:Y:S04]  /*bbf0*/  LDL.LU.64 R152, [R1+0x758] ;  /* 0x0007580001987983 */ /* 0x000ee80000300a00 */
[----:B------:R-:W0:Y:S04]  /*bc00*/  LDL.LU.64 R154, [R1+0x750] ;  /* 0x00075000019a7983 */ /* 0x000e280000300a00 */
[----:B------:R-:W3:Y:S04]  /*bc10*/  LDL.LU R30, [R1+0x2c8] ;  /* 0x0002c800011e7983 */ /* 0x000ee80000300800 */
[----:B------:R-:W4:Y:S04]  /*bc20*/  LDL.LU R31, [R1+0x160] ;  /* 0x00016000011f7983 */ /* 0x000f280000300800 */
[----:B------:R-:W4:Y:S04]  /*bc30*/  LDL.LU R28, [R1+0x2cc] ;  /* 0x0002cc00011c7983 */ /* 0x000f280000300800 */
[----:B------:R-:W4:Y:S04]  /*bc40*/  LDL.LU R29, [R1+0x2c4] ;  /* 0x0002c400011d7983 */ /* 0x000f280000300800 */
[----:B------:R-:W4:Y:S04]  /*bc50*/  LDL.LU R26, [R1+0x2c0] ;  /* 0x0002c000011a7983 */ /* 0x000f280000300800 */
[----:B------:R-:W4:Y:S04]  /*bc60*/  LDL.LU R27, [R1+0x2bc] ;  /* 0x0002bc00011b7983 */ /* 0x000f280000300800 */
[----:B------:R-:W4:Y:S04]  /*bc70*/  LDL.LU R24, [R1+0x2b8] ;  /* 0x0002b80001187983 */ /* 0x000f280000300800 */
[----:B------:R-:W4:Y:S04]  /*bc80*/  LDL.LU R25, [R1+0x2b4] ;  /* 0x0002b40001197983 */ /* 0x000f280000300800 */
[----:B------:R-:W4:Y:S04]  /*bc90*/  LDL.LU R22, [R1+0x2b0] ;  /* 0x0002b00001167983 */ /* 0x000f280000300800 */
[----:B--2---:R-:W2:Y:S04]  /*bca0*/  LDL.LU R19, [R1+0x144] ;  /* 0x0001440001137983 */ /* 0x004ea80000300800 */
[----:B------:R-:W2:Y:S04]  /*bcb0*/  LDL.LU R23, [R1+0x2ac] ;  /* 0x0002ac0001177983 */ /* 0x000ea80000300800 */
[----:B------:R-:W2:Y:S04]  /*bcc0*/  LDL.LU R16, [R1+0x2a8] ;  /* 0x0002a80001107983 */ /* 0x000ea80000300800 */
[----:B------:R-:W2:Y:S04]  /*bcd0*/  LDL.LU R17, [R1+0x2a4] ;  /* 0x0002a40001117983 */ /* 0x000ea80000300800 */
[----:B------:R-:W2:Y:S04]  /*bce0*/  LDL.LU R14, [R1+0x2a0] ;  /* 0x0002a000010e7983 */ /* 0x000ea80000300800 */
[----:B------:R-:W2:Y:S04]  /*bcf0*/  LDL.LU R15, [R1+0x29c] ;  /* 0x00029c00010f7983 */ /* 0x000ea80000300800 */
[----:B------:R-:W2:Y:S04]  /*bd00*/  LDL.LU R6, [R1+0x258] ;  /* 0x0002580001067983 */ /* 0x000ea80000300800 */
[----:B------:R-:W2:Y:S01]  /*bd10*/  LDL.LU R7, [R1+0x254] ;  /* 0x0002540001077983 */ /* 0x000ea20000300800 */
[----:B------:R-:W-:-:S02]  /*bd20*/  LOP3.LUT R36, R3, 0x20, RZ, 0x3c, !PT ;  /* 0x0000002003247812 */ /* 0x000fc400078e3cff */
[----:B------:R-:W-:Y:S02]  /*bd30*/  LOP3.LUT R40, R3, 0x40, RZ, 0x3c, !PT ;  /* 0x0000004003287812 */ /* 0x000fe400078e3cff */
[----:B------:R-:W-:-:S06]  /*bd40*/  PRMT R158, RZ, 0x7610, R158 ;  /* 0x00007610ff9e7816 */ /* 0x000fcc000000009e */
[----:B------:R-:W2:Y:S04]  /*bd50*/  @P0 LDG.E.U16 R158, desc[UR20][R38.64] ;  /* 0x00000014269e0981 */ /* 0x000ea8000c1e1500 */
[----:B---3--:R-:W-:Y:S04]  /*bd60*/  STS.U16 [R36+UR9+0x10900], R30 ;  /* 0x0109001e24007988 */ /* 0x008fe80008000409 */
[----:B----4-:R-:W-:Y:S04]  /*bd70*/  STS.U16 [R36+UR9+0x10100], R31 ;  /* 0x0101001f24007988 */ /* 0x010fe80008000409 */
[----:B------:R-:W-:Y:S04]  /*bd80*/  STS.U16 [R40+UR9+0x10e00], R28 ;  /* 0x010e001c28007988 */ /* 0x000fe80008000409 */
[----:B------:R-:W-:Y:S04]  /*bd90*/  STS.U16 [R40+UR9+0x11200], R29 ;  /* 0x0112001d28007988 */ /* 0x000fe80008000409 */
[----:B------:R-:W-:Y:S04]  /*bda0*/  STS.U16 [R40+UR9+0x11600], R26 ;  /* 0x0116001a28007988 */ /* 0x000fe80008000409 */
[----:B------:R-:W-:Y:S04]  /*bdb0*/  STS.U16 [R40+UR9+0x11a00], R27 ;  /* 0x011a001b28007988 */ /* 0x000fe80008000409 */
[----:B------:R-:W-:Y:S04]  /*bdc0*/  STS.U16 [R40+UR9+0x11e00], R24 ;  /* 0x011e001828007988 */ /* 0x000fe80008000409 */
[----:B------:R-:W-:Y:S04]  /*bdd0*/  STS.U16 [R40+UR9+0x10600], R25 ;  /* 0x0106001928007988 */ /* 0x000fe80008000409 */
[----:B------:R-:W-:Y:S04]  /*bde0*/  STS.U16 [R40+UR9+0x10a00], R22 ;  /* 0x010a001628007988 */ /* 0x000fe80008000409 */
[----:B--2---:R2:W-:Y:S02]  /*bdf0*/  STS.U16 [R40+UR9+0x10200], R19 ;  /* 0x0102001328007988 */ /* 0x0045e40008000409 */
[----:B--2---:R-:W-:-:S05]  /*be00*/  LOP3.LUT R19, R3, 0x60, RZ, 0x3c, !PT ;  /* 0x0000006003137812 */ /* 0x004fca00078e3cff */
[----:B------:R-:W-:Y:S04]  /*be10*/  STS.U16 [R19+UR9+0x10f00], R23 ;  /* 0x010f001713007988 */ /* 0x000fe80008000409 */
[----:B------:R-:W-:Y:S04]  /*be20*/  STS.U16 [R19+UR9+0x11300], R16 ;  /* 0x0113001013007988 */ /* 0x000fe80008000409 */
[----:B------:R-:W-:Y:S04]  /*be30*/  STS.U16 [R19+UR9+0x11700], R17 ;  /* 0x0117001113007988 */ /* 0x000fe80008000409 */
[----:B------:R-:W-:Y:S04]  /*be40*/  STS.U16 [R19+UR9+0x11b00], R14 ;  /* 0x011b000e13007988 */ /* 0x000fe80008000409 */
[----:B------:R-:W-:Y:S04]  /*be50*/  STS.U16 [R19+UR9+0x10700], R15 ;  /* 0x0107000f13007988 */ /* 0x000fe80008000409 */
[----:B------:R-:W-:Y:S04]  /*be60*/  STS.U16 [R19+UR9+0x10b00], R6 ;  /* 0x010b000613007988 */ /* 0x000fe80008000409 */
[----:B------:R-:W-:Y:S04]  /*be70*/  STS.U16 [R19+UR9+0x11f00], R7 ;  /* 0x011f000713007988 */ /* 0x000fe80008000409 */
[----:B------:R2:W-:Y:S04]  /*be80*/  STS.U16 [R19+UR9+0x10300], R114 ;  /* 0x0103007213007988 */ /* 0x0005e80008000409 */
[----:B------:R3:W-:Y:S04]  /*be90*/  STS.U16 [R3+UR9], R112 ;  /* 0x0000007003007988 */ /* 0x0007e80008000409 */
[----:B------:R4:W-:Y:S04]  /*bea0*/  STS.U16 [R3+UR9+0x400], R111 ;  /* 0x0004006f03007988 */ /* 0x0009e80008000409 */
[----:B--2---:R-:W2:Y:S04]  /*beb0*/  LDL.LU R114, [R1+0x748] ;  /* 0x0007480001727983 */ /* 0x004ea80000300800 */
[----:B---3--:R-:W3:Y:S04]  /*bec0*/  LDL.LU R112, [R1+0x744] ;  /* 0x0007440001707983 */ /* 0x008ee80000300800 */
[----:B----4-:R-:W4:Y:S04]  /*bed0*/  LDL.LU R111, [R1+0x740] ;  /* 0x00074000016f7983 */ /* 0x010f280000300800 */
[----:B------:R0:W-:Y:S04]  /*bee0*/  STS.U16 [R3+UR9+0x800], R105 ;  /* 0x0008006903007988 */ /* 0x0001e80008000409 */
[----:B------:R1:W-:Y:S04]  /*bef0*/  STS.U16 [R3+UR9+0xc00], R103 ;  /* 0x000c006703007988 */ /* 0x0003e80008000409 */
[----:B------:R1:W-:Y:S04]  /*bf00*/  STS.U16 [R3+UR9+0x1000], R101 ;  /* 0x0010006503007988 */ /* 0x0003e80008000409 */
[----:B0-----:R-:W4:Y:S04]  /*bf10*/  LDL.LU R105, [R1+0x73c] ;  /* 0x00073c0001697983 */ /* 0x001f280000300800 */
[----:B-1----:R-:W4:Y:S04]  /*bf20*/  LDL.LU R103, [R1+0x738] ;  /* 0x0007380001677983 */ /* 0x002f280000300800 */
[----:B------:R-:W4:Y:S04]  /*bf30*/  LDL.LU R101, [R1+0x734] ;  /* 0x0007340001657983 */ /* 0x000f280000300800 */
[----:B------:R0:W-:Y:S04]  /*bf40*/  STS.U16 [R3+UR9+0x1400], R99 ;  /* 0x0014006303007988 */ /* 0x0001e80008000409 */
[----:B------:R1:W-:Y:S04]  /*bf50*/  STS.U16 [R3+UR9+0x1800], R97 ;  /* 0x0018006103007988 */ /* 0x0003e80008000409 */
[----:B------:R1:W-:Y:S04]  /*bf60*/  STS.U16 [R3+UR9+0x1c00], R95 ;  /* 0x001c005f03007988 */ /* 0x0003e80008000409 */
[----:B0-----:R-:W4:Y:S04]  /*bf70*/  LDL.LU R99, [R1+0x730] ;  /* 0x0007300001637983 */ /* 0x001f280000300800 */
[----:B-1----:R-:W4:Y:S04]  /*bf80*/  LDL.LU R97, [R1+0x72c] ;  /* 0x00072c0001617983 */ /* 0x002f280000300800 */
[----:B------:R-:W4:Y:S04]  /*bf90*/  LDL.LU R95, [R1+0x728] ;  /* 0x00072800015f7983 */ /* 0x000f280000300800 */
[----:B------:R0:W-:Y:S04]  /*bfa0*/  STS.U16 [R3+UR9+0x2000], R93 ;  /* 0x0020005d03007988 */ /* 0x0001e80008000409 */
[----:B0-----:R-:W4:Y:S04]  /*bfb0*/  LDL.LU R93, [R1+0x724] ;  /* 0x00072400015d7983 */ /* 0x001f280000300800 */
        /* <DEDUP_REMOVED lines=13> */
[----:B------:R-:W4:Y:S01]  /*c090*/  LDL.LU R0, [R1+0x23c] ;  /* 0x00023c0001007983 */ /* 0x000f220000300800 */
[----:B------:R-:W-:Y:S01]  /*c0a0*/  IMAD R79, R79, UR4, RZ ;  /* 0x000000044f4f7c24 */ /* 0x000fe2000f8e02ff */
[----:B------:R-:W-:Y:S01]  /*c0b0*/  LEA R74, P5, R75, R162, 0x1 ;  /* 0x000000a24b4a7211 */ /* 0x000fe200078a08ff */
[----:B------:R-:W-:-:S03]  /*c0c0*/  IMAD R83, R83, UR4, RZ ;  /* 0x0000000453537c24 */ /* 0x000fc6000f8e02ff */
[----:B------:R-:W-:Y:S02]  /*c0d0*/  LEA.HI.X.SX32 R75, R75, R163, 0x1, P5 ;  /* 0x000000a34b4b7211 */ /* 0x000fe400028f0eff */
[----:B------:R-:W-:-:S04]  /*c0e0*/  LEA R78, P5, R79, R162, 0x1 ;  /* 0x000000a24f4e7211 */ /* 0x000fc800078a08ff */
[----:B------:R-:W-:Y:S02]  /*c0f0*/  LEA.HI.X.SX32 R79, R79, R163, 0x1, P5 ;  /* 0x000000a34f4f7211 */ /* 0x000fe400028f0eff */
[----:B------:R-:W-:Y:S01]  /*c100*/  LEA R82, P5, R83, R162, 0x1 ;  /* 0x000000a253527211 */ /* 0x000fe200078a08ff */
[----:B------:R-:W-:-:S03]  /*c110*/  @!P6 IMAD.MOV R90, RZ, RZ, -R90 ;  /* 0x000000ffff5ae224 */ /* 0x000fc600078e0a5a */
[----:B------:R-:W-:Y:S02]  /*c120*/  LEA.HI.X.SX32 R83, R83, R163, 0x1, P5 ;  /* 0x000000a353537211 */ /* 0x000fe400028f0eff */
[----:B------:R-:W-:Y:S01]  /*c130*/  LEA R86, P5, R87, R162, 0x1 ;  /* 0x000000a257567211 */ /* 0x000fe200078a08ff */
[----:B------:R0:W-:Y:S01]  /*c140*/  STS.U16 [R3+UR9+0x3400], R126 ;  /* 0x0034007e03007988 */ /* 0x0001e20008000409 */
[C---:B------:R-:W-:Y:S02]  /*c150*/  SEL R138, R89.reuse, R138, !P3 ;  /* 0x0000008a598a7207 */ /* 0x040fe40005800000 */
[C---:B------:R-:W-:Y:S02]  /*c160*/  SEL R139, R89.reuse, R139, !P3 ;  /* 0x0000008b598b7207 */ /* 0x040fe40005800000 */
[C---:B------:R-:W-:Y:S02]  /*c170*/  SEL R137, R89.reuse, R137, !P3 ;  /* 0x0000008959897207 */ /* 0x040fe40005800000 */
        /* <DEDUP_REMOVED lines=24> */
[C---:B------:R-:W-:Y:S01]  /*c300*/  SEL R91, R89.reuse, R91, !P3 ;  /* 0x0000005b595b7207 */ /* 0x040fe20005800000 */
[----:B------:R1:W-:Y:S01]  /*c310*/  STS.U16 [R3+UR9+0x4000], R129 ;  /* 0x0040008103007988 */ /* 0x0003e20008000409 */
[----:B------:R-:W-:Y:S01]  /*c320*/  SEL R89, R89, R90, !P3 ;  /* 0x0000005a59597207 */ /* 0x000fe20005800000 */
[----:B0-----:R-:W-:Y:S01]  /*c330*/  IMAD R126, R88, UR4, RZ ;  /* 0x00000004587e7c24 */ /* 0x001fe2000f8e02ff */
[----:B------:R-:W-:Y:S01]  /*c340*/  LEA.HI.X.SX32 R87, R87, R163, 0x1, P5 ;  /* 0x000000a357577211 */ /* 0x000fe200028f0eff */
[----:B------:R0:W-:Y:S02]  /*c350*/  STS.U16 [R3+UR9+0x3800], R127 ;  /* 0x0038007f03007988 */ /* 0x0001e40008000409 */
[----:B------:R-:W-:-:S02]  /*c360*/  IMAD R69, R89, UR4, RZ ;  /* 0x0000000459457c24 */ /* 0x000fc4000f8e02ff */
[----:B-1----:R-:W-:Y:S01]  /*c370*/  IMAD R129, R92, UR4, RZ ;  /* 0x000000045c817c24 */ /* 0x002fe2000f8e02ff */
[----:B------:R1:W-:Y:S01]  /*c380*/  STS.U16 [R3+UR9+0x3c00], R128 ;  /* 0x003c008003007988 */ /* 0x0003e20008000409 */
[----:B------:R-:W-:Y:S02]  /*c390*/  IMAD R68, R91, UR4, RZ ;  /* 0x000000045b447c24 */ /* 0x000fe4000f8e02ff */
[----:B0-----:R-:W-:Y:S01]  /*c3a0*/  IMAD R127, R94, UR4, RZ ;  /* 0x000000045e7f7c24 */ /* 0x001fe2000f8e02ff */
[----:B------:R0:W-:Y:S01]  /*c3b0*/  STS.U16 [R3+UR9+0x2c00], R124 ;  /* 0x002c007c03007988 */ /* 0x0001e20008000409 */
[----:B------:R-:W-:Y:S01]  /*c3c0*/  IMAD R115, R116, UR4, RZ ;  /* 0x0000000474737c24 */ /* 0x000fe2000f8e02ff */
[----:B------:R-:W-:Y:S02]  /*c3d0*/  PRMT R84, RZ, 0x7610, R84 ;  /* 0x00007610ff547816 */ /* 0x000fe40000000054 */
[----:B------:R0:W-:Y:S01]  /*c3e0*/  STS.U16 [R3+UR9+0x2800], R121 ;  /* 0x0028007903007988 */ /* 0x0001e20008000409 */
[----:B-1----:R-:W-:-:S03]  /*c3f0*/  IMAD R128, R96, UR4, RZ ;  /* 0x0000000460807c24 */ /* 0x002fc6000f8e02ff */
[----:B------:R1:W-:Y:S01]  /*c400*/  STS.U16 [R3+UR9+0x3000], R125 ;  /* 0x0030007d03007988 */ /* 0x0003e20008000409 */
[----:B0-----:R-:W-:-:S03]  /*c410*/  IMAD R124, R100, UR4, RZ ;  /* 0x00000004647c7c24 */ /* 0x001fc6000f8e02ff */
[----:B------:R0:W-:Y:S01]  /*c420*/  STS.U16 [R3+UR9+0x2400], R119 ;  /* 0x0024007703007988 */ /* 0x0001e20008000409 */
[----:B------:R-:W-:Y:S02]  /*c430*/  IMAD R121, R98, UR4, RZ ;  /* 0x0000000462797c24 */ /* 0x000fe4000f8e02ff */
[----:B------:R-:W-:Y:S01]  /*c440*/  IMAD R117, R108, UR4, RZ ;  /* 0x000000046c757c24 */ /* 0x000fe2000f8e02ff */
[----:B------:R0:W4:Y:S01]  /*c450*/  @P0 LDG.E.U16 R84, desc[UR20][R70.64] ;  /* 0x0000001446540981 */ /* 0x000122000c1e1500 */
[----:B-1----:R-:W-:Y:S02]  /*c460*/  IMAD R125, R102, UR4, RZ ;  /* 0x00000004667d7c24 */ /* 0x002fe4000f8e02ff */
[----:B------:R-:W-:Y:S02]  /*c470*/  IMAD R41, R104, UR4, RZ ;  /* 0x0000000468297c24 */ /* 0x000fe4000f8e02ff */
[----:B0-----:R-:W-:Y:S01]  /*c480*/  IMAD R119, R106, UR4, RZ ;  /* 0x000000046a777c24 */ /* 0x001fe2000f8e02ff */
[----:B------:R0:W-:Y:S01]  /*c490*/  STS.U16 [R3+UR9+0x6c00], R160 ;  /* 0x006c00a003007988 */ /* 0x0001e20008000409 */
[----:B------:R-:W-:-:S02]  /*c4a0*/  IMAD R57, R107, UR4, RZ ;  /* 0x000000046b397c24 */ /* 0x000fc4000f8e02ff */
[----:B------:R-:W-:Y:S02]  /*c4b0*/  IMAD R71, R109, UR4, RZ ;  /* 0x000000046d477c24 */ /* 0x000fe4000f8e02ff */
[----:B0-----:R-:W-:Y:S01]  /*c4c0*/  IMAD R160, R110, UR4, RZ ;  /* 0x000000046ea07c24 */ /* 0x001fe2000f8e02ff */
[----:B------:R0:W-:Y:S01]  /*c4d0*/  STS.U16 [R3+UR9+0x7000], R159 ;  /* 0x0070009f03007988 */ /* 0x0001e20008000409 */
[----:B------:R-:W-:Y:S02]  /*c4e0*/  IMAD R51, R122, UR4, RZ ;  /* 0x000000047a337c24 */ /* 0x000fe4000f8e02ff */
[----:B------:R-:W-:Y:S01]  /*c4f0*/  IMAD R130, R130, UR4, RZ ;  /* 0x0000000482827c24 */ /* 0x000fe2000f8e02ff */
[----:B------:R1:W-:Y:S01]  /*c500*/  STS.U16 [R3+UR9+0x4400], R118 ;  /* 0x0044007603007988 */ /* 0x0003e20008000409 */
[----:B------:R-:W-:-:S03]  /*c510*/  IMAD R138, R138, UR4, RZ ;  /* 0x000000048a8a7c24 */ /* 0x000fc6000f8e02ff */
[----:B------:R1:W-:Y:S01]  /*c520*/  STS.U16 [R3+UR9+0x4800], R120 ;  /* 0x0048007803007988 */ /* 0x0003e20008000409 */
[----:B0-----:R-:W-:Y:S02]  /*c530*/  IMAD R159, R113, UR4, RZ ;  /* 0x00000004719f7c24 */ /* 0x001fe4000f8e02ff */
[----:B------:R-:W-:Y:S02]  /*c540*/  IMAD R56, R123, UR4, RZ ;  /* 0x000000047b387c24 */ /* 0x000fe4000f8e02ff */
[----:B------:R-:W-:Y:S02]  /*c550*/  IMAD R139, R139, UR4, RZ ;  /* 0x000000048b8b7c24 */ /* 0x000fe4000f8e02ff */
[----:B------:R-:W-:Y:S02]  /*c560*/  IMAD R137, R137, UR4, RZ ;  /* 0x0000000489897c24 */ /* 0x000fe4000f8e02ff */
[----:B------:R-:W-:Y:S02]  /*c570*/  IMAD R156, R156, UR4, RZ ;  /* 0x000000049c9c7c24 */ /* 0x000fe4000f8e02ff */
[----:B------:R-:W-:-:S02]  /*c580*/  IMAD R155, R155, UR4, RZ ;  /* 0x000000049b9b7c24 */ /* 0x000fc4000f8e02ff */
[----:B------:R-:W-:Y:S02]  /*c590*/  IMAD R154, R154, UR4, RZ ;  /* 0x000000049a9a7c24 */ /* 0x000fe4000f8e02ff */
[----:B--2---:R-:W-:Y:S02]  /*c5a0*/  IMAD R114, R114, UR4, RZ ;  /* 0x0000000472727c24 */ /* 0x004fe4000f8e02ff */
[----:B---3--:R-:W-:Y:S02]  /*c5b0*/  IMAD R112, R112, UR4, RZ ;  /* 0x0000000470707c24 */ /* 0x008fe4000f8e02ff */
[----:B----4-:R-:W-:Y:S02]  /*c5c0*/  IMAD R111, R111, UR4, RZ ;  /* 0x000000046f6f7c24 */ /* 0x010fe4000f8e02ff */
[----:B------:R-:W-:Y:S02]  /*c5d0*/  IMAD R105, R105, UR4, RZ ;  /* 0x0000000469697c24 */ /* 0x000fe4000f8e02ff */
[----:B------:R-:W-:-:S02]  /*c5e0*/  IMAD R103, R103, UR4, RZ ;  /* 0x0000000467677c24 */ /* 0x000fc4000f8e02ff */
[----:B------:R-:W-:Y:S02]  /*c5f0*/  IMAD R101, R101, UR4, RZ ;  /* 0x0000000465657c24 */ /* 0x000fe4000f8e02ff */
[----:B------:R-:W-:Y:S02]  /*c600*/  IMAD R99, R99, UR4, RZ ;  /* 0x0000000463637c24 */ /* 0x000fe4000f8e02ff */
[----:B------:R-:W-:Y:S02]  /*c610*/  IMAD R97, R97, UR4, RZ ;  /* 0x0000000461617c24 */ /* 0x000fe4000f8e02ff */
[----:B------:R-:W-:-:S03]  /*c620*/  IMAD R95, R95, UR4, RZ ;  /* 0x000000045f5f7c24 */ /* 0x000fc6000f8e02ff */
[-C--:B------:R-:W-:Y:S02]  /*c630*/  LEA R92, P3, R97, R162.reuse, 0x1 ;  /* 0x000000a2615c7211 */ /* 0x080fe400078608ff */
[----:B------:R-:W-:Y:S01]  /*c640*/  LEA R90, P4, R95, R162, 0x1 ;  /* 0x000000a25f5a7211 */ /* 0x000fe200078808ff */
[----:B------:R-:W-:-:S05]  /*c650*/  IMAD R93, R93, UR4, RZ ;  /* 0x000000045d5d7c24 */ /* 0x000fca000f8e02ff */
[-C--:B------:R-:W-:Y:S02]  /*c660*/  LEA R88, P5, R93, R162.reuse, 0x1 ;  /* 0x000000a25d587211 */ /* 0x080fe400078a08ff */
[-C--:B------:R-:W-:Y:S02]  /*c670*/  LEA R94, P6, R99, R162.reuse, 0x1 ;  /* 0x000000a2635e7211 */ /* 0x080fe400078c08ff */
[-C--:B------:R-:W-:Y:S02]  /*c680*/  LEA.HI.X.SX32 R89, R93, R163.reuse, 0x1, P5 ;  /* 0x000000a35d597211 */ /* 0x080fe400028f0eff */
[----:B------:R-:W-:Y:S02]  /*c690*/  LEA R96, P5, R101, R162, 0x1 ;  /* 0x000000a265607211 */ /* 0x000fe400078a08ff */
[-C--:B------:R-:W-:Y:S02]  /*c6a0*/  LEA.HI.X.SX32 R93, R97, R163.reuse, 0x1, P3 ;  /* 0x000000a3615d7211 */ /* 0x080fe400018f0eff */
[----:B------:R-:W-:-:S02]  /*c6b0*/  LEA.HI.X.SX32 R91, R95, R163, 0x1, P4 ;  /* 0x000000a35f5b7211 */ /* 0x000fc400020f0eff */
[-C--:B------:R-:W-:Y:S02]  /*c6c0*/  LEA R100, P3, R105, R162.reuse, 0x1 ;  /* 0x000000a269647211 */ /* 0x080fe400078608ff */
[-C--:B------:R-:W-:Y:S02]  /*c6d0*/  LEA R98, P4, R103, R162.reuse, 0x1 ;  /* 0x000000a267627211 */ /* 0x080fe400078808ff */
[-C--:B------:R-:W-:Y:S02]  /*c6e0*/  LEA.HI.X.SX32 R95, R99, R163.reuse, 0x1, P6 ;  /* 0x000000a3635f7211 */ /* 0x080fe400030f0eff */
[-C--:B------:R-:W-:Y:S02]  /*c6f0*/  LEA.HI.X.SX32 R97, R101, R163.reuse, 0x1, P5 ;  /* 0x000000a365617211 */ /* 0x080fe400028f0eff */
[----:B------:R-:W-:Y:S02]  /*c700*/  LEA R102, P6, R111, R162, 0x1 ;  /* 0x000000a26f667211 */ /* 0x000fe400078c08ff */
[----:B------:R-:W-:-:S02]  /*c710*/  LEA.HI.X.SX32 R101, R105, R163, 0x1, P3 ;  /* 0x000000a369657211 */ /* 0x000fc400018f0eff */
[-C--:B------:R-:W-:Y:S02]  /*c720*/  LEA.HI.X.SX32 R99, R103, R163.reuse, 0x1, P4 ;  /* 0x000000a367637211 */ /* 0x080fe400020f0eff */
[-C--:B------:R-:W-:Y:S02]  /*c730*/  LEA R108, P3, R115, R162.reuse, 0x1 ;  /* 0x000000a2736c7211 */ /* 0x080fe400078608ff */
[-C--:B------:R-:W-:Y:S02]  /*c740*/  LEA R106, P4, R114, R162.reuse, 0x1 ;  /* 0x000000a2726a7211 */ /* 0x080fe400078808ff */
[-C--:B------:R-:W-:Y:S02]  /*c750*/  LEA R104, P5, R112, R162.reuse, 0x1 ;  /* 0x000000a270687211 */ /* 0x080fe400078a08ff */
[----:B------:R-:W-:Y:S02]  /*c760*/  LEA.HI.X.SX32 R103, R111, R163, 0x1, P6 ;  /* 0x000000a36f677211 */ /* 0x000fe400030f0eff */
[----:B------:R-:W-:-:S02]  /*c770*/  LEA R110, P6, R117, R162, 0x1 ;  /* 0x000000a2756e7211 */ /* 0x000fc400078c08ff */
[-C--:B------:R-:W-:Y:S02]  /*c780*/  LEA.HI.X.SX32 R109, R115, R163.reuse, 0x1, P3 ;  /* 0x000000a3736d7211 */ /* 0x080fe400018f0eff */
[-C--:B------:R-:W-:Y:S02]  /*c790*/  LEA.HI.X.SX32 R107, R114, R163.reuse, 0x1, P4 ;  /* 0x000000a3726b7211 */ /* 0x080fe400020f0eff */
[-C--:B------:R-:W-:Y:S02]  /*c7a0*/  LEA R116, P3, R124, R162.reuse, 0x1 ;  /* 0x000000a27c747211 */ /* 0x080fe400078608ff */
[----:B------:R-:W-:Y:S02]  /*c7b0*/  LEA.HI.X.SX32 R105, R112, R163, 0x1, P5 ;  /* 0x000000a370697211 */ /* 0x000fe400028f0eff */
[-C--:B------:R-:W-:Y:S02]  /*c7c0*/  LEA R114, P4, R125, R162.reuse, 0x1 ;  /* 0x000000a27d727211 */ /* 0x080fe400078808ff */
[----:B------:R-:W-:-:S02]  /*c7d0*/  LEA R112, P5, R119, R162, 0x1 ;  /* 0x000000a277707211 */ /* 0x000fc400078a08ff */
[-C--:B------:R-:W-:Y:S02]  /*c7e0*/  LEA.HI.X.SX32 R111, R117, R163.reuse, 0x1, P6 ;  /* 0x000000a3756f7211 */ /* 0x080fe400030f0eff */
[-C--:B------:R-:W-:Y:S02]  /*c7f0*/  LEA.HI.X.SX32 R117, R124, R163.reuse, 0x1, P3 ;  /* 0x000000a37c757211 */ /* 0x080fe400018f0eff */
[-C--:B------:R-:W-:Y:S02]  /*c800*/  LEA.HI.X.SX32 R115, R125, R163.reuse, 0x1, P4 ;  /* 0x000000a37d737211 */ /* 0x080fe400020f0eff */
[-C--:B------:R-:W-:Y:S02]  /*c810*/  LEA R122, P3, R127, R162.reuse, 0x1 ;  /* 0x000000a27f7a7211 */ /* 0x080fe400078608ff */
[----:B-1----:R-:W-:Y:S02]  /*c820*/  LEA R118, P6, R121, R162, 0x1 ;  /* 0x000000a279767211 */ /* 0x002fe400078c08ff */
[----:B------:R-:W-:-:S02]  /*c830*/  LEA.HI.X.SX32 R113, R119, R163, 0x1, P5 ;  /* 0x000000a377717211 */ /* 0x000fc400028f0eff */
[-C--:B------:R-:W-:Y:S02]  /*c840*/  LEA R124, P4, R126, R162.reuse, 0x1 ;  /* 0x000000a27e7c7211 */ /* 0x080fe400078808ff */
[-C--:B------:R-:W-:Y:S02]  /*c850*/  LEA R120, P5, R128, R162.reuse, 0x1 ;  /* 0x000000a280787211 */ /* 0x080fe400078a08ff */
[-C--:B------:R-:W-:Y:S02]  /*c860*/  LEA.HI.X.SX32 R123, R127, R163.reuse, 0x1, P3 ;  /* 0x000000a37f7b7211 */ /* 0x080fe400018f0eff */
[-C--:B------:R-:W-:Y:S02]  /*c870*/  LEA.HI.X.SX32 R119, R121, R163.reuse, 0x1, P6 ;  /* 0x000000a379777211 */ /* 0x080fe400030f0eff */
[----:B------:R-:W-:Y:S02]  /*c880*/  LEA.HI.X.SX32 R125, R126, R163, 0x1, P4 ;  /* 0x000000a37e7d7211 */ /* 0x000fe400020f0eff */
[----:B------:R-:W-:-:S02]  /*c890*/  LEA R34, P3, R130, R162, 0x1 ;  /* 0x000000a282227211 */ /* 0x000fc400078608ff */
[-C--:B------:R-:W-:Y:S02]  /*c8a0*/  LEA.HI.X.SX32 R121, R128, R163.reuse, 0x1, P5 ;  /* 0x000000a380797211 */ /* 0x080fe400028f0eff */
[CC--:B------:R-:W-:Y:S02]  /*c8b0*/  LEA R14, P4, R129.reuse, R162.reuse, 0x1 ;  /* 0x000000a2810e7211 */ /* 0x0c0fe400078808ff */
[-C--:B------:R-:W-:Y:S02]  /*c8c0*/  LEA R54, P5, R138, R162.reuse, 0x1 ;  /* 0x000000a28a367211 */ /* 0x080fe400078a08ff */
[-C--:B------:R-:W-:Y:S02]  /*c8d0*/  LEA.HI.X.SX32 R35, R130, R163.reuse, 0x1, P3 ;  /* 0x000000a382237211 */ /* 0x080fe400018f0eff */
[-C--:B------:R-:W-:Y:S02]  /*c8e0*/  LEA.HI.X.SX32 R15, R129, R163.reuse, 0x1, P4 ;  /* 0x000000a3810f7211 */ /* 0x080fe400020f0eff */
[----:B------:R-:W-:Y:S01]  /*c8f0*/  LEA R52, P3, R139, R162, 0x1 ;  /* 0x000000a28b347211 */ /* 0x000fe200078608ff */
[----:B------:R-:W-:Y:S01]  /*c900*/  IMAD R153, R153, UR4, RZ ;  /* 0x0000000499997c24 */ /* 0x000fe2000f8e02ff */
[----:B------:R-:W-:-:S02]  /*c910*/  LEA.HI.X.SX32 R55, R138, R163, 0x1, P5 ;  /* 0x000000a38a377211 */ /* 0x000fc400028f0eff */
[-C--:B------:R-:W-:Y:S02]  /*c920*/  LEA R32, P4, R137, R162.reuse, 0x1 ;  /* 0x000000a289207211 */ /* 0x080fe400078808ff */
[-C--:B------:R-:W-:Y:S01]  /*c930*/  LEA R30, P5, R156, R162.reuse, 0x1 ;  /* 0x000000a29c1e7211 */ /* 0x080fe200078a08ff */
[----:B------:R-:W-:Y:S01]  /*c940*/  IMAD R152, R152, UR4, RZ ;  /* 0x0000000498987c24 */ /* 0x000fe2000f8e02ff */
[-C--:B------:R-:W-:Y:S01]  /*c950*/  LEA.HI.X.SX32 R53, R139, R163.reuse, 0x1, P3 ;  /* 0x000000a38b357211 */ /* 0x080fe200018f0eff */
[----:B------:R-:W-:Y:S01]  /*c960*/  IMAD R151, R151, UR4, RZ ;  /* 0x0000000497977c24 */ /* 0x000fe2000f8e02ff */
        /* <DEDUP_REMOVED lines=22> */
[CC--:B------:R-:W-:Y:S02]  /*cad0*/  LEA R128, P4, R148.reuse, R162.reuse, 0x1 ;  /* 0x000000a294807211 */ /* 0x0c0fe400078808ff */
[-C--:B------:R-:W-:Y:S01]  /*cae0*/  LEA R130, P5, R147, R162.reuse, 0x1 ;  /* 0x000000a293827211 */ /* 0x080fe200078a08ff */
[----:B------:R0:W-:Y:S01]  /*caf0*/  STS.U16 [R3+UR9+0x5000], R132 ;  /* 0x0050008403007988 */ /* 0x0001e20008000409 */
[-C--:B------:R-:W-:Y:S02]  /*cb00*/  LEA.HI.X.SX32 R127, R149, R163.reuse, 0x1, P3 ;  /* 0x000000a3957f7211 */ /* 0x080fe400018f0eff */
[----:B------:R-:W-:Y:S01]  /*cb10*/  LEA.HI.X.SX32 R129, R148, R163, 0x1, P4 ;  /* 0x000000a394817211 */ /* 0x000fe200020f0eff */
[----:B------:R1:W-:Y:S04]  /*cb20*/  STS.U16 [R3+UR9+0x7400], R158 ;  /* 0x0074009e03007988 */ /* 0x0003e80008000409 */
[----:B------:R2:W-:Y:S01]  /*cb30*/  STS.U16 [R3+UR9+0x4c00], R131 ;  /* 0x004c008303007988 */ /* 0x0005e20008000409 */
[----:B0-----:R-:W-:-:S03]  /*cb40*/  LEA R132, P3, R146, R162, 0x1 ;  /* 0x000000a292847211 */ /* 0x001fc600078608ff */
[----:B------:R0:W-:Y:S01]  /*cb50*/  STS.U16 [R3+UR9+0x5800], R134 ;  /* 0x0058008603007988 */ /* 0x0001e20008000409 */
[----:B-1----:R-:W-:-:S03]  /*cb60*/  IMAD R158, R143, UR4, RZ ;  /* 0x000000048f9e7c24 */ /* 0x002fc6000f8e02ff */
[----:B------:R1:W-:Y:S01]  /*cb70*/  STS.U16 [R3+UR9+0x6400], R157 ;  /* 0x0064009d03007988 */ /* 0x0003e20008000409 */
[----:B------:R-:W-:Y:S01]  /*cb80*/  IMAD R143, R141, UR4, RZ ;  /* 0x000000048d8f7c24 */ /* 0x000fe2000f8e02ff */
[----:B--2---:R-:W-:Y:S02]  /*cb90*/  LEA.HI.X.SX32 R131, R147, R163, 0x1, P5 ;  /* 0x000000a393837211 */ /* 0x004fe400028f0eff */
[----:B------:R2:W-:Y:S01]  /*cba0*/  STS.U16 [R3+UR9+0x6000], R136 ;  /* 0x0060008803007988 */ /* 0x0005e20008000409 */
[----:B0-----:R-:W-:-:S03]  /*cbb0*/  LEA R134, P4, R145, R162, 0x1 ;  /* 0x000000a291867211 */ /* 0x001fc600078808ff */
[----:B------:R0:W-:Y:S01]  /*cbc0*/  STS.U16 [R3+UR9+0x5400], R133 ;  /* 0x0054008503007988 */ /* 0x0001e20008000409 */
[----:B-1----:R-:W-:-:S03]  /*cbd0*/  IMAD R157, R142, UR4, RZ ;  /* 0x000000048e9d7c24 */ /* 0x002fc6000f8e02ff */
[----:B------:R1:W-:Y:S01]  /*cbe0*/  STS.U16 [R3+UR9+0x5c00], R135 ;  /* 0x005c008703007988 */ /* 0x0003e20008000409 */
[----:B--2---:R-:W-:-:S03]  /*cbf0*/  LEA R136, P5, R144, R162, 0x1 ;  /* 0x000000a290887211 */ /* 0x004fc600078a08ff */
[----:B------:R2:W-:Y:S01]  /*cc00*/  STS.U16 [R3+UR9+0x6800], R161 ;  /* 0x006800a103007988 */ /* 0x0005e20008000409 */
[-C--:B0-----:R-:W-:Y:S02]  /*cc10*/  LEA.HI.X.SX32 R133, R146, R163.reuse, 0x1, P3 ;  /* 0x000000a392857211 */ /* 0x081fe400018f0eff */
[-C--:B------:R-:W-:Y:S02]  /*cc20*/  LEA R138, P3, R158, R162.reuse, 0x1 ;  /* 0x000000a29e8a7211 */ /* 0x080fe400078608ff */
[-C--:B-1----:R-:W-:Y:S02]  /*cc30*/  LEA.HI.X.SX32 R135, R145, R163.reuse, 0x1, P4 ;  /* 0x000000a391877211 */ /* 0x082fe400020f0eff */
[----:B------:R-:W-:Y:S01]  /*cc40*/  LEA.HI.X.SX32 R137, R144, R163, 0x1, P5 ;  /* 0x000000a390897211 */ /* 0x000fe200028f0eff */
[----:B--2---:R-:W-:Y:S01]  /*cc50*/  IMAD R161, R140, UR4, RZ ;  /* 0x000000048ca17c24 */ /* 0x004fe2000f8e02ff */
[-C--:B------:R-:W-:Y:S01]  /*cc60*/  LEA R140, P4, R157, R162.reuse, 0x1 ;  /* 0x000000a29d8c7211 */ /* 0x080fe200078808ff */
[----:B------:R-:W-:Y:S01]  /*cc70*/  STL.64 [R1+0x160], R34 ;  /* 0x0001602201007387 */ /* 0x000fe20000100a00 */
[----:B------:R-:W-:-:S02]  /*cc80*/  LEA R142, P5, R143, R162, 0x1 ;  /* 0x000000a28f8e7211 */ /* 0x000fc400078a08ff */
[-C--:B------:R-:W-:Y:S01]  /*cc90*/  LEA.HI.X.SX32 R139, R158, R163.reuse, 0x1, P3 ;  /* 0x000000a39e8b7211 */ /* 0x080fe200018f0eff */
[----:B------:R-:W-:Y:S01]  /*cca0*/  STL.64 [R1+0x140], R14 ;  /* 0x0001400e01007387 */ /* 0x000fe20000100a00 */
[-C--:B------:R-:W-:Y:S02]  /*ccb0*/  LEA.HI.X.SX32 R141, R157, R163.reuse, 0x1, P4 ;  /* 0x000000a39d8d7211 */ /* 0x080fe400020f0eff */
[-C--:B------:R-:W-:Y:S01]  /*ccc0*/  LEA R144, P3, R161, R162.reuse, 0x1 ;  /* 0x000000a2a1907211 */ /* 0x080fe200078608ff */
[----:B------:R-:W-:Y:S01]  /*ccd0*/  STL.64 [R1+0x120], R54 ;  /* 0x0001203601007387 */ /* 0x000fe20000100a00 */
[----:B------:R-:W-:Y:S02]  /*cce0*/  LEA.HI.X.SX32 R143, R143, R163, 0x1, P5 ;  /* 0x000000a38f8f7211 */ /* 0x000fe400028f0eff */
[-C--:B------:R-:W-:Y:S01]  /*ccf0*/  LEA R146, P4, R160, R162.reuse, 0x1 ;  /* 0x000000a2a0927211 */ /* 0x080fe200078808ff */
[----:B------:R-:W-:Y:S01]  /*cd00*/  STL.64 [R1+0x100], R52 ;  /* 0x0001003401007387 */ /* 0x000fe20000100a00 */
[----:B------:R-:W-:-:S03]  /*cd10*/  LEA R148, P5, R159, R162, 0x1 ;  /* 0x000000a29f947211 */ /* 0x000fc600078a08ff */
[----:B------:R-:W-:Y:S01]  /*cd20*/  STL.64 [R1+0xe0], R32 ;  /* 0x0000e02001007387 */ /* 0x000fe20000100a00 */
[-C--:B------:R-:W-:Y:S01]  /*cd30*/  LEA.HI.X.SX32 R145, R161, R163.reuse, 0x1, P3 ;  /* 0x000000a3a1917211 */ /* 0x080fe200018f0eff */
[----:B------:R-:W-:Y:S02]  /*cd40*/  IMAD.MOV.U32 R158, RZ, RZ, R57 ;  /* 0x000000ffff9e7224 */ /* 0x000fe400078e0039 */
        /* <DEDUP_REMOVED lines=9> */
[----:B------:R-:W-:-:S03]  /*cde0*/  LEA.HI.X.SX32 R151, R56, R163, 0x1, P3 ;  /* 0x000000a338977211 */ /* 0x000fc600018f0eff */
[----:B------:R-:W-:Y:S01]  /*cdf0*/  STL.64 [R1+0x40], R6 ;  /* 0x0000400601007387 */ /* 0x000fe20000100a00 */
[----:B------:R-:W-:Y:S01]  /*ce00*/  LEA.HI.X.SX32 R153, R51, R163, 0x1, P4 ;  /* 0x000000a333997211 */ /* 0x000fe200020f0eff */
[----:B------:R-:W-:Y:S02]  /*ce10*/  IMAD.MOV.U32 R157, RZ, RZ, R158 ;  /* 0x000000ffff9d7224 */ /* 0x000fe400078e009e */
[----:B------:R-:W-:Y:S01]  /*ce20*/  STL.64 [R1+0x20], R24 ;  /* 0x0000201801007387 */ /* 0x000fe20000100a00 */
[----:B------:R-:W-:-:S03]  /*ce30*/  LEA R156, P3, R158, R162, 0x1 ;  /* 0x000000a29e9c7211 */ /* 0x000fc600078608ff */
[----:B------:R-:W-:Y:S01]  /*ce40*/  STL.64 [R1], R16 ;  /* 0x0000001001007387 */ /* 0x000fe20000100a00 */
[----:B------:R-:W-:Y:S02]  /*ce50*/  LEA.HI.X.SX32 R155, R71, R163, 0x1, P5 ;  /* 0x000000a3479b7211 */ /* 0x000fe400028f0eff */
[-C--:B------:R-:W-:Y:S01]  /*ce60*/  LEA R158, P4, R41, R162.reuse, 0x1 ;  /* 0x000000a2299e7211 */ /* 0x080fe200078808ff */
[----:B------:R-:W2:Y:S01]  /*ce70*/  LDL.LU R58, [R1+0x238] ;  /* 0x00023800013a7983 */ /* 0x000ea20000300800 */
[----:B------:R-:W-:-:S03]  /*ce80*/  LEA R160, P5, R68, R162, 0x1 ;  /* 0x000000a244a07211 */ /* 0x000fc600078a08ff */
[----:B------:R-:W3:Y:S01]  /*ce90*/  LDL.LU R59, [R1+0x234] ;  /* 0x00023400013b7983 */ /* 0x000ee20000300800 */
[----:B------:R-:W-:-:S03]  /*cea0*/  LEA R162, P6, R69, R162, 0x1 ;  /* 0x000000a245a27211 */ /* 0x000fc600078c08ff */
[----:B------:R-:W4:Y:S01]  /*ceb0*/  LDL.LU R51, [R1+0x230] ;  /* 0x0002300001337983 */ /* 0x000f220000300800 */
[----:B------:R-:W-:-:S03]  /*cec0*/  LEA.HI.X.SX32 R159, R41, R163, 0x1, P4 ;  /* 0x000000a3299f7211 */ /* 0x000fc600020f0eff */
[----:B------:R-:W2:Y:S01]  /*ced0*/  LDL.LU R56, [R1+0x1dc] ;  /* 0x0001dc0001387983 */ /* 0x000ea20000300800 */
[----:B------:R-:W-:-:S03]  /*cee0*/  LEA.HI.X.SX32 R157, R157, R163, 0x1, P3 ;  /* 0x000000a39d9d7211 */ /* 0x000fc600018f0eff */
[----:B------:R-:W2:Y:S01]  /*cef0*/  LDL.LU R57, [R1+0x1d8] ;  /* 0x0001d80001397983 */ /* 0x000ea20000300800 */
[----:B------:R-:W-:-:S03]  /*cf00*/  LEA.HI.X.SX32 R161, R68, R163, 0x1, P5 ;  /* 0x000000a344a17211 */ /* 0x000fc600028f0eff */
[----:B------:R-:W5:Y:S01]  /*cf10*/  LDL.LU R71, [R1+0x720] ;  /* 0x0007200001477983 */ /* 0x000f620000300800 */
[----:B------:R-:W-:-:S03]  /*cf20*/  LEA.HI.X.SX32 R163, R69, R163, 0x1, P6 ;  /* 0x000000a345a37211 */ /* 0x000fc600030f0eff */
[----:B------:R-:W2:Y:S04]  /*cf30*/  LDL.LU R41, [R1+0x71c] ;  /* 0x00071c0001297983 */ /* 0x000ea80000300800 */
[----:B------:R-:W5:Y:S04]  /*cf40*/  LDL.LU R68, [R1+0x718] ;  /* 0x0007180001447983 */ /* 0x000f680000300800 */
[----:B------:R-:W5:Y:S04]  /*cf50*/  LDL.LU R69, [R1+0x714] ;  /* 0x0007140001457983 */ /* 0x000f680000300800 */
[----:B------:R0:W-:Y:S04]  /*cf60*/  STS.U16 [R3+UR9+0x7800], R45 ;  /* 0x0078002d03007988 */ /* 0x0001e80008000409 */
[----:B------:R1:W-:Y:S04]  /*cf70*/  STS.U16 [R3+UR9+0x7c00], R66 ;  /* 0x007c004203007988 */ /* 0x0003e80008000409 */
[----:B------:R1:W-:Y:S04]  /*cf80*/  STS.U16 [R36+UR9+0x100], R67 ;  /* 0x0001004324007988 */ /* 0x0003e80008000409 */
[----:B0-----:R-:W2:Y:S04]  /*cf90*/  LDL.LU R45, [R1+0x710] ;  /* 0x00071000012d7983 */ /* 0x001ea80000300800 */
[----:B-1----:R-:W5:Y:S04]  /*cfa0*/  LDL.LU R66, [R1+0x70c] ;  /* 0x00070c0001427983 */ /* 0x002f680000300800 */
        /* <DEDUP_REMOVED lines=21> */
[----:B0-----:R-:W2:Y:S04]  /*d100*/  LDL.LU R50, [R1+0x6e0] ;  /* 0x0006e00001327983 */ /* 0x001ea80000300800 */
[----:B-1----:R-:W2:Y:S01]  /*d110*/  LDL.LU R0, [R1+0x6dc] ;  /* 0x0006dc0001007983 */ /* 0x002ea20000300800 */
[----:B------:R-:W-:-:S02]  /*d120*/  PRMT R85, RZ, 0x7610, R85 ;  /* 0x00007610ff557816 */ /* 0x000fc40000000055 */
[----:B------:R-:W-:Y:S02]  /*d130*/  PRMT R80, RZ, 0x7610, R80 ;  /* 0x00007610ff507816 */ /* 0x000fe40000000050 */
[----:B------:R-:W-:Y:S02]  /*d140*/  PRMT R81, RZ, 0x7610, R81 ;  /* 0x00007610ff517816 */ /* 0x000fe40000000051 */
[----:B------:R-:W-:Y:S01]  /*d150*/  PRMT R38, RZ, 0x7610, R38 ;  /* 0x00007610ff267816 */ /* 0x000fe20000000026 */
[----:B------:R-:W3:Y:S01]  /*d160*/  @P0 LDG.E.U16 R85, desc[UR20][R72.64] ;  /* 0x0000001448550981 */ /* 0x000ee2000c1e1500 */
[----:B------:R-:W-:-:S03]  /*d170*/  PRMT R39, RZ, 0x7610, R39 ;  /* 0x00007610ff277816 */ /* 0x000fc60000000027 */
[----:B------:R-:W4:Y:S04]  /*d180*/  @P0 LDG.E.U16 R80, desc[UR20][R74.64] ;  /* 0x000000144a500981 */ /* 0x000f28000c1e1500 */
[----:B------:R-:W4:Y:S04]  /*d190*/  @P0 LDG.E.U16 R81, desc[UR20][R76.64] ;  /* 0x000000144c510981 */ /* 0x000f28000c1e1500 */
[----:B------:R-:W4:Y:S04]  /*d1a0*/  @P0 LDG.E.U16 R38, desc[UR20][R78.64] ;  /* 0x000000144e260981 */ /* 0x000f28000c1e1500 */
[----:B------:R-:W4:Y:S04]  /*d1b0*/  @P0 LDG.E.U16 R39, desc[UR20][R82.64] ;  /* 0x0000001452270981 */ /* 0x000f28000c1e1500 */
[----:B--2---:R0:W-:Y:S04]  /*d1c0*/  STS.U16 [R36+UR9+0x3100], R0 ;  /* 0x0031000024007988 */ /* 0x0041e80008000409 */
[----:B------:R1:W-:Y:S04]  /*d1d0*/  STS.U16 [R36+UR9+0x3500], R58 ;  /* 0x0035003a24007988 */ /* 0x0003e80008000409 */
[----:B---3--:R2:W-:Y:S04]  /*d1e0*/  STS.U16 [R36+UR9+0x3900], R59 ;  /* 0x0039003b24007988 */ /* 0x0085e80008000409 */
[----:B0-----:R-:W3:Y:S04]  /*d1f0*/  LDL.LU R0, [R1+0x6d8] ;  /* 0x0006d80001007983 */ /* 0x001ee80000300800 */
[----:B-1----:R-:W5:Y:S04]  /*d200*/  LDL.LU R58, [R1+0x6d4] ;  /* 0x0006d400013a7983 */ /* 0x002f680000300800 */
[----:B--2---:R-:W5:Y:S04]  /*d210*/  LDL.LU R59, [R1+0x6d0] ;  /* 0x0006d000013b7983 */ /* 0x004f680000300800 */
[----:B----4-:R0:W-:Y:S04]  /*d220*/  STS.U16 [R36+UR9+0x3d00], R51 ;  /* 0x003d003324007988 */ /* 0x0101e80008000409 */
[----:B0-----:R-:W2:Y:S01]  /*d230*/  LDL.LU R51, [R1+0x6cc] ;  /* 0x0006cc0001337983 */ /* 0x001ea20000300800 */
[----:B------:R-:W-:-:S03]  /*d240*/  PRMT R37, RZ, 0x7610, R37 ;  /* 0x00007610ff257816 */ /* 0x000fc60000000025 */
[----:B------:R0:W-:Y:S04]  /*d250*/  STS.U16 [R36+UR9+0x4100], R56 ;  /* 0x0041003824007988 */ /* 0x0001e80008000409 */
[----:B------:R1:W-:Y:S04]  /*d260*/  STS.U16 [R36+UR9+0x4500], R57 ;  /* 0x0045003924007988 */ /* 0x0003e80008000409 */
[----:B------:R-:W4:Y:S04]  /*d270*/  @P0 LDG.E.U16 R37, desc[UR20][R86.64] ;  /* 0x0000001456250981 */ /* 0x000f28000c1e1500 */
[----:B0-----:R-:W5:Y:S04]  /*d280*/  LDL.LU R56, [R1+0x6c8] ;  /* 0x0006c80001387983 */ /* 0x001f680000300800 */
[----:B-1----:R-:W5:Y:S01]  /*d290*/  LDL.LU R57, [R1+0x6c4] ;  /* 0x0006c40001397983 */ /* 0x002f620000300800 */
[----:B------:R-:W-:-:S02]  /*d2a0*/  PRMT R165, RZ, 0x7610, R165 ;  /* 0x00007610ffa57816 */ /* 0x000fc400000000a5 */
[----:B------:R-:W-:-:S04]  /*d2b0*/  PRMT R164, RZ, 0x7610, R164 ;  /* 0x00007610ffa47816 */ /* 0x000fc800000000a4 */
[----:B------:R-:W3:Y:S04]  /*d2c0*/  @P0 LDG.E.U16 R165, desc[UR20][R42.64] ;  /* 0x000000142aa50981 */ /* 0x000ee8000c1e1500 */
[----:B------:R-:W3:Y:S04]  /*d2d0*/  @P0 LDG.E.U16 R164, desc[UR20][R46.64] ;  /* 0x000000142ea40981 */ /* 0x000ee8000c1e1500 */
[----:B--2---:R0:W-:Y:S04]  /*d2e0*/  STS.U16 [R36+UR9+0x4900], R51 ;  /* 0x0049003324007988 */ /* 0x0041e80008000409 */
[----:B------:R1:W-:Y:S04]  /*d2f0*/  STS.U16 [R36+UR9+0x4d00], R50 ;  /* 0x004d003224007988 */ /* 0x0003e80008000409 */
[----:B------:R2:W-:Y:S04]  /*d300*/  STS.U16 [R36+UR9+0x5100], R48 ;  /* 0x0051003024007988 */ /* 0x0005e80008000409 */
[----:B0-----:R-:W3:Y:S04]  /*d310*/  LDL.LU R51, [R1+0x6c0] ;  /* 0x0006c00001337983 */ /* 0x001ee80000300800 */
[----:B-1----:R-:W5:Y:S04]  /*d320*/  LDL.LU R50, [R1+0x6bc] ;  /* 0x0006bc0001327983 */ /* 0x002f680000300800 */
[----:B--2---:R-:W2:Y:S04]  /*d330*/  LDL.LU R48, [R1+0x6b8] ;  /* 0x0006b80001307983 */ /* 0x004ea80000300800 */
[----:B------:R0:W-:Y:S04]  /*d340*/  STS.U16 [R36+UR9+0x5500], R49 ;  /* 0x0055003124007988 */ /* 0x0001e80008000409 */
[----:B------:R1:W-:Y:S04]  /*d350*/  STS.U16 [R36+UR9+0x5900], R44 ;  /* 0x0059002c24007988 */ /* 0x0003e80008000409 */
[----:B------:R4:W-:Y:S04]  /*d360*/  STS.U16 [R36+UR9+0x5d00], R45 ;  /* 0x005d002d24007988 */ /* 0x0009e80008000409 */
[----:B0-----:R-:W2:Y:S04]  /*d370*/  LDL.LU R49, [R1+0x6b4] ;  /* 0x0006b40001317983 */ /* 0x001ea80000300800 */
[----:B-1----:R-:W2:Y:S04]  /*d380*/  LDL.LU R44, [R1+0x6b0] ;  /* 0x0006b000012c7983 */ /* 0x002ea80000300800 */
[----:B----4-:R-:W4:Y:S04]  /*d390*/  LDL.LU R45, [R1+0x6ac] ;  /* 0x0006ac00012d7983 */ /* 0x010f280000300800 */
[----:B------:R0:W-:Y:S04]  /*d3a0*/  STS.U16 [R36+UR9+0x6100], R41 ;  /* 0x0061002924007988 */ /* 0x0001e80008000409 */
[----:B------:R1:W-:Y:S04]  /*d3b0*/  STS.U16 [R36+UR9+0x6500], R84 ;  /* 0x0065005424007988 */ /* 0x0003e80008000409 */
[----:B------:R1:W-:Y:S04]  /*d3c0*/  STS.U16 [R36+UR9+0x6900], R85 ;  /* 0x0069005524007988 */ /* 0x0003e80008000409 */
[----:B0-----:R-:W2:Y:S04]  /*d3d0*/  LDL.LU R41, [R1+0x6a8] ;  /* 0x0006a80001297983 */ /* 0x001ea80000300800 */
[----:B-1----:R-:W2:Y:S04]  /*d3e0*/  LDL.LU R84, [R1+0x6a4] ;  /* 0x0006a40001547983 */ /* 0x002ea80000300800 */
[----:B------:R-:W2:Y:S04]  /*d3f0*/  LDL.LU R85, [R1+0x6a0] ;  /* 0x0006a00001557983 */ /* 0x000ea80000300800 */
[----:B------:R0:W-:Y:S04]  /*d400*/  STS.U16 [R36+UR9+0x6d00], R80 ;  /* 0x006d005024007988 */ /* 0x0001e80008000409 */
[----:B------:R1:W-:Y:S04]  /*d410*/  STS.U16 [R36+UR9+0x7100], R81 ;  /* 0x0071005124007988 */ /* 0x0003e80008000409 */
[----:B------:R1:W-:Y:S04]  /*d420*/  STS.U16 [R36+UR9+0x7500], R38 ;  /* 0x0075002624007988 */ /* 0x0003e80008000409 */
[----:B0-----:R-:W2:Y:S04]  /*d430*/  LDL.LU R80, [R1+0x69c] ;  /* 0x00069c0001507983 */ /* 0x001ea80000300800 */
[----:B-1----:R-:W2:Y:S04]  /*d440*/  LDL.LU R81, [R1+0x698] ;  /* 0x0006980001517983 */ /* 0x002ea80000300800 */
[----:B------:R-:W2:Y:S04]  /*d450*/  LDL.LU R38, [R1+0x694] ;  /* 0x0006940001267983 */ /* 0x000ea80000300800 */
[----:B------:R0:W-:Y:S04]  /*d460*/  STS.U16 [R36+UR9+0x7900], R39 ;  /* 0x0079002724007988 */ /* 0x0001e80008000409 */
[----:B0-----:R-:W4:Y:S04]  /*d470*/  LDL.LU R39, [R1+0x690] ;  /* 0x0006900001277983 */ /* 0x001f280000300800 */
[----:B------:R0:W-:Y:S04]  /*d480*/  STS.U16 [R36+UR9+0x7d00], R37 ;  /* 0x007d002524007988 */ /* 0x0001e80008000409 */
[----:B------:R1:W-:Y:S04]  /*d490*/  STS.U16 [R40+UR9+0x200], R20 ;  /* 0x0002001428007988 */ /* 0x0003e80008000409 */
[----:B------:R1:W-:Y:S04]  /*d4a0*/  STS.U16 [R40+UR9+0x600], R21 ;  /* 0x0006001528007988 */ /* 0x0003e80008000409 */
[----:B0-----:R-:W4:Y:S04]  /*d4b0*/  LDL.LU R36, [R1+0x68c] ;  /* 0x00068c0001247983 */ /* 0x001f280000300800 */
[----:B------:R-:W4:Y:S04]  /*d4c0*/  LDL.LU R37, [R1+0x688] ;  /* 0x0006880001257983 */ /* 0x000f280000300800 */
        /* <DEDUP_REMOVED lines=21> */
[----:B---3--:R1:W-:Y:S04]  /*d620*/  STS.U16 [R40+UR9+0x3200], R165 ;  /* 0x003200a528007988 */ /* 0x0083e80008000409 */
[----:B------:R3:W-:Y:S04]  /*d630*/  STS.U16 [R40+UR9+0x3600], R164 ;  /* 0x003600a428007988 */ /* 0x0007e80008000409 */
[----:B0-----:R-:W4:Y:S04]  /*d640*/  LDL.LU R2, [R1+0x658] ;  /* 0x0006580001027983 */ /* 0x001f280000300800 */
[----:B-1----:R-:W4:Y:S04]  /*d650*/  LDL.LU R165, [R1+0x654] ;  /* 0x0006540001a57983 */ /* 0x002f280000300800 */
[----:B---3--:R-:W3:Y:S01]  /*d660*/  LDL.LU R164, [R1+0x650] ;  /* 0x0006500001a47983 */ /* 0x008ee20000300800 */
[----:B--2---:R-:W-:-:S06]  /*d670*/  PRMT R38, RZ, 0x7610, R38 ;  /* 0x00007610ff267816 */ /* 0x004fcc0000000026 */
[----:B------:R-:W2:Y:S01]  /*d680*/  @P0 LDG.E.U16 R38, desc[UR20][R14.64] ;  /* 0x000000140e260981 */ /* 0x000ea2000c1e1500 */
[----:B----4-:R-:W-:-:S06]  /*d690*/  PRMT R39, RZ, 0x7610, R39 ;  /* 0x00007610ff277816 */ /* 0x010fcc0000000027 */
[----:B------:R0:W4:Y:S04]  /*d6a0*/  @P0 LDG.E.U16 R39, desc[UR20][R34.64] ;  /* 0x0000001422270981 */ /* 0x000128000c1e1500 */
[----:B------:R-:W0:Y:S04]  /*d6b0*/  LDL.LU.64 R34, [R1+0x648] ;  /* 0x0006480001227983 */ /* 0x000e280000300a00 */
[----:B------:R-:W2:Y:S01]  /*d6c0*/  LDL.LU.64 R14, [R1+0x640] ;  /* 0x00064000010e7983 */ /* 0x000ea20000300a00 */
[----:B------:R-:W-:Y:S02]  /*d6d0*/  PRMT R37, RZ, 0x7610, R37 ;  /* 0x00007610ff257816 */ /* 0x000fe40000000025 */
[----:B------:R-:W-:-:S04]  /*d6e0*/  PRMT R36, RZ, 0x7610, R36 ;  /* 0x00007610ff247816 */ /* 0x000fc80000000024 */
[----:B------:R-:W3:Y:S04]  /*d6f0*/  @P0 LDG.E.U16 R37, desc[UR20][R54.64] ;  /* 0x0000001436250981 */ /* 0x000ee8000c1e1500 */
[----:B------:R-:W3:Y:S04]  /*d700*/  @P0 LDG.E.U16 R36, desc[UR20][R52.64] ;  /* 0x0000001434240981 */ /* 0x000ee8000c1e1500 */
[----:B------:R-:W5:Y:S04]  /*d710*/  LDL.LU.64 R54, [R1+0x638] ;  /* 0x0006380001367983 */ /* 0x000f680000300a00 */
[----:B------:R-:W5:Y:S01]  /*d720*/  LDL.LU.64 R52, [R1+0x630] ;  /* 0x0006300001347983 */ /* 0x000f620000300a00 */
[----:B0-----:R-:W-:-:S02]  /*d730*/  PRMT R35, RZ, 0x7610, R35 ;  /* 0x00007610ff237816 */ /* 0x001fc40000000023 */
[----:B--2---:R-:W-:-:S04]  /*d740*/  PRMT R15, RZ, 0x7610, R15 ;  /* 0x00007610ff0f7816 */ /* 0x004fc8000000000f */
[----:B------:R0:W2:Y:S04]  /*d750*/  @P0 LDG.E.U16 R35, desc[UR20][R32.64] ;  /* 0x0000001420230981 */ /* 0x0000a8000c1e1500 */
[----:B------:R1:W2:Y:S04]  /*d760*/  @P0 LDG.E.U16 R15, desc[UR20][R30.64] ;  /* 0x000000141e0f0981 */ /* 0x0002a8000c1e1500 */
[----:B------:R-:W0:Y:S04]  /*d770*/  LDL.LU.64 R32, [R1+0x628] ;  /* 0x0006280001207983 */ /* 0x000e280000300a00 */
[----:B------:R-:W1:Y:S01]  /*d780*/  LDL.LU.64 R30, [R1+0x620] ;  /* 0x00062000011e7983 */ /* 0x000e620000300a00 */
[----:B------:R-:W-:-:S06]  /*d790*/  PRMT R34, RZ, 0x7610, R34 ;  /* 0x00007610ff227816 */ /* 0x000fcc0000000022 */
[----:B------:R-:W2:Y:S04]  /*d7a0*/  @P0 LDG.E.U16 R34, desc[UR20][R28.64] ;  /* 0x000000141c220981 */ /* 0x000ea8000c1e1500 */
[----:B------:R-:W2:Y:S01]  /*d7b0*/  LDL.LU.64 R28, [R1+0x618] ;  /* 0x00061800011c7983 */ /* 0x000ea20000300a00 */
[----:B0-----:R-:W-:Y:S02]  /*d7c0*/  PRMT R33, RZ, 0x7610, R33 ;  /* 0x00007610ff217816 */ /* 0x001fe40000000021 */
[----:B------:R-:W-:Y:S02]  /*d7d0*/  PRMT R32, RZ, 0x7610, R32 ;  /* 0x00007610ff207816 */ /* 0x000fe40000000020 */
[----:B-1----:R-:W-:Y:S02]  /*d7e0*/  PRMT R31, RZ, 0x7610, R31 ;  /* 0x00007610ff1f7816 */ /* 0x002fe4000000001f */
[----:B------:R-:W2:Y:S04]  /*d7f0*/  @P0 LDG.E.U16 R33, desc[UR20][R26.64] ;  /* 0x000000141a210981 */ /* 0x000ea8000c1e1500 */
[----:B------:R-:W2:Y:S04]  /*d800*/  @P0 LDG.E.U16 R32, desc[UR20][R22.64] ;  /* 0x0000001416200981 */ /* 0x000ea8000c1e1500 */
[----:B------:R0:W2:Y:S04]  /*d810*/  @P0 LDG.E.U16 R31, desc[UR20][R6.64] ;  /* 0x00000014061f0981 */ /* 0x0000a8000c1e1500 */
[----:B------:R-:W2:Y:S04]  /*d820*/  LDL.LU.64 R26, [R1+0x610] ;  /* 0x00061000011a7983 */ /* 0x000ea80000300a00 */
[----:B------:R-:W2:Y:S04]  /*d830*/  LDL.LU.64 R22, [R1+0x608] ;  /* 0x0006080001167983 */ /* 0x000ea80000300a00 */
[----:B------:R-:W0:Y:S01]  /*d840*/  LDL.LU.64 R6, [R1+0x600] ;  /* 0x0006000001067983 */ /* 0x000e220000300a00 */
[----:B------:R-:W-:-:S02]  /*d850*/  PRMT R0, RZ, 0x7610, R0 ;  /* 0x00007610ff007816 */ /* 0x000fc40000000000 */
[----:B------:R-:W-:Y:S02]  /*d860*/  PRMT R51, RZ, 0x7610, R51 ;  /* 0x00007610ff337816 */ /* 0x000fe40000000033 */
[----:B---3--:R-:W-:Y:S02]  /*d870*/  PRMT R164, RZ, 0x7610, R164 ;  /* 0x00007610ffa47816 */ /* 0x008fe400000000a4 */
[----:B------:R-:W-:Y:S01]  /*d880*/  PRMT R165, RZ, 0x7610, R165 ;  /* 0x00007610ffa57816 */ /* 0x000fe200000000a5 */
[----:B------:R-:W3:Y:S01]  /*d890*/  @P0 LDG.E.U16 R0, desc[UR20][R90.64] ;  /* 0x000000145a000981 */ /* 0x000ee2000c1e1500 */
[----:B------:R-:W-:Y:S02]  /*d8a0*/  PRMT R85, RZ, 0x7610, R85 ;  /* 0x00007610ff557816 */ /* 0x000fe40000000055 */
[----:B------:R-:W-:Y:S01]  /*d8b0*/  PRMT R84, RZ, 0x7610, R84 ;  /* 0x00007610ff547816 */ /* 0x000fe20000000054 */
[----:B------:R-:W2:Y:S01]  /*d8c0*/  @P0 LDG.E.U16 R51, desc[UR20][R92.64] ;  /* 0x000000145c330981 */ /* 0x000ea2000c1e1500 */
[----:B------:R-:W-:-:S02]  /*d8d0*/  PRMT R81, RZ, 0x7610, R81 ;  /* 0x00007610ff517816 */ /* 0x000fc40000000051 */
[----:B------:R-:W-:Y:S01]  /*d8e0*/  PRMT R30, RZ, 0x7610, R30 ;  /* 0x00007610ff1e7816 */ /* 0x000fe2000000001e */
[----:B------:R-:W2:Y:S01]  /*d8f0*/  @P0 LDG.E.U16 R164, desc[UR20][R94.64] ;  /* 0x000000145ea40981 */ /* 0x000ea2000c1e1500 */
[----:B------:R-:W-:Y:S02]  /*d900*/  PRMT R80, RZ, 0x7610, R80 ;  /* 0x00007610ff507816 */ /* 0x000fe40000000050 */
[----:B------:R-:W-:Y:S01]  /*d910*/  PRMT R21, RZ, 0x7610, R21 ;  /* 0x00007610ff157816 */ /* 0x000fe20000000015 */
[----:B------:R-:W2:Y:S01]  /*d920*/  @P0 LDG.E.U16 R165, desc[UR20][R96.64] ;  /* 0x0000001460a50981 */ /* 0x000ea2000c1e1500 */
[----:B------:R-:W-:Y:S02]  /*d930*/  PRMT R18, RZ, 0x7610, R18 ;  /* 0x00007610ff127816 */ /* 0x000fe40000000012 */
[----:B------:R-:W-:Y:S01]  /*d940*/  PRMT R49, RZ, 0x7610, R49 ;  /* 0x00007610ff317816 */ /* 0x000fe20000000031 */
[----:B------:R-:W4:Y:S01]  /*d950*/  @P0 LDG.E.U16 R85, desc[UR20][R98.64] ;  /* 0x0000001462550981 */ /* 0x000f22000c1e1500 */
[----:B------:R-:W-:-:S02]  /*d960*/  PRMT R11, RZ, 0x7610, R11 ;  /* 0x00007610ff0b7816 */ /* 0x000fc4000000000b */
[----:B------:R-:W-:Y:S01]  /*d970*/  PRMT R9, RZ, 0x7610, R9 ;  /* 0x00007610ff097816 */ /* 0x000fe20000000009 */
[----:B------:R-:W4:Y:S01]  /*d980*/  @P0 LDG.E.U16 R84, desc[UR20][R100.64] ;  /* 0x0000001464540981 */ /* 0x000f22000c1e1500 */
[----:B------:R-:W-:-:S03]  /*d990*/  PRMT R48, RZ, 0x7610, R48 ;  /* 0x00007610ff307816 */ /* 0x000fc60000000030 */
[----:B------:R-:W4:Y:S01]  /*d9a0*/  @P0 LDG.E.U16 R81, desc[UR20][R102.64] ;  /* 0x0000001466510981 */ /* 0x000f22000c1e1500 */
[----:B------:R-:W-:-:S03]  /*d9b0*/  PRMT R45, RZ, 0x7610, R45 ;  /* 0x00007610ff2d7816 */ /* 0x000fc6000000002d */
[----:B------:R-:W4:Y:S01]  /*d9c0*/  @P0 LDG.E.U16 R30, desc[UR20][R24.64] ;  /* 0x00000014181e0981 */ /* 0x000f22000c1e1500 */
[----:B------:R-:W-:-:S03]  /*d9d0*/  PRMT R44, RZ, 0x7610, R44 ;  /* 0x00007610ff2c7816 */ /* 0x000fc6000000002c */
[----:B------:R-:W4:Y:S01]  /*d9e0*/  @P0 LDG.E.U16 R80, desc[UR20][R104.64] ;  /* 0x0000001468500981 */ /* 0x000f22000c1e1500 */
[----:B------:R-:W-:-:S03]  /*d9f0*/  PRMT R41, RZ, 0x7610, R41 ;  /* 0x00007610ff297816 */ /* 0x000fc60000000029 */
[----:B------:R-:W4:Y:S04]  /*da00*/  @P0 LDG.E.U16 R21, desc[UR20][R106.64] ;  /* 0x000000146a150981 */ /* 0x000f28000c1e1500 */
[----:B------:R-:W4:Y:S01]  /*da10*/  LDL.LU.64 R24, [R1+0x5f8] ;  /* 0x0005f80001187983 */ /* 0x000f220000300a00 */
[----:B------:R-:W-:-:S03]  /*da20*/  PRMT R12, RZ, 0x7610, R12 ;  /* 0x00007610ff0c7816 */ /* 0x000fc6000000000c */
[----:B------:R-:W4:Y:S01]  /*da30*/  @P0 LDG.E.U16 R18, desc[UR20][R108.64] ;  /* 0x000000146c120981 */ /* 0x000f22000c1e1500 */
[----:B------:R-:W-:-:S03]  /*da40*/  PRMT R5, RZ, 0x7610, R5 ;  /* 0x00007610ff057816 */ /* 0x000fc60000000005 */
[----:B------:R-:W4:Y:S04]  /*da50*/  @P0 LDG.E.U16 R49, desc[UR20][R110.64] ;  /* 0x000000146e310981 */ /* 0x000f28000c1e1500 */
[----:B------:R-:W4:Y:S04]  /*da60*/  @P0 LDG.E.U16 R11, desc[UR20][R112.64] ;  /* 0x00000014700b0981 */ /* 0x000f28000c1e1500 */
[----:B------:R-:W4:Y:S04]  /*da70*/  @P0 LDG.E.U16 R9, desc[UR20][R114.64] ;  /* 0x0000001472090981 */ /* 0x000f28000c1e1500 */
[----:B------:R-:W4:Y:S04]  /*da80*/  @P0 LDG.E.U16 R48, desc[UR20][R116.64] ;  /* 0x0000001474300981 */ /* 0x000f28000c1e1500 */
[----:B------:R-:W4:Y:S04]  /*da90*/  @P0 LDG.E.U16 R45, desc[UR20][R118.64] ;  /* 0x00000014762d0981 */ /* 0x000f28000c1e1500 */
[----:B------:R-:W4:Y:S04]  /*daa0*/  @P0 LDG.E.U16 R44, desc[UR20][R120.64] ;  /* 0x00000014782c0981 */ /* 0x000f28000c1e1500 */
[----:B------:R-:W4:Y:S04]  /*dab0*/  @P0 LDG.E.U16 R41, desc[UR20][R122.64] ;  /* 0x000000147a290981 */ /* 0x000f28000c1e1500 */
[----:B------:R-:W4:Y:S04]  /*dac0*/  @P0 LDG.E.U16 R12, desc[UR20][R124.64] ;  /* 0x000000147c0c0981 */ /* 0x000f28000c1e1500 */
[----:B------:R-:W4:Y:S01]  /*dad0*/  @P0 LDG.E.U16 R5, desc[UR20][R88.64] ;  /* 0x0000001458050981 */ /* 0x000f22000c1e1500 */
[----:B0-----:R-:W-:-:S06]  /*dae0*/  PRMT R6, RZ, 0x7610, R6 ;  /* 0x00007610ff067816 */ /* 0x001fcc0000000006 */
[----:B------:R0:W4:Y:S04]  /*daf0*/  @P0 LDG.E.U16 R6, desc[UR20][R16.64] ;  /* 0x0000001410060981 */ /* 0x000128000c1e1500 */
[----:B------:R-:W0:Y:S04]  /*db00*/  LDL.LU.64 R16, [R1+0x5f0] ;  /* 0x0005f00001107983 */ /* 0x000e280000300a00 */
[----:B---3--:R1:W-:Y:S01]  /*db10*/  STS.U16 [R40+UR9+0x3a00], R0 ;  /* 0x003a000028007988 */ /* 0x0083e20008000409 */
[----:B--2---:R-:W-:-:S03]  /*db20*/  PRMT R29, RZ, 0x7610, R29 ;  /* 0x00007610ff1d7816 */ /* 0x004fc6000000001d */
[----:B------:R2:W-:Y:S01]  /*db30*/  STS.U16 [R40+UR9+0x3e00], R51 ;  /* 0x003e003328007988 */ /* 0x0005e20008000409 */
[----:B------:R-:W-:-:S03]  /*db40*/  PRMT R22, RZ, 0x7610, R22 ;  /* 0x00007610ff167816 */ /* 0x000fc60000000016 */
[----:B------:R3:W-:Y:S04]  /*db50*/  STS.U16 [R40+UR9+0x4200], R164 ;  /* 0x004200a428007988 */ /* 0x0007e80008000409 */
[----:B------:R-:W-:Y:S04]  /*db60*/  STS.U16 [R40+UR9+0x4600], R165 ;  /* 0x004600a528007988 */ /* 0x000fe80008000409 */
[----:B----4-:R-:W-:Y:S04]  /*db70*/  STS.U16 [R40+UR9+0x4a00], R85 ;  /* 0x004a005528007988 */ /* 0x010fe80008000409 */
[----:B------:R-:W-:Y:S04]  /*db80*/  STS.U16 [R40+UR9+0x4e00], R84 ;  /* 0x004e005428007988 */ /* 0x000fe80008000409 */
[----:B------:R-:W-:Y:S04]  /*db90*/  STS.U16 [R40+UR9+0x5200], R81 ;  /* 0x0052005128007988 */ /* 0x000fe80008000409 */
[----:B------:R-:W-:Y:S04]  /*dba0*/  STS.U16 [R40+UR9+0x5600], R80 ;  /* 0x0056005028007988 */ /* 0x000fe80008000409 */
[----:B-1----:R-:W4:Y:S04]  /*dbb0*/  LDL.LU R0, [R1+0x5ec] ;  /* 0x0005ec0001007983 */ /* 0x002f280000300800 */
[----:B------:R1:W-:Y:S04]  /*dbc0*/  STS.U16 [R40+UR9+0x5a00], R21 ;  /* 0x005a001528007988 */ /* 0x0003e80008000409 */
[----:B--2---:R2:W5:Y:S04]  /*dbd0*/  LDL.LU R51, [R1+0x5e8] ;  /* 0x0005e80001337983 */ /* 0x0045680000300800 */
[----:B------:R1:W-:Y:S01]  /*dbe0*/  STS.U16 [R40+UR9+0x5e00], R18 ;  /* 0x005e001228007988 */ /* 0x0003e20008000409 */
[----:B------:R-:W-:-:S03]  /*dbf0*/  PRMT R14, RZ, 0x7610, R14 ;  /* 0x00007610ff0e7816 */ /* 0x000fc6000000000e */
[----:B------:R-:W2:Y:S04]  /*dc00*/  @P0 LDG.E.U16 R29, desc[UR20][R126.64] ;  /* 0x000000147e1d0981 */ /* 0x000ea8000c1e1500 */
[----:B---3--:R-:W3:Y:S04]  /*dc10*/  LDL.LU R164, [R1+0x5e4] ;  /* 0x0005e40001a47983 */ /* 0x008ee80000300800 */
[----:B------:R-:W-:Y:S01]  /*dc20*/  STS.U16 [R40+UR9+0x6200], R49 ;  /* 0x0062003128007988 */ /* 0x000fe20008000409 */
[----:B------:R-:W-:-:S03]  /*dc30*/  PRMT R13, RZ, 0x7610, R13 ;  /* 0x00007610ff0d7816 */ /* 0x000fc6000000000d */
[----:B------:R-:W3:Y:S04]  /*dc40*/  @P0 LDG.E.U16 R22, desc[UR20][R128.64] ;  /* 0x0000001480160981 */ /* 0x000ee8000c1e1500 */
[----:B-1----:R-:W4:Y:S04]  /*dc50*/  LDL.LU R21, [R1+0x2e4] ;  /* 0x0002e40001157983 */ /* 0x002f280000300800 */
[----:B------:R1:W-:Y:S04]  /*dc60*/  STS.U16 [R40+UR9+0x6600], R11 ;  /* 0x0066000b28007988 */ /* 0x0003e80008000409 */
[----:B------:R-:W4:Y:S04]  /*dc70*/  LDL.LU R18, [R1+0x280] ;  /* 0x0002800001127983 */ /* 0x000f280000300800 */
[----:B------:R1:W-:Y:S04]  /*dc80*/  STS.U16 [R40+UR9+0x6a00], R9 ;  /* 0x006a000928007988 */ /* 0x0003e80008000409 */
[----:B------:R-:W-:Y:S04]  /*dc90*/  STS.U16 [R40+UR9+0x6e00], R48 ;  /* 0x006e003028007988 */ /* 0x000fe80008000409 */
[----:B------:R-:W-:Y:S01]  /*dca0*/  STS.U16 [R40+UR9+0x7200], R45 ;  /* 0x0072002d28007988 */ /* 0x000fe20008000409 */
[----:B------:R-:W-:-:S03]  /*dcb0*/  PRMT R10, RZ, 0x7610, R10 ;  /* 0x00007610ff0a7816 */ /* 0x000fc6000000000a */
[----:B-1----:R-:W4:Y:S04]  /*dcc0*/  LDL.LU R11, [R1+0x2d0] ;  /* 0x0002d000010b7983 */ /* 0x002f280000300800 */
[----:B------:R-:W-:Y:S01]  /*dcd0*/  STS.U16 [R40+UR9+0x7600], R44 ;  /* 0x0076002c28007988 */ /* 0x000fe20008000409 */
[----:B------:R-:W-:-:S03]  /*dce0*/  PRMT R8, RZ, 0x7610, R8 ;  /* 0x00007610ff087816 */ /* 0x000fc60000000008 */
[----:B------:R-:W4:Y:S04]  /*dcf0*/  LDL.LU R9, [R1+0x27c] ;  /* 0x00027c0001097983 */ /* 0x000f280000300800 */
[----:B------:R-:W-:Y:S04]  /*dd00*/  STS.U16 [R40+UR9+0x7a00], R41 ;  /* 0x007a002928007988 */ /* 0x000fe80008000409 */
[----:B------:R-:W-:Y:S04]  /*dd10*/  STS.U16 [R40+UR9+0x7e00], R12 ;  /* 0x007e000c28007988 */ /* 0x000fe80008000409 */
[----:B------:R1:W-:Y:S04]  /*dd20*/  STS.U16 [R19+UR9+0x7f00], R5 ;  /* 0x007f000513007988 */ /* 0x0003e80008000409 */
[----:B------:R-:W4:Y:S04]  /*dd30*/  @P0 LDG.E.U16 R14, desc[UR20][R134.64] ;  /* 0x00000014860e0981 */ /* 0x000f28000c1e1500 */
[----:B------:R-:W-:Y:S01]  /*dd40*/  STS.U16 [R19+UR9+0x300], R39 ;  /* 0x0003002713007988 */ /* 0x000fe20008000409 */
[----:B------:R-:W-:-:S03]  /*dd50*/  PRMT R7, RZ, 0x7610, R7 ;  /* 0x00007610ff077816 */ /* 0x000fc60000000007 */
[----:B------:R-:W4:Y:S04]  /*dd60*/  @P0 LDG.E.U16 R13, desc[UR20][R136.64] ;  /* 0x00000014880d0981 */ /* 0x000f28000c1e1500 */
[----:B-1----:R-:W4:Y:S04]  /*dd70*/  LDL.LU R5, [R1+0x278] ;  /* 0x0002780001057983 */ /* 0x002f280000300800 */
[----:B------:R-:W-:Y:S01]  /*dd80*/  STS.U16 [R19+UR9+0x700], R38 ;  /* 0x0007002613007988 */ /* 0x000fe20008000409 */
[----:B------:R-:W-:-:S03]  /*dd90*/  PRMT R4, RZ, 0x7610, R4 ;  /* 0x00007610ff047816 */ /* 0x000fc60000000004 */
[----:B------:R-:W4:Y:S04]  /*dda0*/  LDL.LU R12, [R1+0x274] ;  /* 0x00027400010c7983 */ /* 0x000f280000300800 */
[----:B------:R-:W-:Y:S04]  /*ddb0*/  STS.U16 [R19+UR9+0xb00], R37 ;  /* 0x000b002513007988 */ /* 0x000fe80008000409 */
[----:B------:R-:W-:Y:S04]  /*ddc0*/  STS.U16 [R19+UR9+0xf00], R36 ;  /* 0x000f002413007988 */ /* 0x000fe80008000409 */
[----:B------:R-:W-:Y:S04]  /*ddd0*/  STS.U16 [R19+UR9+0x1300], R35 ;  /* 0x0013002313007988 */ /* 0x000fe80008000409 */
[----:B------:R-:W4:Y:S04]  /*dde0*/  @P0 LDG.E.U16 R10, desc[UR20][R138.64] ;  /* 0x000000148a0a0981 */ /* 0x000f28000c1e1500 */
[----:B------:R1:W-:Y:S04]  /*ddf0*/  STS.U16 [R19+UR9+0x1700], R15 ;  /* 0x0017000f13007988 */ /* 0x0003e80008000409 */
[----:B------:R-:W4:Y:S04]  /*de00*/  @P0 LDG.E.U16 R8, desc[UR20][R140.64] ;  /* 0x000000148c080981 */ /* 0x000f28000c1e1500 */
[----:B------:R-:W4:Y:S04]  /*de10*/  @P0 LDG.E.U16 R7, desc[UR20][R142.64] ;  /* 0x000000148e070981 */ /* 0x000f28000c1e1500 */
[----:B-1----:R-:W4:Y:S04]  /*de20*/  LDL.LU R15, [R1+0x270] ;  /* 0x00027000010f7983 */ /* 0x002f280000300800 */
[----:B------:R-:W4:Y:S04]  /*de30*/  LDL.LU R165, [R1+0x26c] ;  /* 0x00026c0001a57983 */ /* 0x000f280000300800 */
[----:B------:R-:W4:Y:S01]  /*de40*/  @P0 LDG.E.U16 R4, desc[UR20][R144.64] ;  /* 0x0000001490040981 */ /* 0x000f22000c1e1500 */
[----:B0-----:R-:W-:-:S02]  /*de50*/  PRMT R17, RZ, 0x7610, R17 ;  /* 0x00007610ff117816 */ /* 0x001fc40000000011 */
[----:B------:R-:W-:-:S04]  /*de60*/  PRMT R16, RZ, 0x7610, R16 ;  /* 0x00007610ff107816 */ /* 0x000fc80000000010 */
[----:B------:R-:W4:Y:S04]  /*de70*/  @P0 LDG.E.U16 R17, desc[UR20][R130.64] ;  /* 0x0000001482110981 */ /* 0x000f28000c1e1500 */
[----:B------:R-:W4:Y:S01]  /*de80*/  @P0 LDG.E.U16 R16, desc[UR20][R132.64] ;  /* 0x0000001484100981 */ /* 0x000f22000c1e1500 */
[----:B------:R-:W-:Y:S02]  /*de90*/  PRMT R28, RZ, 0x7610, R28 ;  /* 0x00007610ff1c7816 */ /* 0x000fe4000000001c */
[----:B------:R-:W-:Y:S02]  /*dea0*/  PRMT R27, RZ, 0x7610, R27 ;  /* 0x00007610ff1b7816 */ /* 0x000fe4000000001b */
[----:B------:R-:W-:Y:S02]  /*deb0*/  PRMT R2, RZ, 0x7610, R2 ;  /* 0x00007610ff027816 */ /* 0x000fe40000000002 */
[----:B------:R-:W-:Y:S01]  /*dec0*/  PRMT R26, RZ, 0x7610, R26 ;  /* 0x00007610ff1a7816 */ /* 0x000fe2000000001a */
[----:B------:R-:W4:Y:S01]  /*ded0*/  @P0 LDG.E.U16 R28, desc[UR20][R146.64] ;  /* 0x00000014921c0981 */ /* 0x000f22000c1e1500 */
[----:B------:R-:W-:-:S03]  /*dee0*/  PRMT R25, RZ, 0x7610, R25 ;  /* 0x00007610ff197816 */ /* 0x000fc60000000019 */
[----:B------:R-:W4:Y:S04]  /*def0*/  @P0 LDG.E.U16 R27, desc[UR20][R148.64] ;  /* 0x00000014941b0981 */ /* 0x000f28000c1e1500 */
[----:B------:R-:W4:Y:S04]  /*df00*/  @P0 LDG.E.U16 R2, desc[UR20][R150.64] ;  /* 0x0000001496020981 */ /* 0x000f28000c1e1500 */
[----:B------:R-:W4:Y:S04]  /*df10*/  @P0 LDG.E.U16 R26, desc[UR20][R152.64] ;  /* 0x00000014981a0981 */ /* 0x000f28000c1e1500 */
[----:B------:R-:W4:Y:S04]  /*df20*/  @P0 LDG.E.U16 R25, desc[UR20][R154.64] ;  /* 0x000000149a190981 */ /* 0x000f28000c1e1500 */
[----:B------:R-:W-:Y:S04]  /*df30*/  STS.U16 [R19+UR9+0x1b00], R34 ;  /* 0x001b002213007988 */ /* 0x000fe80008000409 */
[----:B------:R-:W-:Y:S04]  /*df40*/  STS.U16 [R19+UR9+0x1f00], R33 ;  /* 0x001f002113007988 */ /* 0x000fe80008000409 */
[----:B------:R-:W-:Y:S04]  /*df50*/  STS.U16 [R19+UR9+0x2300], R32 ;  /* 0x0023002013007988 */ /* 0x000fe80008000409 */
[----:B------:R-:W-:Y:S04]  /*df60*/  STS.U16 [R19+UR9+0x2700], R31 ;  /* 0x0027001f13007988 */ /* 0x000fe80008000409 */
[----:B------:R-:W-:Y:S04]  /*df70*/  STS.U16 [R19+UR9+0x2b00], R30 ;  /* 0x002b001e13007988 */ /* 0x000fe80008000409 */
[----:B------:R0:W-:Y:S04]  /*df80*/  STS.U16 [R19+UR9+0x2f00], R6 ;  /* 0x002f000613007988 */ /* 0x0001e80008000409 */
[----:B--2---:R-:W-:Y:S04]  /*df90*/  STS.U16 [R19+UR9+0x3300], R29 ;  /* 0x0033001d13007988 */ /* 0x004fe80008000409 */
[----:B---3--:R4:W-:Y:S01]  /*dfa0*/  STS.U16 [R19+UR9+0x3700], R22 ;  /* 0x0037001613007988 */ /* 0x0089e20008000409 */
[----:B------:R-:W-:-:S02]  /*dfb0*/  PRMT R24, RZ, 0x7610, R24 ;  /* 0x00007610ff187816 */ /* 0x000fc40000000018 */
[----:B------:R-:W-:Y:S01]  /*dfc0*/  PRMT R23, RZ, 0x7610, R23 ;  /* 0x00007610ff177816 */ /* 0x000fe20000000017 */
[----:B0-----:R-:W2:Y:S01]  /*dfd0*/  LDL.LU R6, [R1+0x268] ;  /* 0x0002680001067983 */ /* 0x001ea20000300800 */
[----:B------:R-:W-:-:S03]  /*dfe0*/  PRMT R20, RZ, 0x7610, R20 ;  /* 0x00007610ff147816 */ /* 0x000fc60000000014 */
[----:B------:R-:W3:Y:S01]  /*dff0*/  @P0 LDG.E.U16 R24, desc[UR20][R156.64] ;  /* 0x000000149c180981 */ /* 0x000ee2000c1e1500 */
[----:B----4-:R-:W-:-:S03]  /*e000*/  SHF.R.S32.HI R22, RZ, 0x1f, R18 ;  /* 0x0000001fff167819 */ /* 0x010fc60000011412 */
[----:B------:R-:W4:Y:S01]  /*e010*/  @P0 LDG.E.U16 R23, desc[UR20][R158.64] ;  /* 0x000000149e170981 */ /* 0x000f22000c1e1500 */
[----:B------:R-:W-:-:S03]  /*e020*/  SHF.L.U64.HI R22, R18, 0x1, R22 ;  /* 0x0000000112167819 */ /* 0x000fc60000010216 */
[----:B------:R-:W2:Y:S04]  /*e030*/  @P0 LDG.E.U16 R20, desc[UR20][R160.64] ;  /* 0x00000014a0140981 */ /* 0x000ea8000c1e1500 */
[----:B------:R0:W-:Y:S04]  /*e040*/  STS.U16 [R19+UR9+0x3b00], R17 ;  /* 0x003b001113007988 */ /* 0x0001e80008000409 */
[----:B------:R1:W-:Y:S01]  /*e050*/  STS.U16 [R19+UR9+0x3f00], R16 ;  /* 0x003f001013007988 */ /* 0x0003e20008000409 */
[----:B0-----:R-:W-:-:S03]  /*e060*/  LEA R17, P3, R9, R21, 0x1 ;  /* 0x0000001509117211 */ /* 0x001fc600078608ff */
[----:B------:R0:W-:Y:S01]  /*e070*/  STS.U16 [R19+UR9+0x4300], R14 ;  /* 0x0043000e13007988 */ /* 0x0001e20008000409 */
[----:B-1----:R-:W-:-:S03]  /*e080*/  SHF.R.S32.HI R16, RZ, 0x1f, R9 ;  /* 0x0000001fff107819 */ /* 0x002fc60000011409 */
[----:B------:R1:W-:Y:S01]  /*e090*/  STS.U16 [R19+UR9+0x4700], R13 ;  /* 0x0047000d13007988 */ /* 0x0003e20008000409 */
[----:B------:R-:W-:Y:S02]  /*e0a0*/  LEA.HI.X R9, R9, R22, R16, 0x1, P3 ;  /* 0x0000001609097211 */ /* 0x000fe400018f0c10 */
[----:B0-----:R-:W-:Y:S01]  /*e0b0*/  SHF.R.S32.HI R14, RZ, 0x1f, R12 ;  /* 0x0000001fff0e7819 */ /* 0x001fe2000001140c */
[----:B------:R0:W-:Y:S01]  /*e0c0*/  STS.U16 [R19+UR9+0x4b00], R10 ;  /* 0x004b000a13007988 */ /* 0x0001e20008000409 */
[----:B-1----:R-:W-:-:S03]  /*e0d0*/  LEA R13, P3, R12, R21, 0x1 ;  /* 0x000000150c0d7211 */ /* 0x002fc600078608ff */
[----:B------:R1:W-:Y:S01]  /*e0e0*/  STS.U16 [R19+UR9+0x4f00], R8 ;  /* 0x004f000813007988 */ /* 0x0003e20008000409 */
[----:B------:R-:W-:Y:S02]  /*e0f0*/  LEA.HI.X R14, R12, R22, R14, 0x1, P3 ;  /* 0x000000160c0e7211 */ /* 0x000fe400018f0c0e */
[----:B0-----:R-:W-:Y:S01]  /*e100*/  LEA R10, P3, R165, R21, 0x1 ;  /* 0x00000015a50a7211 */ /* 0x001fe200078608ff */
[----:B------:R0:W-:Y:S01]  /*e110*/  STS.U16 [R19+UR9+0x5300], R7 ;  /* 0x0053000713007988 */ /* 0x0001e20008000409 */
[----:B-1----:R-:W-:-:S03]  /*e120*/  SHF.R.S32.HI R8, RZ, 0x1f, R165 ;  /* 0x0000001fff087819 */ /* 0x002fc600000114a5 */
[----:B------:R1:W-:Y:S01]  /*e130*/  STS.U16 [R19+UR9+0x5700], R4 ;  /* 0x0057000413007988 */ /* 0x0003e20008000409 */
[----:B------:R-:W-:Y:S02]  /*e140*/  LEA.HI.X R165, R165, R22, R8, 0x1, P3 ;  /* 0x00000016a5a57211 */ /* 0x000fe400018f0c08 */
[----:B0-----:R-:W-:Y:S02]  /*e150*/  SHF.R.S32.HI R7, RZ, 0x1f, R164 ;  /* 0x0000001fff077819 */ /* 0x001fe400000114a4 */
[----:B-1----:R-:W-:-:S04]  /*e160*/  LEA R4, P3, R164, R21, 0x1 ;  /* 0x00000015a4047211 */ /* 0x002fc800078608ff */
[----:B------:R-:W-:Y:S02]  /*e170*/  LEA.HI.X R7, R164, R22, R7, 0x1, P3 ;  /* 0x00000016a4077211 */ /* 0x000fe400018f0c07 */
[----:B------:R-:W2:Y:S04]  /*e180*/  LDL.LU R164, [R1+0x5e0] ;  /* 0x0005e00001a47983 */ /* 0x000ea80000300800 */
[----:B------:R-:W-:Y:S04]  /*e190*/  STS.U16 [R19+UR9+0x5b00], R28 ;  /* 0x005b001c13007988 */ /* 0x000fe80008000409 */
[----:B------:R-:W-:Y:S04]  /*e1a0*/  STS.U16 [R19+UR9+0x5f00], R27 ;  /* 0x005f001b13007988 */ /* 0x000fe80008000409 */
[----:B------:R0:W-:Y:S04]  /*e1b0*/  STS.U16 [R19+UR9+0x6300], R2 ;  /* 0x0063000213007988 */ /* 0x0001e80008000409 */
[----:B------:R-:W-:Y:S01]  /*e1c0*/  STS.U16 [R19+UR9+0x6700], R26 ;  /* 0x0067001a13007988 */ /* 0x000fe20008000409 */
[----:B0-----:R-:W0:Y:S03]  /*e1d0*/  S2R R2, SR_TID.X ;  /* 0x0000000000027919 */ /* 0x001e260000002100 */
[----:B------:R1:W-:Y:S02]  /*e1e0*/  STS.U16 [R19+UR9+0x6b00], R25 ;  /* 0x006b001913007988 */ /* 0x0003e40008000409 */
[----:B-1----:R-:W1:Y:S02]  /*e1f0*/  S2R R25, SR_TID.X ;  /* 0x0000000000197919 */ /* 0x002e640000002100 */
[----:B---3--:R-:W-:Y:S04]  /*e200*/  STS.U16 [R19+UR9+0x6f00], R24 ;  /* 0x006f001813007988 */ /* 0x008fe80008000409 */
[----:B----4-:R-:W-:Y:S04]  /*e210*/  STS.U16 [R19+UR9+0x7300], R23 ;  /* 0x0073001713007988 */ /* 0x010fe80008000409 */
[----:B--2---:R1:W-:Y:S01]  /*e220*/  STS.U16 [R19+UR9+0x7700], R20 ;  /* 0x0077001413007988 */ /* 0x0043e20008000409 */
[----:B0-----:R-:W-:-:S04]  /*e230*/  SHF.R.U32.HI R2, RZ, 0x6, R2 ;  /* 0x00000006ff027819 */ /* 0x001fc80000011602 */
[----:B------:R-:W-:-:S04]  /*e240*/  SGXT.U32 R2, R2, 0x1 ;  /* 0x000000010202781a */ /* 0x000fc80000000000 */
[----:B------:R-:W-:Y:S02]  /*e250*/  LOP3.LUT R2, R2, 0x18, RZ, 0xfc, !PT ;  /* 0x0000001802027812 */ /* 0x000fe400078efcff */
[----:B-1----:R-:W-:-:S04]  /*e260*/  SHF.R.U32.HI R20, RZ, 0x6, R25 ;  /* 0x00000006ff147819 */ /* 0x002fc80000011619 */
[----:B------:R-:W-:Y:S02]  /*e270*/  SGXT.U32 R20, R20, 0x1 ;  /* 0x000000011414781a */ /* 0x000fe40000000000 */
[----:B------:R-:W-:Y:S02]  /*e280*/  SHF.R.U32.HI R23, RZ, 0x6, R25 ;  /* 0x00000006ff177819 */ /* 0x000fe40000011619 */
[----:B------:R-:W-:Y:S02]  /*e290*/  LOP3.LUT R20, R20, 0x20, RZ, 0xfc, !PT ;  /* 0x0000002014147812 */ /* 0x000fe400078efcff */
[----:B------:R-:W-:-:S04]  /*e2a0*/  SGXT.U32 R23, R23, 0x1 ;  /* 0x000000011717781a */ /* 0x000fc80000000000 */
[----:B------:R-:W-:Y:S02]  /*e2b0*/  LOP3.LUT R23, R23, 0x1c, RZ, 0xfc, !PT ;  /* 0x0000001c17177812 */ /* 0x000fe400078efcff */
[--C-:B------:R-:W-:Y:S02]  /*e2c0*/  SHF.R.U32.HI R24, RZ, 0x6, R25.reuse ;  /* 0x00000006ff187819 */ /* 0x100fe40000011619 */
[----:B------:R-:W-:-:S04]  /*e2d0*/  SHF.R.U32.HI R25, RZ, 0x6, R25 ;  /* 0x00000006ff197819 */ /* 0x000fc80000011619 */
[----:B------:R-:W-:-:S04]  /*e2e0*/  SGXT.U32 R25, R25, 0x1 ;  /* 0x000000011919781a */ /* 0x000fc80000000000 */
[----:B------:R-:W-:Y:S02]  /*e2f0*/  LOP3.LUT R25, R25, 0x1a, RZ, 0xfc, !PT ;  /* 0x0000001a19197812 */ /* 0x000fe400078efcff */
[----:B------:R-:W-:-:S04]  /*e300*/  SGXT.U32 R24, R24, 0x1 ;  /* 0x000000011818781a */ /* 0x000fc80000000000 */
[----:B------:R-:W-:Y:S02]  /*e310*/  LOP3.LUT R24, R24, 0x1e, RZ, 0xfc, !PT ;  /* 0x0000001e18187812 */ /* 0x000fe400078efcff */
[----:B------:R-:W-:Y:S02]  /*e320*/  PRMT R0, RZ, 0x7610, R0 ;  /* 0x00007610ff007816 */ /* 0x000fe40000000000 */
[----:B------:R-:W-:-:S04]  /*e330*/  SHF.R.S32.HI R29, RZ, 0x1f, R11 ;  /* 0x0000001fff1d7819 */ /* 0x000fc8000001140b */
[----:B------:R-:W2:Y:S01]  /*e340*/  @P0 LDG.E.U16 R0, desc[UR20][R162.64] ;  /* 0x00000014a2000981 */ /* 0x000ea2000c1e1500 */
[----:B------:R-:W-:-:S04]  /*e350*/  LEA R18, P0, R11, R21, 0x1 ;  /* 0x000000150b127211 */ /* 0x000fc800078008ff */
[----:B------:R-:W-:Y:S02]  /*e360*/  LEA.HI.X R11, R11, R22, R29, 0x1, P0 ;  /* 0x000000160b0b7211 */ /* 0x000fe400000f0c1d */
[----:B------:R-:W-:Y:S02]  /*e370*/  SHF.R.S32.HI R29, RZ, 0x1f, R5 ;  /* 0x0000001fff1d7819 */ /* 0x000fe40000011405 */
[----:B------:R-:W-:-:S04]  /*e380*/  LEA R16, P0, R5, R21, 0x1 ;  /* 0x0000001505107211 */ /* 0x000fc800078008ff */
[----:B------:R-:W-:Y:S02]  /*e390*/  LEA.HI.X R5, R5, R22, R29, 0x1, P0 ;  /* 0x0000001605057211 */ /* 0x000fe400000f0c1d */
[----:B------:R-:W-:Y:S02]  /*e3a0*/  SHF.R.S32.HI R29, RZ, 0x1f, R15 ;  /* 0x0000001fff1d7819 */ /* 0x000fe4000001140f */
[----:B------:R-:W-:-:S04]  /*e3b0*/  LEA R12, P0, R15, R21, 0x1 ;  /* 0x000000150f0c7211 */ /* 0x000fc800078008ff */
[----:B------:R-:W-:Y:S02]  /*e3c0*/  LEA.HI.X R15, R15, R22, R29, 0x1, P0 ;  /* 0x000000160f0f7211 */ /* 0x000fe400000f0c1d */
[----:B------:R-:W-:Y:S02]  /*e3d0*/  SHF.R.S32.HI R29, RZ, 0x1f, R6 ;  /* 0x0000001fff1d7819 */ /* 0x000fe40000011406 */
[----:B------:R-:W-:-:S04]  /*e3e0*/  LEA R8, P0, R6, R21, 0x1 ;  /* 0x0000001506087211 */ /* 0x000fc800078008ff */
[----:B------:R-:W-:Y:S01]  /*e3f0*/  LEA.HI.X R6, R6, R22, R29, 0x1, P0 ;  /* 0x0000001606067211 */ /* 0x000fe200000f0c1d */
[-C--:B------:R-:W-:Y:S02]  /*e400*/  IMAD R2, R2, R164.reuse, RZ ;  /* 0x000000a402027224 */ /* 0x080fe400078e02ff */
[-C--:B------:R-:W-:Y:S02]  /*e410*/  IMAD R26, R20, R164.reuse, RZ ;  /* 0x000000a4141a7224 */ /* 0x080fe400078e02ff */
[C---:B------:R-:W-:Y:S02]  /*e420*/  IMAD.SHL.U32 R20, R2.reuse, 0x2, RZ ;  /* 0x0000000202147824 */ /* 0x040fe400078e00ff */
[----:B------:R-:W-:Y:S02]  /*e430*/  IMAD.HI R45, R2, 0x2, RZ ;  /* 0x00000002022d7827 */ /* 0x000fe400078e02ff */
[----:B------:R-:W0:Y:S02]  /*e440*/  S2R R2, SR_TID.X ;  /* 0x0000000000027919 */ /* 0x000e240000002100 */
[----:B------:R-:W-:-:S04]  /*e450*/  IMAD R23, R23, R164, RZ ;  /* 0x000000a417177224 */ /* 0x000fc800078e02ff */
[C---:B------:R-:W-:Y:S02]  /*e460*/  IMAD.SHL.U32 R44, R23.reuse, 0x2, RZ ;  /* 0x00000002172c7824 */ /* 0x040fe400078e00ff */
[----:B------:R-:W-:Y:S02]  /*e470*/  IMAD.HI R81, R23, 0x2, RZ ;  /* 0x0000000217517827 */ /* 0x000fe400078e02ff */
[----:B------:R-:W1:Y:S02]  /*e480*/  S2R R23, SR_TID.X ;  /* 0x0000000000177919 */ /* 0x000e640000002100 */
[----:B------:R-:W-:-:S04]  /*e490*/  IMAD R25, R25, R164, RZ ;  /* 0x000000a419197224 */ /* 0x000fc800078e02ff */
[C---:B------:R-:W-:Y:S02]  /*e4a0*/  IMAD.SHL.U32 R40, R25.reuse, 0x2, RZ ;  /* 0x0000000219287824 */ /* 0x040fe400078e00ff */
[----:B------:R-:W-:-:S04]  /*e4b0*/  IMAD.HI R33, R25, 0x2, RZ ;  /* 0x0000000219217827 */ /* 0x000fc800078e02ff */
[----:B------:R-:W-:Y:S01]  /*e4c0*/  IMAD R24, R24, R164, RZ ;  /* 0x000000a418187224 */ /* 0x000fe200078e02ff */
[----:B0-----:R-:W-:-:S04]  /*e4d0*/  SHF.R.U32.HI R25, RZ, 0x6, R2 ;  /* 0x00000006ff197819 */ /* 0x001fc80000011602 */
[----:B------:R-:W-:-:S04]  /*e4e0*/  SGXT.U32 R25, R25, 0x1 ;  /* 0x000000011919781a */ /* 0x000fc80000000000 */
[----:B------:R-:W-:Y:S01]  /*e4f0*/  LOP3.LUT R25, R25, 0x22, RZ, 0xfc, !PT ;  /* 0x0000002219197812 */ /* 0x000fe200078efcff */
[C---:B------:R-:W-:Y:S02]  /*e500*/  IMAD.SHL.U32 R2, R24.reuse, 0x2, RZ ;  /* 0x0000000218027824 */ /* 0x040fe400078e00ff */
[----:B------:R-:W-:-:S04]  /*e510*/  IMAD.HI R85, R24, 0x2, RZ ;  /* 0x0000000218557827 */ /* 0x000fc800078e02ff */
[----:B------:R-:W-:Y:S01]  /*e520*/  IMAD R24, R25, R164, RZ ;  /* 0x000000a419187224 */ /* 0x000fe200078e02ff */
[----:B-1----:R-:W-:-:S04]  /*e530*/  SHF.R.U32.HI R25, RZ, 0x6, R23 ;  /* 0x00000006ff197819 */ /* 0x002fc80000011617 */
[----:B------:R-:W-:-:S04]  /*e540*/  SGXT.U32 R25, R25, 0x1 ;  /* 0x000000011919781a */ /* 0x000fc80000000000 */
[----:B------:R-:W-:Y:S01]  /*e550*/  LOP3.LUT R25, R25, 0x24, RZ, 0xfc, !PT ;  /* 0x0000002419197812 */ /* 0x000fe200078efcff */
[C---:B------:R-:W-:Y:S02]  /*e560*/  IMAD.SHL.U32 R80, R26.reuse, 0x2, RZ ;  /* 0x000000021a507824 */ /* 0x040fe400078e00ff */
[----:B------:R-:W-:-:S04]  /*e570*/  IMAD.HI R27, R26, 0x2, RZ ;  /* 0x000000021a1b7827 */ /* 0x000fc800078e02ff */
[----:B------:R-:W-:Y:S02]  /*e580*/  IMAD R26, R25, R164, RZ ;  /* 0x000000a4191a7224 */ /* 0x000fe400078e02ff */
[C---:B------:R-:W-:Y:S02]  /*e590*/  IMAD.SHL.U32 R84, R24.reuse, 0x2, RZ ;  /* 0x0000000218547824 */ /* 0x040fe400078e00ff */
[----:B------:R-:W-:-:S04]  /*e5a0*/  IMAD.HI R37, R24, 0x2, RZ ;  /* 0x0000000218257827 */ /* 0x000fc800078e02ff */
[C---:B------:R-:W-:Y:S02]  /*e5b0*/  IMAD.SHL.U32 R24, R26.reuse, 0x2, RZ ;  /* 0x000000021a187824 */ /* 0x040fe400078e00ff */
[----:B------:R-:W-:Y:S01]  /*e5c0*/  IMAD.HI R39, R26, 0x2, RZ ;  /* 0x000000021a277827 */ /* 0x000fe200078e02ff */
[----:B------:R-:W-:-:S04]  /*e5d0*/  SHF.R.U32.HI R26, RZ, 0x6, R23 ;  /* 0x00000006ff1a7819 */ /* 0x000fc80000011617 */
[----:B------:R-:W-:-:S04]  /*e5e0*/  SGXT.U32 R26, R26, 0x1 ;  /* 0x000000011a1a781a */ /* 0x000fc80000000000 */
[----:B------:R-:W-:Y:S02]  /*e5f0*/  LOP3.LUT R26, R26, 0x2a, RZ, 0xfc, !PT ;  /* 0x0000002a1a1a7812 */ /* 0x000fe400078efcff */
[----:B------:R-:W-:-:S03]  /*e600*/  SHF.R.U32.HI R25, RZ, 0x6, R23 ;  /* 0x00000006ff197819 */ /* 0x000fc60000011617 */
[----:B------:R-:W-:Y:S02]  /*e610*/  IMAD R29, R26, R164, RZ ;  /* 0x000000a41a1d7224 */ /* 0x000fe400078e02ff */
[----:B------:R-:W0:Y:S01]  /*e620*/  S2R R26, SR_TID.X ;  /* 0x00000000001a7919 */ /* 0x000e220000002100 */
[----:B------:R-:W-:-:S04]  /*e630*/  SGXT.U32 R25, R25, 0x1 ;  /* 0x000000011919781a */ /* 0x000fc80000000000 */
[----:B------:R-:W-:-:S05]  /*e640*/  LOP3.LUT R25, R25, 0x26, RZ, 0xfc, !PT ;  /* 0x0000002619197812 */ /* 0x000fca00078efcff */
[----:B------:R-:W-:Y:S01]  /*e650*/  IMAD R28, R25, R164, RZ ;  /* 0x000000a4191c7224 */ /* 0x000fe200078e02ff */
[--C-:B------:R-:W-:Y:S02]  /*e660*/  SHF.R.U32.HI R25, RZ, 0x6, R23.reuse ;  /* 0x00000006ff197819 */ /* 0x100fe40000011617 */
[----:B------:R-:W-:Y:S02]  /*e670*/  SHF.R.U32.HI R23, RZ, 0x6, R23 ;  /* 0x00000006ff177819 */ /* 0x000fe40000011617 */
[----:B------:R-:W-:Y:S02]  /*e680*/  SGXT.U32 R25, R25, 0x1 ;  /* 0x000000011919781a */ /* 0x000fe40000000000 */
[----:B------:R-:W-:Y:S02]  /*e690*/  SGXT.U32 R23, R23, 0x1 ;  /* 0x000000011717781a */ /* 0x000fe40000000000 */
[----:B------:R-:W-:Y:S02]  /*e6a0*/  LOP3.LUT R25, R25, 0x28, RZ, 0xfc, !PT ;  /* 0x0000002819197812 */ /* 0x000fe400078efcff */
[----:B------:R-:W-:-:S03]  /*e6b0*/  LOP3.LUT R23, R23, 0x2c, RZ, 0xfc, !PT ;  /* 0x0000002c17177812 */ /* 0x000fc600078efcff */
[----:B------:R-:W-:Y:S02]  /*e6c0*/  IMAD R25, R25, R164, RZ ;  /* 0x000000a419197224 */ /* 0x000fe400078e02ff */
[----:B------:R-:W-:-:S04]  /*e6d0*/  IMAD.HI R31, R29, 0x2, RZ ;  /* 0x000000021d1f7827 */ /* 0x000fc800078e02ff */
[C---:B------:R-:W-:Y:S02]  /*e6e0*/  IMAD.SHL.U32 R38, R25.reuse, 0x2, RZ ;  /* 0x0000000219267824 */ /* 0x040fe400078e00ff */
[----:B------:R-:W-:-:S04]  /*e6f0*/  IMAD.HI R35, R25, 0x2, RZ ;  /* 0x0000000219237827 */ /* 0x000fc800078e02ff */
[----:B------:R-:W-:Y:S02]  /*e700*/  IMAD R25, R23, R164, RZ ;  /* 0x000000a417197224 */ /* 0x000fe400078e02ff */
[----:B------:R-:W-:Y:S01]  /*e710*/  IMAD.SHL.U32 R23, R29, 0x2, RZ ;  /* 0x000000021d177824 */ /* 0x000fe200078e00ff */
[--C-:B0-----:R-:W-:Y:S02]  /*e720*/  SHF.R.U32.HI R29, RZ, 0x6, R26.reuse ;  /* 0x00000006ff1d7819 */ /* 0x101fe4000001161a */
[----:B------:R-:W-:Y:S02]  /*e730*/  SHF.R.U32.HI R26, RZ, 0x6, R26 ;  /* 0x00000006ff1a7819 */ /* 0x000fe4000001161a */
[----:B------:R-:W-:Y:S02]  /*e740*/  SGXT.U32 R29, R29, 0x1 ;  /* 0x000000011d1d781a */ /* 0x000fe40000000000 */
[----:B------:R-:W-:Y:S02]  /*e750*/  SGXT.U32 R26, R26, 0x1 ;  /* 0x000000011a1a781a */ /* 0x000fe40000000000 */
[----:B------:R-:W-:-:S02]  /*e760*/  LOP3.LUT R29, R29, 0x2e, RZ, 0xfc, !PT ;  /* 0x0000002e1d1d7812 */ /* 0x000fc400078efcff */
[----:B------:R-:W-:-:S03]  /*e770*/  LOP3.LUT R26, R26, 0x30, RZ, 0xfc, !PT ;  /* 0x000000301a1a7812 */ /* 0x000fc600078efcff */
[-C--:B------:R-:W-:Y:S02]  /*e780*/  IMAD R32, R29, R164.reuse, RZ ;  /* 0x000000a41d207224 */ /* 0x080fe400078e02ff */
[----:B------:R-:W-:Y:S02]  /*e790*/  IMAD R29, R26, R164, RZ ;  /* 0x000000a41a1d7224 */ /* 0x000fe400078e02ff */
[----:B------:R-:W0:Y:S01]  /*e7a0*/  S2R R26, SR_TID.X ;  /* 0x00000000001a7919 */ /* 0x000e220000002100 */
[--C-:B------:R-:W-:Y:S02]  /*e7b0*/  IADD3 R48, P4, P5, R20, UR16, R21.reuse ;  /* 0x0000001014307c10 */ /* 0x100fe4000fd9e015 */
[----:B------:R-:W-:Y:S02]  /*e7c0*/  IADD3 R40, P0, P3, R40, UR16, R21 ;  /* 0x0000001028287c10 */ /* 0x000fe4000fb1e015 */
[--C-:B------:R-:W-:Y:S02]  /*e7d0*/  IADD3.X R49, PT, PT, R45, UR17, R22.reuse, P4, P5 ;  /* 0x000000112d317c10 */ /* 0x100fe4000a7ea416 */
[----:B------:R-:W-:-:S02]  /*e7e0*/  IADD3.X R41, PT, PT, R33, UR17, R22, P0, P3 ;  /* 0x0000001121297c10 */ /* 0x000fc400087e6416 */
[--C-:B------:R-:W-:Y:S01]  /*e7f0*/  IADD3 R44, P4, P5, R44, UR16, R21.reuse ;  /* 0x000000102c2c7c10 */ /* 0x100fe2000fd9e015 */
[----:B------:R1:W-:Y:S03]  /*e800*/  STL.64 [R1+0x1e0], R48 ;  /* 0x0001e03001007387 */ /* 0x0003e60000100a00 */
[--C-:B------:R-:W-:Y:S02]  /*e810*/  IADD3.X R45, PT, PT, R81, UR17, R22.reuse, P4, P5 ;  /* 0x00000011512d7c10 */ /* 0x100fe4000a7ea416 */
[----:B------:R-:W-:Y:S01]  /*e820*/  IADD3 R80, P4, P5, R80, UR16, R21 ;  /* 0x0000001050507c10 */ /* 0x000fe2000fd9e015 */
[----:B-1----:R1:W5:Y:S04]  /*e830*/  LDL.LU.64 R48, [R1+0x5d8] ;  /* 0x0005d80001307983 */ /* 0x0023680000300a00 */
[----:B------:R3:W-:Y:S01]  /*e840*/  STL.64 [R1+0x1e8], R40 ;  /* 0x0001e82801007387 */ /* 0x0007e20000100a00 */
[----:B------:R-:W-:Y:S01]  /*e850*/  IADD3.X R81, PT, PT, R27, UR17, R22, P4, P5 ;  /* 0x000000111b517c10 */ /* 0x000fe2000a7ea416 */
[----:B------:R-:W-:-:S02]  /*e860*/  IMAD.SHL.U32 R36, R28, 0x2, RZ ;  /* 0x000000021c247824 */ /* 0x000fc400078e00ff */
[----:B------:R4:W-:Y:S01]  /*e870*/  STL.64 [R1+0x1f0], R44 ;  /* 0x0001f02c01007387 */ /* 0x0009e20000100a00 */
[----:B---3--:R-:W-:-:S04]  /*e880*/  IADD3 R40, P0, P3, R2, UR16, R21 ;  /* 0x0000001002287c10 */ /* 0x008fc8000fb1e015 */
[----:B------:R-:W-:Y:S01]  /*e890*/  IADD3.X R41, PT, PT, R85, UR17, R22, P0, P3 ;  /* 0x0000001155297c10 */ /* 0x000fe200087e6416 */
[----:B----4-:R1:W5:Y:S01]  /*e8a0*/  LDL.LU.64 R44, [R1+0x5d0] ;  /* 0x0005d000012c7983 */ /* 0x0103620000300a00 */
[----:B------:R-:W-:-:S03]  /*e8b0*/  IADD3 R84, P0, P3, R84, UR16, R21 ;  /* 0x0000001054547c10 */ /* 0x000fc6000fb1e015 */
[----:B------:R3:W-:Y:S01]  /*e8c0*/  STL.64 [R1+0x1f8], R40 ;  /* 0x0001f82801007387 */ /* 0x0007e20000100a00 */
[----:B------:R-:W-:Y:S01]  /*e8d0*/  IMAD.HI R28, R28, 0x2, RZ ;  /* 0x000000021c1c7827 */ /* 0x000fe200078e02ff */
[----:B------:R-:W-:Y:S02]  /*e8e0*/  IADD3.X R85, PT, PT, R37, UR17, R22, P0, P3 ;  /* 0x0000001125557c10 */ /* 0x000fe400087e6416 */
[----:B------:R-:W-:Y:S01]  /*e8f0*/  IADD3 R36, P0, P3, R36, UR16, R21 ;  /* 0x0000001024247c10 */ /* 0x000fe2000fb1e015 */
[----:B---3--:R1:W5:Y:S04]  /*e900*/  LDL.LU.64 R40, [R1+0x5c8] ;  /* 0x0005c80001287983 */ /* 0x0083680000300a00 */
[----:B------:R3:W-:Y:S01]  /*e910*/  STL.64 [R1+0x200], R80 ;  /* 0x0002005001007387 */ /* 0x0007e20000100a00 */
[----:B0-----:R-:W-:-:S02]  /*e920*/  SHF.R.U32.HI R26, RZ, 0x6, R26 ;  /* 0x00000006ff1a7819 */ /* 0x001fc4000001161a */
[----:B------:R-:W-:Y:S01]  /*e930*/  IADD3.X R37, PT, PT, R28, UR17, R22, P0, P3 ;  /* 0x000000111c257c10 */ /* 0x000fe200087e6416 */
[----:B------:R0:W-:Y:S01]  /*e940*/  STL.64 [R1+0x208], R84 ;  /* 0x0002085401007387 */ /* 0x0001e20000100a00 */
[----:B---3--:R-:W-:-:S04]  /*e950*/  IADD3 R80, P4, P5, R24, UR16, R21 ;  /* 0x0000001018507c10 */ /* 0x008fc8000fd9e015 */
[--C-:B------:R-:W-:Y:S01]  /*e960*/  IADD3.X R81, PT, PT, R39, UR17, R22.reuse, P4, P5 ;  /* 0x0000001127517c10 */ /* 0x100fe2000a7ea416 */
[----:B0-----:R1:W5:Y:S01]  /*e970*/  LDL.LU.64 R84, [R1+0x5c0] ;  /* 0x0005c00001547983 */ /* 0x0013620000300a00 */
[----:B------:R-:W-:Y:S01]  /*e980*/  SGXT.U32 R26, R26, 0x1 ;  /* 0x000000011a1a781a */ /* 0x000fe20000000000 */
[C---:B------:R-:W-:Y:S01]  /*e990*/  IMAD.SHL.U32 R34, R25.reuse, 0x2, RZ ;  /* 0x0000000219227824 */ /* 0x040fe200078e00ff */
[--C-:B------:R-:W-:Y:S01]  /*e9a0*/  IADD3 R38, P4, P5, R38, UR16, R21.reuse ;  /* 0x0000001026267c10 */ /* 0x100fe2000fd9e015 */
[----:B------:R0:W-:Y:S01]  /*e9b0*/  STL.64 [R1+0x280], R80 ;  /* 0x0002805001007387 */ /* 0x0001e20000100a00 */
[----:B------:R-:W-:Y:S01]  /*e9c0*/  IMAD.SHL.U32 R30, R32, 0x2, RZ ;  /* 0x00000002201e7824 */ /* 0x000fe200078e00ff */
[----:B------:R-:W-:Y:S01]  /*e9d0*/  LOP3.LUT R26, R26, 0x32, RZ, 0xfc, !PT ;  /* 0x000000321a1a7812 */ /* 0x000fe200078efcff */
[----:B------:R-:W-:Y:S01]  /*e9e0*/  IMAD.HI R25, R25, 0x2, RZ ;  /* 0x0000000219197827 */ /* 0x000fe200078e02ff */
[--C-:B------:R-:W-:Y:S02]  /*e9f0*/  IADD3.X R39, PT, PT, R35, UR17, R22.reuse, P4, P5 ;  /* 0x0000001123277c10 */ /* 0x100fe4000a7ea416 */
[----:B------:R-:W-:Y:S01]  /*ea00*/  IADD3 R34, P5, P4, R34, UR16, R21 ;  /* 0x0000001022227c10 */ /* 0x000fe2000fcbe015 */
[----:B0-----:R1:W5:Y:S04]  /*ea10*/  LDL.LU.64 R80, [R1+0x5b8] ;  /* 0x0005b80001507983 */ /* 0x0013680000300a00 */
[----:B------:R0:W-:Y:S01]  /*ea20*/  STL.64 [R1+0x288], R36 ;  /* 0x0002882401007387 */ /* 0x0001e20000100a00 */
[----:B------:R-:W-:Y:S01]  /*ea30*/  IMAD.HI R32, R32, 0x2, RZ ;  /* 0x0000000220207827 */ /* 0x000fe200078e02ff */
[----:B------:R-:W-:-:S03]  /*ea40*/  IADD3.X R35, PT, PT, R25, UR17, R22, P5, P4 ;  /* 0x0000001119237c10 */ /* 0x000fc6000afe8416 */
[----:B------:R-:W-:Y:S01]  /*ea50*/  IMAD R26, R26, R164, RZ ;  /* 0x000000a41a1a7224 */ /* 0x000fe200078e02ff */
[----:B0-----:R-:W-:-:S04]  /*ea60*/  IADD3 R36, P0, P3, R23, UR16, R21 ;  /* 0x0000001017247c10 */ /* 0x001fc8000fb1e015 */
[--C-:B------:R-:W-:Y:S02]  /*ea70*/  IADD3.X R37, PT, PT, R31, UR17, R22.reuse, P0, P3 ;  /* 0x000000111f257c10 */ /* 0x100fe400087e6416 */
[--C-:B------:R-:W-:Y:S01]  /*ea80*/  IADD3 R30, P0, P3, R30, UR16, R21.reuse ;  /* 0x000000101e1e7c10 */ /* 0x100fe2000fb1e015 */
[----:B------:R0:W-:Y:S01]  /*ea90*/  STL.64 [R1+0x290], R38 ;  /* 0x0002902601007387 */ /* 0x0001e20000100a00 */
[----:B------:R-:W-:Y:S02]  /*eaa0*/  IMAD.SHL.U32 R2, R26, 0x2, RZ ;  /* 0x000000021a027824 */ /* 0x000fe400078e00ff */
[----:B------:R-:W-:Y:S01]  /*eab0*/  IADD3.X R31, PT, PT, R32, UR17, R22, P0, P3 ;  /* 0x00000011201f7c10 */ /* 0x000fe200087e6416 */
[----:B0-----:R1:W5:Y:S04]  /*eac0*/  LDL.LU.64 R38, [R1+0x5b0] ;  /* 0x0005b00001267983 */ /* 0x0013680000300a00 */
[----:B------:R0:W-:Y:S04]  /*ead0*/  STL.64 [R1+0x298], R36 ;  /* 0x0002982401007387 */ /* 0x0001e80000100a00 */
[----:B0-----:R1:W5:Y:S04]  /*eae0*/  LDL.LU.64 R36, [R1+0x5a8] ;  /* 0x0005a80001247983 */ /* 0x0013680000300a00 */
[----:B------:R-:W-:Y:S04]  /*eaf0*/  STL.64 [R1+0x2a0], R34 ;  /* 0x0002a02201007387 */ /* 0x000fe80000100a00 */
[----:B------:R1:W5:Y:S04]  /*eb00*/  LDL.LU R32, [R1+0x5a0] ;  /* 0x0005a00001207983 */ /* 0x0003680000300800 */
[----:B------:R0:W-:Y:S02]  /*eb10*/  STL.64 [R1+0x2a8], R30 ;  /* 0x0002a81e01007387 */ /* 0x0001e40000100a00 */
[----:B0-----:R-:W-:-:S02]  /*eb20*/  IADD3 R30, P0, P3, R2, UR16, R21 ;  /* 0x00000010021e7c10 */ /* 0x001fc4000fb1e015 */
[----:B------:R-:W3:Y:S01]  /*eb30*/  LDL R2, [R1+0x2f4] ;  /* 0x0002f40001027983 */ /* 0x000ee20000100800 */
[----:B------:R-:W0:Y:S01]  /*eb40*/  S2R R27, SR_TID.X ;  /* 0x00000000001b7919 */ /* 0x000e220000002100 */
[----:B------:R-:W4:Y:S01]  /*eb50*/  S2R R33, SR_TID.X ;  /* 0x0000000000217919 */ /* 0x000f220000002100 */
[----:B------:R-:W1:Y:S01]  /*eb60*/  S2R R28, SR_TID.X ;  /* 0x00000000001c7919 */ /* 0x000e620000002100 */
[----:B------:R-:W1:Y:S01]  /*eb70*/  S2R R25, SR_TID.X ;  /* 0x0000000000197919 */ /* 0x000e620000002100 */
[C---:B------:R-:W-:Y:S02]  /*eb80*/  IMAD.SHL.U32 R20, R29.reuse, 0x2, RZ ;  /* 0x000000021d147824 */ /* 0x040fe400078e00ff */
[----:B------:R-:W-:-:S03]  /*eb90*/  IMAD.HI R29, R29, 0x2, RZ ;  /* 0x000000021d1d7827 */ /* 0x000fc600078e02ff */
[----:B------:R-:W-:Y:S01]  /*eba0*/  IADD3 R34, P5, P4, R20, UR16, R21 ;  /* 0x0000001014227c10 */ /* 0x000fe2000fcbe015 */
[----:B------:R-:W-:Y:S01]  /*ebb0*/  IMAD.HI R26, R26, 0x2, RZ ;  /* 0x000000021a1a7827 */ /* 0x000fe200078e02ff */
[----:B0-----:R-:W-:-:S04]  /*ebc0*/  SHF.R.U32.HI R27, RZ, 0x6, R27 ;  /* 0x00000006ff1b7819 */ /* 0x001fc8000001161b */
[----:B------:R-:W-:-:S04]  /*ebd0*/  SGXT.U32 R27, R27, 0x1 ;  /* 0x000000011b1b781a */ /* 0x000fc80000000000 */
[----:B------:R-:W-:Y:S02]  /*ebe0*/  LOP3.LUT R27, R27, 0x36, RZ, 0xfc, !PT ;  /* 0x000000361b1b7812 */ /* 0x000fe400078efcff */
[----:B------:R-:W-:-:S03]  /*ebf0*/  IADD3.X R35, PT, PT, R29, UR17, R22, P5, P4 ;  /* 0x000000111d237c10 */ /* 0x000fc6000afe8416 */
[----:B------:R-:W-:Y:S01]  /*ec00*/  IMAD R27, R27, R164, RZ ;  /* 0x000000a41b1b7224 */ /* 0x000fe200078e02ff */
[----:B------:R-:W-:Y:S01]  /*ec10*/  IADD3.X R31, PT, PT, R26, UR17, R22, P0, P3 ;  /* 0x000000111a1f7c10 */ /* 0x000fe200087e6416 */
[----:B------:R0:W-:Y:S02]  /*ec20*/  STL.64 [R1+0x2b0], R34 ;  /* 0x0002b02201007387 */ /* 0x0001e40000100a00 */
[C---:B------:R-:W-:Y:S01]  /*ec30*/  IMAD.SHL.U32 R23, R27.reuse, 0x2, RZ ;  /* 0x000000021b177824 */ /* 0x040fe200078e00ff */
[----:B----4-:R-:W-:Y:S01]  /*ec40*/  SHF.R.U32.HI R33, RZ, 0x6, R33 ;  /* 0x00000006ff217819 */ /* 0x010fe20000011621 */
[----:B------:R-:W-:-:S03]  /*ec50*/  IMAD.HI R27, R27, 0x2, RZ ;  /* 0x000000021b1b7827 */ /* 0x000fc600078e02ff */
[----:B------:R-:W-:Y:S01]  /*ec60*/  SGXT.U32 R33, R33, 0x1 ;  /* 0x000000012121781a */ /* 0x000fe20000000000 */
[----:B0-----:R0:W5:Y:S04]  /*ec70*/  LDL.LU.64 R34, [R1+0x598] ;  /* 0x0005980001227983 */ /* 0x0011680000300a00 */
[----:B------:R4:W-:Y:S01]  /*ec80*/  STL.64 [R1+0x2b8], R30 ;  /* 0x0002b81e01007387 */ /* 0x0009e20000100a00 */
[----:B------:R-:W-:Y:S02]  /*ec90*/  LOP3.LUT R33, R33, 0x34, RZ, 0xfc, !PT ;  /* 0x0000003421217812 */ /* 0x000fe400078efcff */
[----:B-1----:R-:W-:Y:S02]  /*eca0*/  SHF.R.U32.HI R28, RZ, 0x6, R28 ;  /* 0x00000006ff1c7819 */ /* 0x002fe4000001161c */
[----:B----4-:R-:W-:-:S02]  /*ecb0*/  IADD3 R30, P0, P3, R23, UR16, R21 ;  /* 0x00000010171e7c10 */ /* 0x010fc4000fb1e015 */
[----:B------:R-:W1:Y:S02]  /*ecc0*/  S2R R23, SR_TID.X ;  /* 0x0000000000177919 */ /* 0x000e640000002100 */
[----:B------:R-:W-:Y:S02]  /*ecd0*/  IADD3.X R31, PT, PT, R27, UR17, R22, P0, P3 ;  /* 0x000000111b1f7c10 */ /* 0x000fe400087e6416 */
[----:B------:R-:W4:Y:S01]  /*ece0*/  S2R R27, SR_TID.X ;  /* 0x00000000001b7919 */ /* 0x000f220000002100 */
[----:B------:R-:W-:Y:S01]  /*ecf0*/  SHF.R.U32.HI R25, RZ, 0x6, R25 ;  /* 0x00000006ff197819 */ /* 0x000fe20000011619 */
[----:B------:R-:W-:Y:S01]  /*ed00*/  IMAD R33, R33, R164, RZ ;  /* 0x000000a421217224 */ /* 0x000fe200078e02ff */
[----:B------:R-:W-:Y:S02]  /*ed10*/  SGXT.U32 R28, R28, 0x1 ;  /* 0x000000011c1c781a */ /* 0x000fe40000000000 */
[----:B------:R-:W-:Y:S01]  /*ed20*/  SGXT.U32 R25, R25, 0x1 ;  /* 0x000000011919781a */ /* 0x000fe20000000000 */
[C---:B------:R-:W-:Y:S01]  /*ed30*/  IMAD.SHL.U32 R24, R33.reuse, 0x2, RZ ;  /* 0x0000000221187824 */ /* 0x040fe200078e00ff */
[----:B------:R-:W-:Y:S01]  /*ed40*/  LOP3.LUT R28, R28, 0x38, RZ, 0xfc, !PT ;  /* 0x000000381c1c7812 */ /* 0x000fe200078efcff */
[----:B------:R-:W-:Y:S01]  /*ed50*/  IMAD.HI R33, R33, 0x2, RZ ;  /* 0x0000000221217827 */ /* 0x000fe200078e02ff */
[----:B------:R-:W-:-:S02]  /*ed60*/  LOP3.LUT R25, R25, 0x3a, RZ, 0xfc, !PT ;  /* 0x0000003a19197812 */ /* 0x000fc400078efcff */
[----:B------:R-:W-:Y:S01]  /*ed70*/  IADD3 R24, P5, P4, R24, UR16, R21 ;  /* 0x0000001018187c10 */ /* 0x000fe2000fcbe015 */
[-C--:B------:R-:W-:Y:S02]  /*ed80*/  IMAD R28, R28, R164.reuse, RZ ;  /* 0x000000a41c1c7224 */ /* 0x080fe400078e02ff */
[----:B------:R-:W-:Y:S01]  /*ed90*/  IMAD R29, R25, R164, RZ ;  /* 0x000000a4191d7224 */ /* 0x000fe200078e02ff */
[----:B------:R-:W-:Y:S01]  /*eda0*/  IADD3.X R25, PT, PT, R33, UR17, R22, P5, P4 ;  /* 0x0000001121197c10 */ /* 0x000fe2000afe8416 */
[C---:B------:R-:W-:Y:S01]  /*edb0*/  IMAD.SHL.U32 R20, R28.reuse, 0x2, RZ ;  /* 0x000000021c147824 */ /* 0x040fe200078e00ff */
[----:B------:R0:W5:Y:S01]  /*edc0*/  LDL.LU R33, [R1+0x590] ;  /* 0x0005900001217983 */ /* 0x0001620000300800 */
[----:B------:R-:W-:-:S03]  /*edd0*/  IMAD.HI R28, R28, 0x2, RZ ;  /* 0x000000021c1c7827 */ /* 0x000fc600078e02ff */
[----:B------:R0:W-:Y:S04]  /*ede0*/  STL.64 [R1+0x2c0], R24 ;  /* 0x0002c01801007387 */ /* 0x0001e80000100a00 */
[----:B------:R2:W-:Y:S01]  /*edf0*/  STL.64 [R1+0x2c8], R30 ;  /* 0x0002c81e01007387 */ /* 0x0005e20000100a00 */
[----:B0-----:R-:W-:Y:S02]  /*ee00*/  IADD3 R24, P5, P4, R20, UR16, R21 ;  /* 0x0000001014187c10 */ /* 0x001fe4000fcbe015 */
[--C-:B-1----:R-:W-:Y:S02]  /*ee10*/  SHF.R.U32.HI R20, RZ, 0x6, R23.reuse ;  /* 0x00000006ff147819 */ /* 0x102fe40000011617 */
[----:B------:R-:W-:Y:S01]  /*ee20*/  SHF.R.U32.HI R23, RZ, 0x6, R23 ;  /* 0x00000006ff177819 */ /* 0x000fe20000011617 */
[----:B--2---:R0:W5:Y:S01]  /*ee30*/  LDL.LU.64 R30, [R1+0x588] ;  /* 0x00058800011e7983 */ /* 0x0041620000300a00 */
[----:B------:R-:W-:-:S02]  /*ee40*/  IADD3.X R25, PT, PT, R28, UR17, R22, P5, P4 ;  /* 0x000000111c197c10 */ /* 0x000fc4000afe8416 */
[----:B------:R-:W-:Y:S01]  /*ee50*/  SGXT.U32 R20, R20, 0x1 ;  /* 0x000000011414781a */ /* 0x000fe20000000000 */
[----:B------:R0:W5:Y:S01]  /*ee60*/  LDL.LU R28, [R1+0x584] ;  /* 0x00058400011c7983 */ /* 0x0001620000300800 */
[----:B------:R-:W-:-:S03]  /*ee70*/  SGXT.U32 R23, R23, 0x1 ;  /* 0x000000011717781a */ /* 0x000fc60000000000 */
[----:B------:R4:W-:Y:S01]  /*ee80*/  STL.64 [R1+0x2d0], R24 ;  /* 0x0002d01801007387 */ /* 0x0009e20000100a00 */
[----:B------:R-:W-:Y:S02]  /*ee90*/  LOP3.LUT R23, R23, 0x3c, RZ, 0xfc, !PT ;  /* 0x0000003c17177812 */ /* 0x000fe400078efcff */
[----:B------:R-:W-:Y:S01]  /*eea0*/  LOP3.LUT R20, R20, 0x3e, RZ, 0xfc, !PT ;  /* 0x0000003e14147812 */ /* 0x000fe200078efcff */
[----:B------:R-:W-:Y:S01]  /*eeb0*/  IMAD.SHL.U32 R26, R29, 0x2, RZ ;  /* 0x000000021d1a7824 */ /* 0x000fe200078e00ff */
[----:B----4-:R-:W-:Y:S01]  /*eec0*/  SHF.R.U32.HI R25, RZ, 0x6, R27 ;  /* 0x00000006ff197819 */ /* 0x010fe2000001161b */
[----:B------:R-:W-:-:S03]  /*eed0*/  IMAD R23, R23, R164, RZ ;  /* 0x000000a417177224 */ /* 0x000fc600078e02ff */
[----:B------:R-:W-:Y:S01]  /*eee0*/  SGXT.U32 R25, R25, 0x1 ;  /* 0x000000011919781a */ /* 0x000fe20000000000 */
[----:B------:R-:W-:-:S03]  /*eef0*/  IMAD R20, R20, R164, RZ ;  /* 0x000000a414147224 */ /* 0x000fc600078e02ff */
[----:B------:R-:W-:Y:S01]  /*ef00*/  LOP3.LUT R25, R25, 0x3e, RZ, 0xfc, !PT ;  /* 0x0000003e19197812 */ /* 0x000fe200078efcff */
[----:B------:R-:W-:Y:S01]  /*ef10*/  IMAD.HI R29, R29, 0x2, RZ ;  /* 0x000000021d1d7827 */ /* 0x000fe200078e02ff */
[----:B------:R-:W-:-:S03]  /*ef20*/  IADD3 R26, P0, P3, R26, UR16, R21 ;  /* 0x000000101a1a7c10 */ /* 0x000fc6000fb1e015 */
[----:B------:R-:W-:Y:S02]  /*ef30*/  IMAD.SHL.U32 R24, R23, 0x2, RZ ;  /* 0x0000000217187824 */ /* 0x000fe400078e00ff */
[----:B------:R-:W-:Y:S02]  /*ef40*/  IMAD.SHL.U32 R20, R20, 0x2, RZ ;  /* 0x0000000214147824 */ /* 0x000fe400078e00ff */
[----:B------:R-:W-:Y:S01]  /*ef50*/  IMAD R25, R25, R164, RZ ;  /* 0x000000a419197224 */ /* 0x000fe200078e02ff */
[--C-:B------:R-:W-:Y:S01]  /*ef60*/  IADD3.X R27, PT, PT, R29, UR17, R22.reuse, P0, P3 ;  /* 0x000000111d1b7c10 */ /* 0x100fe200087e6416 */
[----:B------:R-:W-:Y:S01]  /*ef70*/  IMAD.HI R23, R23, 0x2, RZ ;  /* 0x0000000217177827 */ /* 0x000fe200078e02ff */
[--C-:B------:R-:W-:Y:S01]  /*ef80*/  IADD3 R24, P5, P4, R24, UR16, R21.reuse ;  /* 0x0000001018187c10 */ /* 0x100fe2000fcbe015 */
[----:B------:R0:W5:Y:S01]  /*ef90*/  LDL.LU R29, [R1+0x580] ;  /* 0x00058000011d7983 */ /* 0x0001620000300800 */
[----:B------:R-:W-:Y:S01]  /*efa0*/  IADD3 R20, P0, P3, R20, UR16, R21 ;  /* 0x0000001014147c10 */ /* 0x000fe2000fb1e015 */
[----:B------:R-:W-:Y:S01]  /*efb0*/  IMAD.HI R21, R25, 0x2, RZ ;  /* 0x0000000219157827 */ /* 0x000fe200078e02ff */
[--C-:B------:R-:W-:Y:S01]  /*efc0*/  IADD3.X R25, PT, PT, R23, UR17, R22.reuse, P5, P4 ;  /* 0x0000001117197c10 */ /* 0x100fe2000afe8416 */
[----:B------:R1:W-:Y:S03]  /*efd0*/  STL.64 [R1+0x2d8], R26 ;  /* 0x0002d81a01007387 */ /* 0x0003e60000100a00 */
[----:B------:R-:W-:-:S02]  /*efe0*/  IADD3.X R21, PT, PT, R21, UR17, R22, P0, P3 ;  /* 0x0000001115157c10 */ /* 0x000fc400087e6416 */
[----:B------:R-:W-:Y:S01]  /*eff0*/  IADD3 R22, P3, PT, R18, UR16, RZ ;  /* 0x0000001012167c10 */ /* 0x000fe2000ff7e0ff */
[----:B-1----:R0:W5:Y:S04]  /*f000*/  LDL.LU.64 R26, [R1+0x578] ;  /* 0x00057800011a7983 */ /* 0x0021680000300a00 */
[----:B------:R1:W-:Y:S01]  /*f010*/  STL.64 [R1+0x2e0], R24 ;  /* 0x0002e01801007387 */ /* 0x0003e20000100a00 */
[----:B------:R-:W-:Y:S02]  /*f020*/  IADD3 R18, P5, PT, R16, UR16, RZ ;  /* 0x0000001010127c10 */ /* 0x000fe4000ffbe0ff */
[----:B------:R-:W-:Y:S01]  /*f030*/  IADD3.X R23, PT, PT, R11, UR17, RZ, P3, !PT ;  /* 0x000000110b177c10 */ /* 0x000fe20009ffe4ff */
[----:B------:R2:W-:Y:S01]  /*f040*/  STS.U16 [R19+UR9+0x7b00], R0 ;  /* 0x007b000013007988 */ /* 0x0005e20008000409 */
[----:B------:R-:W-:-:S03]  /*f050*/  IADD3 R16, P0, PT, R13, UR16, RZ ;  /* 0x000000100d107c10 */ /* 0x000fc6000ff1e0ff */
[----:B-1----:R0:W5:Y:S04]  /*f060*/  LDL.LU.64 R24, [R1+0x570] ;  /* 0x0005700001187983 */ /* 0x0021680000300a00 */
[----:B------:R1:W-:Y:S01]  /*f070*/  STL.64 [R1+0x2e8], R20 ;  /* 0x0002e81401007387 */ /* 0x0003e20000100a00 */
[----:B--2---:R-:W-:Y:S02]  /*f080*/  IADD3.X R19, PT, PT, R5, UR17, RZ, P5, !PT ;  /* 0x0000001105137c10 */ /* 0x004fe4000affe4ff */
[----:B------:R-:W-:Y:S01]  /*f090*/  IADD3 R12, P4, PT, R12, UR16, RZ ;  /* 0x000000100c0c7c10 */ /* 0x000fe2000ff9e0ff */
[----:B------:R2:W-:Y:S01]  /*f0a0*/  STL.64 [R1+0x1a0], R22 ;  /* 0x0001a01601007387 */ /* 0x0005e20000100a00 */
[----:B------:R-:W-:Y:S01]  /*f0b0*/  IADD3 R10, P3, PT, R10, UR16, RZ ;  /* 0x000000100a0a7c10 */ /* 0x000fe2000ff7e0ff */
[----:B------:R4:W-:Y:S06]  /*f0c0*/  MEMBAR.ALL.CTA ;  /* 0x0000000000007992 */ /* 0x0009ec0000008000 */
[----:B----4-:R-:W4:Y:S01]  /*f0d0*/  FENCE.VIEW.ASYNC.S ;  /* 0x00000000000073c6 */ /* 0x010f220000000000 */
[----:B-1----:R-:W-:-:S04]  /*f0e0*/  IADD3 R20, P6, PT, R17, UR16, RZ ;  /* 0x0000001011147c10 */ /* 0x002fc8000ffde0ff */
[----:B------:R-:W-:Y:S01]  /*f0f0*/  IADD3.X R21, PT, PT, R9, UR17, RZ, P6, !PT ;  /* 0x0000001109157c10 */ /* 0x000fe2000b7fe4ff */
[----:B--2---:R0:W5:Y:S01]  /*f100*/  LDL.LU.64 R22, [R1+0x568] ;  /* 0x0005680001167983 */ /* 0x0041620000300a00 */
[----:B------:R-:W-:-:S03]  /*f110*/  IADD3.X R17, PT, PT, R14, UR17, RZ, P0, !PT ;  /* 0x000000110e117c10 */ /* 0x000fc600087fe4ff */
[----:B------:R1:W-:Y:S01]  /*f120*/  STL.64 [R1+0x1a8], R20 ;  /* 0x0001a81401007387 */ /* 0x0003e20000100a00 */
[----:B------:R-:W-:Y:S02]  /*f130*/  IADD3.X R13, PT, PT, R15, UR17, RZ, P4, !PT ;  /* 0x000000110f0d7c10 */ /* 0x000fe4000a7fe4ff */
[----:B------:R-:W-:Y:S02]  /*f140*/  IADD3 R8, P6, PT, R8, UR16, RZ ;  /* 0x0000001008087c10 */ /* 0x000fe4000ffde0ff */
[----:B------:R-:W-:Y:S01]  /*f150*/  IADD3.X R11, PT, PT, R165, UR17, RZ, P3, !PT ;  /* 0x00000011a50b7c10 */ /* 0x000fe20009ffe4ff */
[----:B-1----:R0:W5:Y:S04]  /*f160*/  LDL.LU.64 R20, [R1+0x560] ;  /* 0x0005600001147983 */ /* 0x0021680000300a00 */
[----:B------:R1:W-:Y:S01]  /*f170*/  STL.64 [R1+0x1b0], R18 ;  /* 0x0001b01201007387 */ /* 0x0003e20000100a00 */
[----:B------:R-:W-:-:S02]  /*f180*/  IADD3 R4, P5, PT, R4, UR16, RZ ;  /* 0x0000001004047c10 */ /* 0x000fc4000ffbe0ff */
[----:B------:R-:W-:Y:S01]  /*f190*/  IADD3.X R9, PT, PT, R6, UR17, RZ, P6, !PT ;  /* 0x0000001106097c10 */ /* 0x000fe2000b7fe4ff */
[----:B-1----:R0:W5:Y:S04]  /*f1a0*/  LDL.LU.64 R18, [R1+0x558] ;  /* 0x0005580001127983 */ /* 0x0021680000300a00 */
[----:B------:R0:W5:Y:S04]  /*f1b0*/  LDL.LU R14, [R1+0x550] ;  /* 0x00055000010e7983 */ /* 0x0001680000300800 */
[----:B------:R1:W-:Y:S01]  /*f1c0*/  STL.64 [R1+0x1b8], R16 ;  /* 0x0001b81001007387 */ /* 0x0003e20000100a00 */
[----:B------:R-:W-:-:S03]  /*f1d0*/  IADD3.X R5, PT, PT, R7, UR17, RZ, P5, !PT ;  /* 0x0000001107057c10 */ /* 0x000fc6000affe4ff */
[----:B-1----:R0:W5:Y:S04]  /*f1e0*/  LDL.LU.64 R16, [R1+0x548] ;  /* 0x0005480001107983 */ /* 0x0021680000300a00 */
[----:B------:R0:W5:Y:S04]  /*f1f0*/  LDL.LU R15, [R1+0x540] ;  /* 0x00054000010f7983 */ /* 0x0001680000300800 */
[----:B------:R1:W-:Y:S04]  /*f200*/  STL.64 [R1+0x1c0], R12 ;  /* 0x0001c00c01007387 */ /* 0x0003e80000100a00 */
[----:B-1----:R0:W5:Y:S04]  /*f210*/  LDL.LU.64 R12, [R1+0x538] ;  /* 0x00053800010c7983 */ /* 0x0021680000300a00 */
[----:B------:R-:W2:Y:S01]  /*f220*/  LDL.LU R165, [R1+0x530] ;  /* 0x0005300001a57983 */ /* 0x000ea20000300800 */
[----:B---3--:R-:W-:-:S04]  /*f230*/  SHF.R.S32.HI R0, RZ, 0x1f, R2 ;  /* 0x0000001fff007819 */ /* 0x008fc80000011402 */
[----:B------:R-:W-:-:S04]  /*f240*/  LEA.HI R0, R0, R2, RZ, 0x6 ;  /* 0x0000000200007211 */ /* 0x000fc800078f30ff */
[----:B------:R-:W-:Y:S01]  /*f250*/  SHF.R.S32.HI R0, RZ, 0x6, R0 ;  /* 0x00000006ff007819 */ /* 0x000fe20000011400 */
[----:B------:R1:W-:Y:S03]  /*f260*/  STL.64 [R1+0x1c8], R10 ;  /* 0x0001c80a01007387 */ /* 0x0003e60000100a00 */
[----:B------:R-:W-:Y:S02]  /*f270*/  VIMNMX R0, PT, PT, R0, 0x1, !PT ;  /* 0x0000000100007848 */ /* 0x000fe40007fe0100 */
[----:B------:R-:W-:-:S03]  /*f280*/  ISETP.LT.OR P0, PT, R2, 0x40, P2 ;  /* 0x000000400200780c */ /* 0x000fc60001701670 */
[----:B------:R-:W-:Y:S01]  /*f290*/  VIADD R0, R0, 0xffffffff ;  /* 0xffffffff00007836 */ /* 0x000fe20000000000 */
[----:B-1----:R0:W5:Y:S04]  /*f2a0*/  LDL.LU.64 R10, [R1+0x528] ;  /* 0x00052800010a7983 */ /* 0x0021680000300a00 */
[----:B------:R0:W5:Y:S04]  /*f2b0*/  LDL.LU R6, [R1+0x520] ;  /* 0x0005200001067983 */ /* 0x0001680000300800 */
[----:B------:R1:W-:Y:S01]  /*f2c0*/  STL.64 [R1+0x1d0], R8 ;  /* 0x0001d00801007387 */ /* 0x0003e20000100a00 */
[----:B------:R-:W-:-:S03]  /*f2d0*/  ISETP.NE.U32.AND P3, PT, R0, RZ, PT ;  /* 0x000000ff0000720c */ /* 0x000fc60003f65070 */
[----:B-1----:R0:W5:Y:S04]  /*f2e0*/  LDL.LU.64 R8, [R1+0x518] ;  /* 0x0005180001087983 */ /* 0x0021680000300a00 */
[----:B------:R0:W5:Y:S04]  /*f2f0*/  LDL.LU R7, [R1+0x510] ;  /* 0x0005100001077983 */ /* 0x0001680000300800 */
[----:B------:R1:W-:Y:S04]  /*f300*/  STL.64 [R1+0x1d8], R4 ;  /* 0x0001d80401007387 */ /* 0x0003e80000100a00 */
[----:B-1----:R0:W5:Y:S04]  /*f310*/  LDL.LU.64 R4, [R1+0x508] ;  /* 0x0005080001047983 */ /* 0x0021680000300a00 */
[----:B------:R0:W5:Y:S04]  /*f320*/  LDL.LU R2, [R1+0x500] ;  /* 0x0005000001027983 */ /* 0x0001680000300800 */
[----:B------:R1:W-:Y:S04]  /*f330*/  STL [R1+0x210], R0 ;  /* 0x0002100001007387 */ /* 0x0003e80000100800 */
[----:B-1----:R0:W5:Y:S01]  /*f340*/  LDL.LU R0, [R1+0x4fc] ;  /* 0x0004fc0001007983 */ /* 0x0021620000300800 */
[----:B------:R-:W-:-:S02]  /*f350*/  UIADD3 UR7, UPT, UPT, UR9, 0x8000, URZ ;  /* 0x0000800009077890 */ /* 0x000fc4000fffe0ff */
[----:B------:R-:W-:Y:S02]  /*f360*/  UIADD3 UR6, UPT, UPT, UR9, 0x12000, URZ ;  /* 0x0001200009067890 */ /* 0x000fe4000fffe0ff */
[----:B------:R-:W-:Y:S02]  /*f370*/  USHF.R.U32.HI UR7, URZ, 0x4, UR7 ;  /* 0x00000004ff077899 */ /* 0x000fe40008011607 */
[----:B------:R-:W-:Y:S02]  /*f380*/  USHF.R.U32.HI UR6, URZ, 0x4, UR6 ;  /* 0x00000004ff067899 */ /* 0x000fe40008011606 */
[----:B------:R-:W-:Y:S02]  /*f390*/  USGXT.U32 UR12, UR7, 0xe ;  /* 0x0000000e070c789a */ /* 0x000fe40008000000 */
[----:B------:R-:W-:Y:S02]  /*f3a0*/  USGXT.U32 UR14, UR6, 0xe ;  /* 0x0000000e060e789a */ /* 0x000fe40008000000 */
[----:B------:R-:W-:-:S02]  /*f3b0*/  UIADD3 UR24, UP2, UPT, UR12, 0x2, URZ ;  /* 0x000000020c187890 */ /* 0x000fc4000ff5e0ff */
[----:B------:R-:W-:Y:S01]  /*f3c0*/  UIADD3 UR22, UP1, UPT, UR14, 0x80, URZ ;  /* 0x000000800e167890 */ /* 0x000fe2000ff3e0ff */
[----:B------:R-:W-:Y:S01]  /*f3d0*/  UMOV UR4, URZ ;  /* 0x000000ff00047c82 */ /* 0x000fe20008000000 */
[----:B------:R-:W-:Y:S02]  /*f3e0*/  UMOV UR5, URZ ;  /* 0x000000ff00057c82 */ /* 0x000fe40008000000 */
[----:B------:R-:W-:Y:S02]  /*f3f0*/  UIADD3.X UR23, UPT, UPT, UR4, 0x40004040, URZ, UP1, !UPT ;  /* 0x4000404004177890 */ /* 0x000fe40008ffe4ff */
[----:B------:R-:W-:Y:S01]  /*f400*/  UIADD3.X UR25, UPT, UPT, UR5, 0x40004040, URZ, UP2, !UPT ;  /* 0x4000404005197890 */ /* 0x000fe200097fe4ff */
[----:B------:R-:W-:Y:S01]  /*f410*/  UMOV UR6, URZ ;  /* 0x000000ff00067c82 */ /* 0x000fe20008000000 */
[----:B------:R-:W-:Y:S02]  /*f420*/  IMAD.SHL.U32 R164, R164, 0x40, RZ ;  /* 0x00000040a4a47824 */ /* 0x000fe400078e00ff */
[----:B--2---:R-:W-:Y:S01]  /*f430*/  IMAD.SHL.U32 R165, R165, 0x40, RZ ;  /* 0x00000040a5a57824 */ /* 0x004fe200078e00ff */
[----:B----4-:R-:W-:Y:S06]  /*f440*/  BAR.SYNC.DEFER_BLOCKING 0x0 ;  /* 0x0000000000007b1d */ /* 0x010fec0000010000 */
[----:B0-----:R-:W-:Y:S05]  /*f450*/  @P0 BRA `(.L_x_6) ;  /* 0x0000000000840947 */ /* 0x001fea0003800000 */
        /* <DEDUP_REMOVED lines=8> */
[----:B------:R-:W-:Y:S01]  /*f4e0*/  UMOV UR38, 0x0 ;  /* 0x0000000000267882 */ /* 0x000fe20000000000 */
[----:B------:R-:W-:Y:S02]  /*f4f0*/  UIADD3.X UR35, UPT, UPT, UR4, 0x40004040, URZ, UP2, !UPT ;  /* 0x4000404004237890 */ /* 0x000fe400097fe4ff */
[----:B------:R-:W-:Y:S02]  /*f500*/  UIADD3.X UR37, UPT, UPT, UR4, 0x40004040, URZ, UP1, !UPT ;  /* 0x4000404004257890 */ /* 0x000fe40008ffe4ff */
[----:B------:R-:W-:Y:S02]  /*f510*/  UIADD3.64 UR28, UPT, UPT, UR34, 0x2, URZ ;  /* 0x00000002221c7897 */ /* 0x000fe4000fffe0ff */
[----:B------:R-:W-:Y:S02]  /*f520*/  UIADD3.64 UR26, UPT, UPT, UR36, 0x80, URZ ;  /* 0x00000080241a7897 */ /* 0x000fe4000fffe0ff */
[----:B------:R-:W-:-:S02]  /*f530*/  UIADD3.64 UR32, UPT, UPT, UR34, 0x4, URZ ;  /* 0x0000000422207897 */ /* 0x000fc4000fffe0ff */
[----:B------:R-:W-:Y:S01]  /*f540*/  UIADD3.64 UR30, UPT, UPT, UR36, 0x100, URZ ;  /* 0x00000100241e7897 */ /* 0x000fe2000fffe0ff */
[----:B------:R-:W-:Y:S01]  /*f550*/  UMOV UR39, 0x4408490 ;  /* 0x0440849000277882 */ /* 0x000fe20000000000 */
[----:B------:R-:W-:Y:S01]  /*f560*/  UMOV UR19, 0x40004040 ;  /* 0x4000404000137882 */ /* 0x000fe20000000000 */
[----:B------:R-:W-:Y:S01]  /*f570*/  UMOV UR17, 0x40004040 ;  /* 0x4000404000117882 */ /* 0x000fe20000000000 */
[----:B------:R-:W-:Y:S01]  /*f580*/  UMOV UR40, 0x0 ;  /* 0x0000000000287882 */ /* 0x000fe20000000000 */
[----:B------:R-:W-:Y:S01]  /*f590*/  UMOV UR41, 0x4408490 ;  /* 0x0440849000297882 */ /* 0x000fe20000000000 */
[----:B------:R-:W-:Y:S01]  /*f5a0*/  UMOV UR42, 0x0 ;  /* 0x00000000002a7882 */ /* 0x000fe20000000000 */
[----:B------:R-:W-:Y:S01]  /*f5b0*/  UMOV UR43, 0x4408490 ;  /* 0x04408490002b7882 */ /* 0x000fe20000000000 */
[----:B------:R-:W-:Y:S01]  /*f5c0*/  UMOV UR4, UR11 ;  /* 0x0000000b00047c82 */ /* 0x000fe20008000000 */
[----:B------:R-:W-:Y:S01]  /*f5d0*/  UMOV UR5, URZ ;  /* 0x000000ff00057c82 */ /* 0x000fe20008000000 */
[----:B------:R0:W-:Y:S01]  /*f5e0*/  UTCHMMA gdesc[UR16], gdesc[UR18], tmem[UR8], tmem[UR38], idesc[UR39], !UPT ;  /* 0x00ff2612100075ea */ /* 0x0001e2000f800008 */
[----:B------:R-:W-:Y:S01]  /*f5f0*/  UMOV UR44, 0x0 ;  /* 0x00000000002c7882 */ /* 0x000fe20000000000 */
[----:B------:R-:W-:Y:S01]  /*f600*/  UMOV UR45, 0x4408490 ;  /* 0x04408490002d7882 */ /* 0x000fe20000000000 */
[----:B------:R0:W-:Y:S01]  /*f610*/  UTCHMMA gdesc[UR36], gdesc[UR34], tmem[UR8], tmem[UR40], idesc[UR41], UPT ;  /* 0x00ff2822240075ea */ /* 0x0001e2000b800008 */
[----:B------:R-:W-:Y:S01]  /*f620*/  UMOV UR4, UR4 ;  /* 0x0000000400047c82 */ /* 0x000fe20008000000 */
[----:B------:R0:W-:Y:S01]  /*f630*/  UTCHMMA gdesc[UR26], gdesc[UR28], tmem[UR8], tmem[UR42], idesc[UR43], UPT ;  /* 0x00ff2a1c1a0075ea */ /* 0x0001e2000b800008 */
[----:B------:R0:W-:Y:S01]  /*f640*/  UTCHMMA gdesc[UR30], gdesc[UR32], tmem[UR8], tmem[UR44], idesc[UR45], UPT ;  /* 0x00ff2c201e0075ea */ /* 0x0001e2000b800008 */
[----:B------:R0:W-:Y:S01]  /*f650*/  UTCBAR [UR4], URZ ;  /* 0x000000ff040073e9 */ /* 0x0001e200080000ff */
[----:B------:R-:W-:Y:S01]  /*f660*/  NOP ;  /* 0x0000000000007918 */ /* 0x000fe20000000000 */
.L_x_6:
[----:B------:R-:W-:Y:S05]  /*f670*/  @!P3 BRA `(.L_x_7) ;  /* 0x00000054006cb947 */ /* 0x000fea0003800000 */
[----:B-----5:R-:W-:Y:S01]  /*f680*/  VIADD R2, R2, 0xffffffc0 ;  /* 0xffffffc002027836 */ /* 0x020fe20000000000 */
[----:B------:R1:W-:Y:S01]  /*f690*/  STL.64 [R1+0x500], R4 ;  /* 0x0005000401007387 */ /* 0x0003e20000100a00 */
[----:B0-----:R-:W-:Y:S02]  /*f6a0*/  UIADD3.64 UR18, UPT, UPT, UR22, 0x80, URZ ;  /* 0x0000008016127897 */ /* 0x001fe4000fffe0ff */
[----:B------:R-:W-:Y:S01]  /*f6b0*/  UIADD3.64 UR26, UPT, UPT, UR24, 0x2, URZ ;  /* 0x00000002181a7897 */ /* 0x000fe2000fffe0ff */
[----:B------:R-:W-:Y:S01]  /*f6c0*/  R2UR UR32, R2 ;  /* 0x00000000022072ca */ /* 0x000fe200000e0000 */
[----:B------:R-:W-:Y:S01]  /*f6d0*/  UIADD3.64 UR28, UPT, UPT, UR22, 0x100, URZ ;  /* 0x00000100161c7897 */ /* 0x000fe2000fffe0ff */
[----:B------:R-:W2:Y:S01]  /*f6e0*/  LDL.LU R2, [R1+0x210] ;  /* 0x0002100001027983 */ /* 0x000ea20000300800 */
[----:B------:R-:W-:-:S03]  /*f6f0*/  UIADD3.64 UR30, UPT, UPT, UR24, 0x4, URZ ;  /* 0x00000004181e7897 */ /* 0x000fc6000fffe0ff */
[----:B-1----:R-:W3:Y:S04]  /*f700*/  LDL.LU.64 R4, [R1+0x1a0] ;  /* 0x0001a00001047983 */ /* 0x002ee80000300a00 */
[----:B--2---:R-:W-:Y:S04]  /*f710*/  STL [R1+0x2f0], R2 ;  /* 0x0002f00201007387 */ /* 0x004fe80000100800 */
[----:B---3--:R0:W-:Y:S04]  /*f720*/  STL.64 [R1+0x278], R4 ;  /* 0x0002780401007387 */ /* 0x0081e80000100a00 */
[----:B0-----:R-:W2:Y:S04]  /*f730*/  LDL.LU.64 R4, [R1+0x1a8] ;  /* 0x0001a80001047983 */ /* 0x001ea80000300a00 */
[----:B--2---:R0:W-:Y:S04]  /*f740*/  STL.64 [R1+0x270], R4 ;  /* 0x0002700401007387 */ /* 0x0041e80000100a00 */
        /* <DEDUP_REMOVED lines=52> */
[----:B0-----:R0:W5:Y:S01]  /*fa90*/  LDL.LU.64 R4, [R1+0x500] ;  /* 0x0005000001047983 */ /* 0x0011620000300a00 */
[----:B------:R-:W-:Y:S01]  /*faa0*/  UMOV UR5, 0x1 ;  /* 0x0000000100057882 */ /* 0x000fe20000000000 */
[----:B------:R-:W-:-:S05]  /*fab0*/  UMOV UR4, URZ ;  /* 0x000000ff00047c82 */ /* 0x000fca0008000000 */
.L_x_10:
[----:B-1---5:R1:W-:Y:S04]  /*fac0*/  STL.64 [R1+0x530], R14 ;  /* 0x0005300e01007387 */ /* 0x0223e80000100a00 */
[----:B-1----:R-:W2:Y:S04]  /*fad0*/  LDL.LU.64 R14, [R1+0x238] ;  /* 0x00023800010e7983 */ /* 0x002ea80000300a00 */
[----:B------:R1:W-:Y:S04]  /*fae0*/  STL.64 [R1+0x528], R12 ;  /* 0x0005280c01007387 */ /* 0x0003e80000100a00 */
[----:B-1----:R-:W3:Y:S04]  /*faf0*/  LDL.LU.64 R12, [R1+0x258] ;  /* 0x00025800010c7983 */ /* 0x002ee80000300a00 */
[----:B------:R-:W-:Y:S04]  /*fb00*/  STL [R1+0x520], R11 ;  /* 0x0005200b01007387 */ /* 0x000fe80000100800 */
[----:B------:R-:W-:Y:S04]  /*fb10*/  STL [R1+0x51c], R10 ;  /* 0x00051c0a01007387 */ /* 0x000fe80000100800 */
[----:B-----5:R-:W-:Y:S04]  /*fb20*/  STL [R1+0x518], R5 ;  /* 0x0005180501007387 */ /* 0x020fe80000100800 */
[----:B------:R1:W-:Y:S04]  /*fb30*/  STL.64 [R1+0x510], R8 ;  /* 0x0005100801007387 */ /* 0x0003e80000100a00 */
[----:B-1----:R-:W4:Y:S04]  /*fb40*/  LDL.LU.64 R8, [R1+0x278] ;  /* 0x0002780001087983 */ /* 0x002f280000300a00 */
[----:B------:R1:W-:Y:S04]  /*fb50*/  STL.64 [R1+0x508], R6 ;  /* 0x0005080601007387 */ /* 0x0003e80000100a00 */
[----:B-1----:R-:W4:Y:S01]  /*fb60*/  LDL.LU.64 R6, [R1+0x198] ;  /* 0x0001980001067983 */ /* 0x002f220000300a00 */
[----:B------:R-:W-:Y:S01]  /*fb70*/  USHF.L.U32 UR6, UR6, 0x1f, URZ ;  /* 0x0000001f06067899 */ /* 0x000fe200080006ff */
[----:B------:R-:W1:Y:S05]  /*fb80*/  S2R R11, SR_TID.X ;  /* 0x00000000000b7919 */ /* 0x000e6a0000002100 */
[----:B------:R-:W-:Y:S01]  /*fb90*/  IMAD.U32 R2, RZ, RZ, UR6 ;  /* 0x00000006ff027e24 */ /* 0x000fe2000f8e00ff */
[----:B------:R-:W-:Y:S03]  /*fba0*/  STL [R1+0x504], R4 ;  /* 0x0005040401007387 */ /* 0x000fe60000100800 */
[----:B------:R1:W0:Y:S01]  /*fbb0*/  SYNCS.PHASECHK.TRANS64.TRYWAIT P6, [UR11], R2 ;  /* 0x00000002ff0075a7 */ /* 0x00022200080c110b */
[----:B------:R-:W-:Y:S04]  /*fbc0*/  STL [R1+0x500], R3 ;  /* 0x0005000301007387 */ /* 0x000fe80000100800 */
[----:B------:R-:W-:Y:S04]  /*fbd0*/  STL [R1+0x4fc], R0 ;  /* 0x0004fc0001007387 */ /* 0x000fe80000100800 */
[----:B------:R1:W-:Y:S02]  /*fbe0*/  STL [R1+0x28c], R2 ;  /* 0x00028c0201007387 */ /* 0x0003e40000100800 */
[----:B-1----:R-:W-:-:S02]  /*fbf0*/  SHF.R.U32.HI R2, RZ, 0x6, R11 ;  /* 0x00000006ff027819 */ /* 0x002fc4000001160b */
[--C-:B------:R-:W-:Y:S02]  /*fc00*/  SHF.R.U32.HI R5, RZ, 0x6, R11.reuse ;  /* 0x00000006ff057819 */ /* 0x100fe4000001160b */
[--C-:B------:R-:W-:Y:S02]  /*fc10*/  SHF.R.U32.HI R10, RZ, 0x6, R11.reuse ;  /* 0x00000006ff0a7819 */ /* 0x100fe4000001160b */
[----:B------:R-:W-:Y:S02]  /*fc20*/  SHF.R.U32.HI R11, RZ, 0x6, R11 ;  /* 0x00000006ff0b7819 */ /* 0x000fe4000001160b */
[----:B------:R-:W-:Y:S02]  /*fc30*/  SGXT.U32 R10, R10, 0x1 ;  /* 0x000000010a0a781a */ /* 0x000fe40000000000 */
[----:B------:R-:W-:Y:S02]  /*fc40*/  SGXT.U32 R11, R11, 0x1 ;  /* 0x000000010b0b781a */ /* 0x000fe40000000000 */
[----:B------:R-:W-:-:S02]  /*fc50*/  SGXT.U32 R5, R5, 0x1 ;  /* 0x000000010505781a */ /* 0x000fc40000000000 */
[----:B------:R-:W-:Y:S02]  /*fc60*/  LOP3.LUT R11, R11, 0x8, RZ, 0xfc, !PT ;  /* 0x000000080b0b7812 */ /* 0x000fe400078efcff */
[----:B------:R-:W-:Y:S02]  /*fc70*/  LOP3.LUT R10, R10, 0x10, RZ, 0xfc, !PT ;  /* 0x000000100a0a7812 */ /* 0x000fe400078efcff */
[----:B------:R-:W-:Y:S02]  /*fc80*/  LOP3.LUT R5, R5, 0x18, RZ, 0xfc, !PT ;  /* 0x0000001805057812 */ /* 0x000fe400078efcff */
[----:B------:R-:W-:Y:S02]  /*fc90*/  ISETP.GE.AND P4, PT, R11, UR32, PT ;  /* 0x000000200b007c0c */ /* 0x000fe4000bf86270 */
[----:B------:R-:W-:Y:S02]  /*fca0*/  ISETP.GE.AND P3, PT, R10, UR32, PT ;  /* 0x000000200a007c0c */ /* 0x000fe4000bf66270 */
[----:B------:R-:W-:-:S02]  /*fcb0*/  ISETP.GE.AND P0, PT, R5, UR32, PT ;  /* 0x0000002005007c0c */ /* 0x000fc4000bf06270 */
[----:B------:R-:W-:Y:S02]  /*fcc0*/  PRMT R4, RZ, 0x7610, R4 ;  /* 0x00007610ff047816 */ /* 0x000fe40000000004 */
[----:B------:R-:W-:Y:S02]  /*fcd0*/  PRMT R3, RZ, 0x7610, R3 ;  /* 0x00007610ff037816 */ /* 0x000fe40000000003 */
[----:B------:R-:W-:Y:S02]  /*fce0*/  PRMT R0, RZ, 0x7610, R0 ;  /* 0x00007610ff007816 */ /* 0x000fe40000000000 */
[----:B------:R-:W-:Y:S01]  /*fcf0*/  SGXT.U32 R2, R2, 0x1 ;  /* 0x000000010202781a */ /* 0x000fe20000000000 */
[----:B--2---:R-:W-:-:S05]  /*fd00*/  IMAD.WIDE R14, R164, 0x2, R14 ;  /* 0x00000002a40e7825 */ /* 0x004fca00078e020e */
[----:B------:R1:W-:Y:S01]  /*fd10*/  STL.64 [R1+0x238], R14 ;  /* 0x0002380e01007387 */ /* 0x0003e20000100a00 */
[----:B---3--:R-:W-:-:S03]  /*fd20*/  IMAD.WIDE R12, R164, 0x2, R12 ;  /* 0x00000002a40c7825 */ /* 0x008fc600078e020c */
[----:B-1----:R1:W5:Y:S01]  /*fd30*/  LDL.LU.64 R14, [R1+0x530] ;  /* 0x00053000010e7983 */ /* 0x0023620000300a00 */
[----:B------:R-:W-:-:S03]  /*fd40*/  ISETP.GE.AND P5, PT, R2, UR32, PT ;  /* 0x0000002002007c0c */ /* 0x000fc6000bfa6270 */
[----:B------:R2:W-:Y:S04]  /*fd50*/  STL.64 [R1+0x258], R12 ;  /* 0x0002580c01007387 */ /* 0x0005e80000100a00 */
[----:B--2---:R1:W5:Y:S04]  /*fd60*/  LDL.LU.64 R12, [R1+0x528] ;  /* 0x00052800010c7983 */ /* 0x0043680000300a00 */
[----:B------:R1:W5:Y:S04]  /*fd70*/  LDL.LU R11, [R1+0x520] ;  /* 0x00052000010b7983 */ /* 0x0003680000300800 */
[----:B------:R1:W5:Y:S01]  /*fd80*/  LDL.LU R10, [R1+0x51c] ;  /* 0x00051c00010a7983 */ /* 0x0003620000300800 */
[----:B----4-:R-:W-:-:S03]  /*fd90*/  IMAD.WIDE R8, R164, 0x2, R8 ;  /* 0x00000002a4087825 */ /* 0x010fc600078e0208 */
[----:B------:R1:W5:Y:S04]  /*fda0*/  LDL.LU R5, [R1+0x518] ;  /* 0x0005180001057983 */ /* 0x0003680000300800 */
[----:B------:R2:W-:Y:S01]  /*fdb0*/  STL.64 [R1+0x278], R8 ;  /* 0x0002780801007387 */ /* 0x0005e20000100a00 */
[----:B------:R-:W-:-:S03]  /*fdc0*/  IMAD.WIDE R6, R164, 0x2, R6 ;  /* 0x00000002a4067825 */ /* 0x000fc600078e0206 */
[----:B--2---:R1:W5:Y:S04]  /*fdd0*/  LDL.LU.64 R8, [R1+0x510] ;  /* 0x0005100001087983 */ /* 0x0043680000300a00 */
[----:B------:R2:W-:Y:S04]  /*fde0*/  STL.64 [R1+0x198], R6 ;  /* 0x0001980601007387 */ /* 0x0005e80000100a00 */
[----:B--2---:R1:W5:Y:S04]  /*fdf0*/  LDL.LU.64 R6, [R1+0x508] ;  /* 0x0005080001067983 */ /* 0x0043680000300a00 */
[----:B------:R2:W-:Y:S04]  /*fe00*/  STL.S16 [R1+0x288], R4 ;  /* 0x0002880401007387 */ /* 0x0005e80000100600 */
[----:B--2---:R1:W5:Y:S04]  /*fe10*/  LDL.LU R4, [R1+0x504] ;  /* 0x0005040001047983 */ /* 0x0043680000300800 */
[----:B------:R2:W-:Y:S04]  /*fe20*/  STL.S16 [R1+0x284], R3 ;  /* 0x0002840301007387 */ /* 0x0005e80000100600 */
[----:B--2---:R1:W5:Y:S04]  /*fe30*/  LDL.LU R3, [R1+0x500] ;  /* 0x0005000001037983 */ /* 0x0043680000300800 */
[----:B------:R2:W-:Y:S04]  /*fe40*/  STL.S16 [R1+0x280], R0 ;  /* 0x0002800001007387 */ /* 0x0005e80000100600 */
[----:B--2---:R1:W5:Y:S01]  /*fe50*/  LDL.LU R0, [R1+0x4fc] ;  /* 0x0004fc0001007983 */ /* 0x0043620000300800 */
[----:B------:R-:W-:Y:S01]  /*fe60*/  PRMT R2, RZ, 0x7610, R2 ;  /* 0x00007610ff027816 */ /* 0x000fe20000000002 */
[----:B0-----:R-:W-:Y:S06]  /*fe70*/  @!P6 BRA `(.L_x_8) ;  /* 0x000000940050e947 */ /* 0x001fec0003800000 */
.L_x_16:
[----:B------:R0:W-:Y:S04]  /*fe80*/  STL.64 [R1+0x828], R22 ;  /* 0x0008281601007387 */ /* 0x0001e80000100a00 */
[----:B0-----:R-:W2:Y:S04]  /*fe90*/  LDL.64 R22, [R1+0x238] ;  /* 0x0002380001167983 */ /* 0x001ea80000100a00 */
[----:B------:R0:W-:Y:S04]  /*fea0*/  STL.64 [R1+0x820], R20 ;  /* 0x0008201401007387 */ /* 0x0001e80000100a00 */
[----:B0-----:R-:W3:Y:S04]  /*feb0*/  LDL.64 R20, [R1+0x258] ;  /* 0x0002580001147983 */ /* 0x001ee80000100a00 */
[----:B------:R0:W-:Y:S04]  /*fec0*/  STL.64 [R1+0x818], R18 ;  /* 0x0008181201007387 */ /* 0x0001e80000100a00 */
[----:B0-----:R-:W4:Y:S04]  /*fed0*/  LDL.64 R18, [R1+0x278] ;  /* 0x0002780001127983 */ /* 0x001f280000100a00 */
[----:B------:R0:W-:Y:S04]  /*fee0*/  STL.64 [R1+0x810], R16 ;  /* 0x0008101001007387 */ /* 0x0001e80000100a00 */
[----:B0-----:R-:W2:Y:S04]  /*fef0*/  LDL.64 R16, [R1+0x198] ;  /* 0x0001980001107983 */ /* 0x001ea80000100a00 */
[----:B------:R-:W-:Y:S04]  /*ff00*/  STL.64 [R1+0x808], R54 ;  /* 0x0008083601007387 */ /* 0x000fe80000100a00 */
[----:B-----5:R-:W-:Y:S04]  /*ff10*/  STL.64 [R1+0x800], R14 ;  /* 0x0008000e01007387 */ /* 0x020fe80000100a00 */
[----:B------:R-:W-:Y:S04]  /*ff20*/  STL.64 [R1+0x7f8], R52 ;  /* 0x0007f83401007387 */ /* 0x000fe80000100a00 */
[----:B------:R-:W-:Y:S04]  /*ff30*/  STL.64 [R1+0x7f0], R12 ;  /* 0x0007f00c01007387 */ /* 0x000fe80000100a00 */
[----:B------:R-:W-:Y:S04]  /*ff40*/  STL.64 [R1+0x7e8], R50 ;  /* 0x0007e83201007387 */ /* 0x000fe80000100a00 */
[----:B------:R-:W-:Y:S04]  /*ff50*/  STL.64 [R1+0x7e0], R10 ;  /* 0x0007e00a01007387 */ /* 0x000fe80000100a00 */
[----:B------:R-:W-:Y:S04]  /*ff60*/  STL.64 [R1+0x7d8], R48 ;  /* 0x0007d83001007387 */ /* 0x000fe80000100a00 */
[----:B------:R-:W-:Y:S04]  /*ff70*/  STL.64 [R1+0x7d0], R8 ;  /* 0x0007d00801007387 */ /* 0x000fe80000100a00 */
[----:B------:R-:W-:Y:S04]  /*ff80*/  STL.64 [R1+0x7c8], R44 ;  /* 0x0007c82c01007387 */ /* 0x000fe80000100a00 */
[----:B------:R-:W-:Y:S04]  /*ff90*/  STL.64 [R1+0x7c0], R6 ;  /* 0x0007c00601007387 */ /* 0x000fe80000100a00 */
[----:B------:R0:W-:Y:S04]  /*ffa0*/  STL.64 [R1+0x7b8], R40 ;  /* 0x0007b82801007387 */ /* 0x0001e80000100a00 */
[----:B0-----:R-:W2:Y:S04]  /*ffb0*/  LDL.LU.64 R40, [R1+0x1e0] ;  /* 0x0001e00001287983 */ /* 0x001ea80000300a00 */
[----:B------:R0:W-:Y:S04]  /*ffc0*/  STL.64 [R1+0x7b0], R4 ;  /* 0x0007b00401007387 */ /* 0x0001e80000100a00 */
[----:B0-----:R-:W2:Y:S04]  /*ffd0*/  LDL.LU R4, [R1+0x288] ;  /* 0x0002880001047983 */ /* 0x001ea80000300800 */
[----:B------:R-:W4:Y:S04]  /*ffe0*/  LDL.LU R5, [R1+0x284] ;  /* 0x0002840001057983 */ /* 0x000f280000300800 */
[----:B------:R0:W-:Y:S04]  /*fff0*/  STL.64 [R1+0x7a8], R86 ;  /* 0x0007a85601007387 */ /* 0x0001e80000100a00 */
[----:B0-----:R-:W3:Y:S04]  /*10000*/  LDL.LU R87, [R1+0x280] ;  /* 0x0002800001577983 */ /* 0x001ee80000300800 */
[----:B------:R0:W-:Y:S04]  /*10010*/  STL.64 [R1+0x7a0], R82 ;  /* 0x0007a05201007387 */ /* 0x0001e80000100a00 */
[----:B0-----:R-:W2:Y:S04]  /*10020*/  LDL.LU.64 R82, [R1+0x1a0] ;  /* 0x0001a00001527983 */ /* 0x001ea80000300a00 */
        /* <DEDUP_REMOVED lines=8> */
[----:B------:R-:W-:Y:S04]  /*100b0*/  STL.64 [R1+0x778], R70 ;  /* 0x0007784601007387 */ /* 0x000fe80000100a00 */
[----:B------:R0:W-:Y:S04]  /*100c0*/  STL.64 [R1+0x770], R110 ;  /* 0x0007706e01007387 */ /* 0x0001e80000100a00 */
[----:B0-----:R-:W3:Y:S04]  /*100d0*/  LDL.LU.64 R110, [R1+0x1d0] ;  /* 0x0001d000016e7983 */ /* 0x001ee80000300a00 */
[----:B------:R-:W-:Y:S04]  /*100e0*/  STL.64 [R1+0x768], R68 ;  /* 0x0007684401007387 */ /* 0x000fe80000100a00 */
[----:B------:R0:W-:Y:S04]  /*100f0*/  STL.64 [R1+0x760], R108 ;  /* 0x0007606c01007387 */ /* 0x0001e80000100a00 */
[----:B0-----:R-:W3:Y:S04]  /*10100*/  LDL.LU.64 R108, [R1+0x1d8] ;  /* 0x0001d800016c7983 */ /* 0x001ee80000300a00 */
        /* <DEDUP_REMOVED lines=64> */
[----:B----4-:R4:W4:Y:S04]  /*10510*/  @!P4 LDG.E.U16 R5, desc[UR20][R18.64] ;  /* 0x000000141205c981 */ /* 0x010928000c1e1500 */
[----:B------:R-:W4:Y:S01]  /*10520*/  LDL.LU.64 R14, [R1+0x190] ;  /* 0x00019000010e7983 */ /* 0x000f220000300a00 */
[----:B--2---:R-:W-:-:S03]  /*10530*/  IMAD.WIDE R40, R164, 0x2, R40 ;  /* 0x00000002a4287825 */ /* 0x004fc600078e0228 */
[----:B------:R2:W2:Y:S04]  /*10540*/  @!P0 LDG.E.U16 R2, desc[UR20][R22.64] ;  /* 0x0000001416028981 */ /* 0x0004a8000c1e1500 */
[----:B------:R-:W2:Y:S04]  /*10550*/  LDL.LU.64 R18, [R1+0x268] ;  /* 0x0002680001127983 */ /* 0x000ea80000300a00 */
[----:B------:R-:W2:Y:S04]  /*10560*/  LDL.LU.64 R54, [R1+0x250] ;  /* 0x0002500001367983 */ /* 0x000ea80000300a00 */
[----:B------:R-:W2:Y:S04]  /*10570*/  LDL.LU.64 R52, [R1+0x240] ;  /* 0x0002400001347983 */ /* 0x000ea80000300a00 */
[----:B------:R-:W2:Y:S04]  /*10580*/  LDL.LU.64 R50, [R1+0x228] ;  /* 0x0002280001327983 */ /* 0x000ea80000300a00 */
[----:B------:R-:W2:Y:S04]  /*10590*/  LDL.LU.64 R10, [R1+0x220] ;  /* 0x00022000010a7983 */ /* 0x000ea80000300a00 */
[----:B------:R-:W2:Y:S04]  /*105a0*/  LDL.LU.64 R48, [R1+0x218] ;  /* 0x0002180001307983 */ /* 0x000ea80000300a00 */
[----:B------:R-:W2:Y:S04]  /*105b0*/  LDL.LU.64 R8, [R1+0x210] ;  /* 0x0002100001087983 */ /* 0x000ea80000300a00 */
[----:B------:R-:W4:Y:S04]  /*105c0*/  LDL.LU.64 R44, [R1+0x208] ;  /* 0x00020800012c7983 */ /* 0x000f280000300a00 */
[----:B------:R-:W4:Y:S04]  /*105d0*/  LDL.LU.64 R6, [R1+0x200] ;  /* 0x0002000001067983 */ /* 0x000f280000300a00 */
[----:B------:R-:W4:Y:S01]  /*105e0*/  LDL.LU.64 R70, [R1+0x1f8] ;  /* 0x0001f80001467983 */ /* 0x000f220000300a00 */
[----:B------:R-:W-:-:S03]  /*105f0*/  IMAD.WIDE R82, R164, 0x2, R82 ;  /* 0x00000002a4527825 */ /* 0x000fc600078e0252 */
[----:B---3--:R3:W3:Y:S01]  /*10600*/  @!P3 LDG.E.U16 R87, desc[UR20][R20.64] ;  /* 0x000000141457b981 */ /* 0x0086e2000c1e1500 */
[C---:B------:R-:W-:Y:S01]  /*10610*/  IMAD.WIDE R78, R164.reuse, 0x2, R78 ;  /* 0x00000002a44e7825 */ /* 0x040fe200078e024e */
[----:B------:R-:W0:Y:S03]  /*10620*/  S2R R12, SR_TID.X ;  /* 0x00000000000c7919 */ /* 0x000e260000002100 */
[C---:B------:R-:W-:Y:S01]  /*10630*/  IMAD.WIDE R76, R164.reuse, 0x2, R76 ;  /* 0x00000002a44c7825 */ /* 0x040fe200078e024c */
[----:B------:R-:W0:Y:S03]  /*10640*/  S2R R13, SR_TID.X ;  /* 0x00000000000d7919 */ /* 0x000e260000002100 */
[C---:B------:R-:W-:Y:S01]  /*10650*/  IMAD.WIDE R110, R164.reuse, 0x2, R110 ;  /* 0x00000002a46e7825 */ /* 0x040fe200078e026e */
[----:B------:R-:W-:Y:S03]  /*10660*/  STL.64 [R1+0x1a0], R82 ;  /* 0x0001a05201007387 */ /* 0x000fe60000100a00 */
[C---:B------:R-:W-:Y:S01]  /*10670*/  IMAD.WIDE R108, R164.reuse, 0x2, R108 ;  /* 0x00000002a46c7825 */ /* 0x040fe200078e026c */
[----:B------:R-:W-:Y:S03]  /*10680*/  STL.64 [R1+0x1c0], R78 ;  /* 0x0001c04e01007387 */ /* 0x000fe60000100a00 */
[C---:B------:R-:W-:Y:S01]  /*10690*/  IMAD.WIDE R74, R164.reuse, 0x2, R74 ;  /* 0x00000002a44a7825 */ /* 0x040fe200078e024a */
[----:B------:R-:W-:Y:S03]  /*106a0*/  STL.64 [R1+0x1c8], R76 ;  /* 0x0001c84c01007387 */ /* 0x000fe60000100a00 */
[----:B------:R-:W-:Y:S01]  /*106b0*/  IMAD.WIDE R72, R164, 0x2, R72 ;  /* 0x00000002a4487825 */ /* 0x000fe200078e0248 */
[----:B------:R-:W-:Y:S04]  /*106c0*/  STL.64 [R1+0x1d0], R110 ;  /* 0x0001d06e01007387 */ /* 0x000fe80000100a00 */
[----:B------:R-:W-:Y:S04]  /*106d0*/  STL.64 [R1+0x1d8], R108 ;  /* 0x0001d86c01007387 */ /* 0x000fe80000100a00 */
[----:B------:R-:W-:Y:S04]  /*106e0*/  STL.64 [R1+0x1e0], R40 ;  /* 0x0001e02801007387 */ /* 0x000fe80000100a00 */
[----:B------:R-:W-:Y:S04]  /*106f0*/  STL.64 [R1+0x1e8], R74 ;  /* 0x0001e84a01007387 */ /* 0x000fe80000100a00 */
[----:B------:R-:W-:Y:S01]  /*10700*/  STL.64 [R1+0x1f0], R72 ;  /* 0x0001f04801007387 */ /* 0x000fe20000100a00 */
[----:B0-----:R-:W-:-:S03]  /*10710*/  SHF.R.U32.HI R12, RZ, 0x6, R12 ;  /* 0x00000006ff0c7819 */ /* 0x001fc6000001160c */
[----:B------:R-:W3:Y:S01]  /*10720*/  @!P5 LDG.E.U16 R4, desc[UR20][R16.64] ;  /* 0x000000141004d981 */ /* 0x000ee2000c1e1500 */
[----:B--2---:R-:W-:-:S04]  /*10730*/  IMAD.WIDE R8, R164, 0x2, R8 ;  /* 0x00000002a4087825 */ /* 0x004fc800078e0208 */
[----:B----4-:R-:W-:-:S04]  /*10740*/  IMAD.WIDE R44, R164, 0x2, R44 ;  /* 0x00000002a42c7825 */ /* 0x010fc800078e022c */
[----:B------:R-:W-:-:S04]  /*10750*/  IMAD.WIDE R6, R164, 0x2, R6 ;  /* 0x00000002a4067825 */ /* 0x000fc800078e0206 */
[----:B------:R-:W-:-:S05]  /*10760*/  IMAD.WIDE R70, R164, 0x2, R70 ;  /* 0x00000002a4467825 */ /* 0x000fca00078e0246 */
[----:B------:R-:W-:Y:S04]  /*10770*/  STL.64 [R1+0x1f8], R70 ;  /* 0x0001f84601007387 */ /* 0x000fe80000100a00 */
[----:B------:R-:W-:Y:S04]  /*10780*/  STL.64 [R1+0x200], R6 ;  /* 0x0002000601007387 */ /* 0x000fe80000100a00 */
[----:B------:R-:W-:Y:S04]  /*10790*/  STL.64 [R1+0x208], R44 ;  /* 0x0002082c01007387 */ /* 0x000fe80000100a00 */
[----:B------:R-:W-:Y:S04]  /*107a0*/  STL.64 [R1+0x210], R8 ;  /* 0x0002100801007387 */ /* 0x000fe80000100a00 */
[----:B------:R-:W2:Y:S04]  /*107b0*/  LDL.LU.64 R22, [R1+0x188] ;  /* 0x0001880001167983 */ /* 0x000ea80000300a00 */
[----:B------:R-:W4:Y:S04]  /*107c0*/  LDL.LU.64 R68, [R1+0x180] ;  /* 0x0001800001447983 */ /* 0x000f280000300a00 */
[----:B------:R-:W3:Y:S01]  /*107d0*/  LDL.LU.64 R20, [R1+0x270] ;  /* 0x0002700001147983 */ /* 0x000ee20000300a00 */
[----:B------:R-:W-:-:S04]  /*107e0*/  SGXT.U32 R12, R12, 0x1 ;  /* 0x000000010c0c781a */ /* 0x000fc80000000000 */
[----:B------:R-:W-:-:S04]  /*107f0*/  LOP3.LUT R12, R12, 0x2, RZ, 0xfc, !PT ;  /* 0x000000020c0c7812 */ /* 0x000fc800078efcff */
[----:B------:R-:W-:Y:S02]  /*10800*/  ISETP.GE.AND P3, PT, R12, UR32, PT ;  /* 0x000000200c007c0c */ /* 0x000fe4000bf66270 */
[----:B------:R-:W-:-:S04]  /*10810*/  SHF.R.U32.HI R12, RZ, 0x6, R13 ;  /* 0x00000006ff0c7819 */ /* 0x000fc8000001160d */
[----:B------:R-:W-:-:S04]  /*10820*/  SGXT.U32 R12, R12, 0x1 ;  /* 0x000000010c0c781a */ /* 0x000fc80000000000 */
[----:B------:R-:W-:-:S04]  /*10830*/  LOP3.LUT R12, R12, 0x6, RZ, 0xfc, !PT ;  /* 0x000000060c0c7812 */ /* 0x000fc800078efcff */
[----:B------:R-:W-:Y:S02]  /*10840*/  ISETP.GE.AND P0, PT, R12, UR32, PT ;  /* 0x000000200c007c0c */ /* 0x000fe4000bf06270 */
[----:B------:R-:W0:Y:S01]  /*10850*/  S2R R12, SR_TID.X ;  /* 0x00000000000c7919 */ /* 0x000e220000002100 */
[----:B------:R-:W-:-:S04]  /*10860*/  IMAD.WIDE R48, R164, 0x2, R48 ;  /* 0x00000002a4307825 */ /* 0x000fc800078e0230 */
[C---:B------:R-:W-:Y:S01]  /*10870*/  IMAD.WIDE R10, R164.reuse, 0x2, R10 ;  /* 0x00000002a40a7825 */ /* 0x040fe200078e020a */
[----:B------:R-:W-:Y:S03]  /*10880*/  STL.64 [R1+0x218], R48 ;  /* 0x0002183001007387 */ /* 0x000fe60000100a00 */
[C---:B------:R-:W-:Y:S01]  /*10890*/  IMAD.WIDE R50, R164.reuse, 0x2, R50 ;  /* 0x00000002a4327825 */ /* 0x040fe200078e0232 */
[----:B------:R-:W-:Y:S03]  /*108a0*/  STL.64 [R1+0x220], R10 ;  /* 0x0002200a01007387 */ /* 0x000fe60000100a00 */
[C---:B------:R-:W-:Y:S01]  /*108b0*/  IMAD.WIDE R52, R164.reuse, 0x2, R52 ;  /* 0x00000002a4347825 */ /* 0x040fe200078e0234 */
[----:B------:R-:W-:Y:S03]  /*108c0*/  STL.64 [R1+0x228], R50 ;  /* 0x0002283201007387 */ /* 0x000fe60000100a00 */
[C---:B------:R-:W-:Y:S01]  /*108d0*/  IMAD.WIDE R54, R164.reuse, 0x2, R54 ;  /* 0x00000002a4367825 */ /* 0x040fe200078e0236 */
[----:B------:R-:W-:Y:S03]  /*108e0*/  STL.64 [R1+0x240], R52 ;  /* 0x0002403401007387 */ /* 0x000fe60000100a00 */
[----:B------:R-:W-:Y:S01]  /*108f0*/  IMAD.WIDE R14, R164, 0x2, R14 ;  /* 0x00000002a40e7825 */ /* 0x000fe200078e020e */
[----:B------:R-:W-:Y:S01]  /*10900*/  SHF.R.U32.HI R13, RZ, 0x6, R13 ;  /* 0x00000006ff0d7819 */ /* 0x000fe2000001160d */
[----:B------:R-:W-:Y:S04]  /*10910*/  STL.64 [R1+0x250], R54 ;  /* 0x0002503601007387 */ /* 0x000fe80000100a00 */
[----:B------:R1:W-:Y:S01]  /*10920*/  STL.64 [R1+0x190], R14 ;  /* 0x0001900e01007387 */ /* 0x0003e20000100a00 */
[----:B------:R-:W-:-:S03]  /*10930*/  SGXT.U32 R13, R13, 0x1 ;  /* 0x000000010d0d781a */ /* 0x000fc60000000000 */
[----:B------:R-:W3:Y:S01]  /*10940*/  LDL.LU.64 R16, [R1+0x260] ;  /* 0x0002600001107983 */ /* 0x000ee20000300a00 */
[----:B------:R-:W-:-:S04]  /*10950*/  LOP3.LUT R13, R13, 0x4, RZ, 0xfc, !PT ;  /* 0x000000040d0d7812 */ /* 0x000fc800078efcff */
[----:B------:R-:W-:Y:S02]  /*10960*/  ISETP.GE.AND P5, PT, R13, UR32, PT ;  /* 0x000000200d007c0c */ /* 0x000fe4000bfa6270 */
[--C-:B0-----:R-:W-:Y:S02]  /*10970*/  SHF.R.U32.HI R13, RZ, 0x6, R12.reuse ;  /* 0x00000006ff0d7819 */ /* 0x101fe4000001160c */
[----:B------:R-:W-:Y:S01]  /*10980*/  SHF.R.U32.HI R12, RZ, 0x6, R12 ;  /* 0x00000006ff0c7819 */ /* 0x000fe2000001160c */
[----:B------:R-:W-:Y:S01]  /*10990*/  IMAD.WIDE R18, R164, 0x2, R18 ;  /* 0x00000002a4127825 */ /* 0x000fe200078e0212 */
[----:B------:R-:W-:Y:S02]  /*109a0*/  PRMT R107, RZ, 0x7610, R107 ;  /* 0x00007610ff6b7816 */ /* 0x000fe4000000006b */
[----:B------:R-:W-:-:S04]  /*109b0*/  SGXT.U32 R12, R12, 0x1 ;  /* 0x000000010c0c781a */ /* 0x000fc80000000000 */
[----:B------:R-:W-:Y:S01]  /*109c0*/  LOP3.LUT R12, R12, 0xc, RZ, 0xfc, !PT ;  /* 0x0000000c0c0c7812 */ /* 0x000fe200078efcff */
[----:B------:R-:W-:Y:S04]  /*109d0*/  STL.64 [R1+0x268], R18 ;  /* 0x0002681201007387 */ /* 0x000fe80000100a00 */
[----:B------:R-:W3:Y:S01]  /*109e0*/  @!P3 LDG.E.U16 R107, desc[UR20][R14.64] ;  /* 0x000000140e6bb981 */ /* 0x000ee2000c1e1500 */
[----:B------:R-:W-:Y:S02]  /*109f0*/  ISETP.GE.AND P3, PT, R12, UR32, PT ;  /* 0x000000200c007c0c */ /* 0x000fe4000bf66270 */
[----:B------:R-:W0:Y:S01]  /*10a00*/  S2R R12, SR_TID.X ;  /* 0x00000000000c7919 */ /* 0x000e220000002100 */
[----:B------:R-:W-:-:S04]  /*10a10*/  SGXT.U32 R13, R13, 0x1 ;  /* 0x000000010d0d781a */ /* 0x000fc80000000000 */
[----:B------:R-:W-:-:S04]  /*10a20*/  LOP3.LUT R13, R13, 0xa, RZ, 0xfc, !PT ;  /* 0x0000000a0d0d7812 */ /* 0x000fc800078efcff */
[----:B------:R-:W-:Y:S02]  /*10a30*/  ISETP.GE.AND P4, PT, R13, UR32, PT ;  /* 0x000000200d007c0c */ /* 0x000fe4000bf86270 */
[----:B-1----:R-:W-:Y:S02]  /*10a40*/  PRMT R125, RZ, 0x7610, R125 ;  /* 0x00007610ff7d7816 */ /* 0x002fe4000000007d */
[----:B------:R-:W-:Y:S02]  /*10a50*/  PRMT R97, RZ, 0x7610, R97 ;  /* 0x00007610ff617816 */ /* 0x000fe40000000061 */
[--C-:B0-----:R-:W-:Y:S02]  /*10a60*/  SHF.R.U32.HI R13, RZ, 0x6, R12.reuse ;  /* 0x00000006ff0d7819 */ /* 0x101fe4000001160c */
[----:B------:R-:W-:Y:S02]  /*10a70*/  SHF.R.U32.HI R12, RZ, 0x6, R12 ;  /* 0x00000006ff0c7819 */ /* 0x000fe4000001160c */
[----:B------:R-:W-:-:S02]  /*10a80*/  SGXT.U32 R13, R13, 0x1 ;  /* 0x000000010d0d781a */ /* 0x000fc40000000000 */
[----:B------:R-:W-:Y:S02]  /*10a90*/  SGXT.U32 R12, R12, 0x1 ;  /* 0x000000010c0c781a */ /* 0x000fe40000000000 */
[----:B------:R-:W-:Y:S02]  /*10aa0*/  LOP3.LUT R13, R13, 0xe, RZ, 0xfc, !PT ;  /* 0x0000000e0d0d7812 */ /* 0x000fe400078efcff */
[----:B------:R-:W-:Y:S01]  /*10ab0*/  LOP3.LUT R12, R12, 0x12, RZ, 0xfc, !PT ;  /* 0x000000120c0c7812 */ /* 0x000fe200078efcff */
[----:B--2---:R-:W-:-:S04]  /*10ac0*/  IMAD.WIDE R22, R164, 0x2, R22 ;  /* 0x00000002a4167825 */ /* 0x004fc800078e0216 */
[C---:B----4-:R-:W-:Y:S01]  /*10ad0*/  IMAD.WIDE R68, R164.reuse, 0x2, R68 ;  /* 0x00000002a4447825 */ /* 0x050fe200078e0244 */
[----:B------:R-:W2:Y:S04]  /*10ae0*/  @!P5 LDG.E.U16 R125, desc[UR20][R22.64] ;  /* 0x00000014167dd981 */ /* 0x000ea8000c1e1500 */
[----:B------:R-:W-:Y:S04]  /*10af0*/  STL.64 [R1+0x180], R68 ;  /* 0x0001804401007387 */ /* 0x000fe80000100a00 */
[----:B------:R0:W-:Y:S04]  /*10b00*/  STL.64 [R1+0x188], R22 ;  /* 0x0001881601007387 */ /* 0x0001e80000100a00 */
[----:B------:R-:W4:Y:S01]  /*10b10*/  LDL.LU.64 R14, [R1+0x248] ;  /* 0x00024800010e7983 */ /* 0x000f220000300a00 */
[----:B---3--:R-:W-:Y:S01]  /*10b20*/  IMAD.WIDE R20, R164, 0x2, R20 ;  /* 0x00000002a4147825 */ /* 0x008fe200078e0214 */
[----:B------:R-:W-:-:S02]  /*10b30*/  ISETP.GE.AND P5, PT, R13, UR32, PT ;  /* 0x000000200d007c0c */ /* 0x000fc4000bfa6270 */
[----:B------:R1:W3:Y:S01]  /*10b40*/  @!P0 LDG.E.U16 R97, desc[UR20][R68.64] ;  /* 0x0000001444618981 */ /* 0x0002e2000c1e1500 */
[----:B------:R-:W-:-:S03]  /*10b50*/  ISETP.GE.AND P0, PT, R12, UR32, PT ;  /* 0x000000200c007c0c */ /* 0x000fc6000bf06270 */
[----:B0-----:R-:W2:Y:S04]  /*10b60*/  LDL.LU.64 R22, [R1+0x828] ;  /* 0x0008280001167983 */ /* 0x001ea80000300a00 */
[----:B------:R0:W-:Y:S04]  /*10b70*/  STL.64 [R1+0x270], R20 ;  /* 0x0002701401007387 */ /* 0x0001e80000100a00 */
[----:B------:R-:W2:Y:S01]  /*10b80*/  LDL.LU.64 R12, [R1+0x230] ;  /* 0x00023000010c7983 */ /* 0x000ea20000300a00 */
[----:B-1----:R-:W1:Y:S01]  /*10b90*/  S2R R68, SR_TID.X ;  /* 0x0000000000447919 */ /* 0x002e620000002100 */
[----:B------:R-:W-:-:S06]  /*10ba0*/  PRMT R64, RZ, 0x7610, R64 ;  /* 0x00007610ff407816 */ /* 0x000fcc0000000040 */
[----:B------:R-:W3:Y:S01]  /*10bb0*/  @!P4 LDG.E.U16 R64, desc[UR20][R20.64] ;  /* 0x000000141440c981 */ /* 0x000ee2000c1e1500 */
[----:B------:R-:W-:-:S06]  /*10bc0*/  PRMT R124, RZ, 0x7610, R124 ;  /* 0x00007610ff7c7816 */ /* 0x000fcc000000007c */
[----:B------:R-:W3:Y:S01]  /*10bd0*/  @!P3 LDG.E.U16 R124, desc[UR20][R18.64] ;  /* 0x00000014127cb981 */ /* 0x000ee2000c1e1500 */
[----:B------:R-:W-:Y:S02]  /*10be0*/  PRMT R96, RZ, 0x7610, R96 ;  /* 0x00007610ff607816 */ /* 0x000fe40000000060 */
[----:B------:R-:W-:Y:S01]  /*10bf0*/  PRMT R65, RZ, 0x7610, R65 ;  /* 0x00007610ff417816 */ /* 0x000fe20000000041 */
[----:B0-----:R-:W3:Y:S05]  /*10c00*/  LDL.LU.64 R20, [R1+0x820] ;  /* 0x0008200001147983 */ /* 0x001eea0000300a00 */
[----:B------:R-:W3:Y:S01]  /*10c10*/  @!P0 LDG.E.U16 R65, desc[UR20][R54.64] ;  /* 0x0000001436418981 */ /* 0x000ee2000c1e1500 */
[----:B------:R-:W-:Y:S01]  /*10c20*/  IMAD.WIDE R16, R164, 0x2, R16 ;  /* 0x00000002a4107825 */ /* 0x000fe200078e0210 */
[----:B------:R-:W-:-:S02]  /*10c30*/  PRMT R103, RZ, 0x7610, R103 ;  /* 0x00007610ff677816 */ /* 0x000fc40000000067 */
[----:B------:R-:W3:Y:S01]  /*10c40*/  LDL.LU.64 R18, [R1+0x818] ;  /* 0x0008180001127983 */ /* 0x000ee20000300a00 */
[----:B-1----:R-:W-:-:S03]  /*10c50*/  SHF.R.U32.HI R69, RZ, 0x6, R68 ;  /* 0x00000006ff457819 */ /* 0x002fc60000011644 */
[----:B------:R-:W3:Y:S01]  /*10c60*/  @!P5 LDG.E.U16 R96, desc[UR20][R16.64] ;  /* 0x000000141060d981 */ /* 0x000ee2000c1e1500 */
[----:B------:R-:W-:-:S04]  /*10c70*/  SGXT.U32 R69, R69, 0x1 ;  /* 0x000000014545781a */ /* 0x000fc80000000000 */
[----:B------:R-:W-:-:S04]  /*10c80*/  LOP3.LUT R69, R69, 0x14, RZ, 0xfc, !PT ;  /* 0x0000001445457812 */ /* 0x000fc800078efcff */
[----:B------:R-:W-:Y:S02]  /*10c90*/  ISETP.GE.AND P4, PT, R69, UR32, PT ;  /* 0x0000002045007c0c */ /* 0x000fe4000bf86270 */
[----:B------:R-:W-:-:S04]  /*10ca0*/  SHF.R.U32.HI R69, RZ, 0x6, R68 ;  /* 0x00000006ff457819 */ /* 0x000fc80000011644 */
        /* <DEDUP_REMOVED lines=13> */
[----:B------:R-:W-:Y:S02]  /*10d80*/  LOP3.LUT R69, R69, 0x1e, RZ, 0xfc, !PT ;  /* 0x0000001e45457812 */ /* 0x000fe400078efcff */
[----:B------:R-:W-:Y:S02]  /*10d90*/  SHF.R.U32.HI R68, RZ, 0x6, R68 ;  /* 0x00000006ff447819 */ /* 0x000fe40000011644 */
[----:B------:R-:W-:Y:S02]  /*10da0*/  PRMT R95, RZ, 0x7610, R95 ;  /* 0x00007610ff5f7816 */ /* 0x000fe4000000005f */
[----:B------:R-:W-:-:S04]  /*10db0*/  SGXT.U32 R68, R68, 0x1 ;  /* 0x000000014444781a */ /* 0x000fc80000000000 */
[----:B------:R-:W-:Y:S01]  /*10dc0*/  LOP3.LUT R68, R68, 0x20, RZ, 0xfc, !PT ;  /* 0x0000002044447812 */ /* 0x000fe200078efcff */
[----:B------:R-:W3:Y:S03]  /*10dd0*/  @!P3 LDG.E.U16 R95, desc[UR20][R52.64] ;  /* 0x00000014345fb981 */ /* 0x000ee6000c1e1500 */
[----:B------:R-:W-:Y:S02]  /*10de0*/  ISETP.GE.AND P3, PT, R68, UR32, PT ;  /* 0x0000002044007c0c */ /* 0x000fe4000bf66270 */
[----:B------:R-:W-:Y:S02]  /*10df0*/  PRMT R104, RZ, 0x7610, R104 ;  /* 0x00007610ff687816 */ /* 0x000fe40000000068 */
[----:B------:R-:W-:-:S06]  /*10e00*/  PRMT R102, RZ, 0x7610, R102 ;  /* 0x00007610ff667816 */ /* 0x000fcc0000000066 */
[----:B------:R-:W3:Y:S01]  /*10e10*/  @!P0 LDG.E.U16 R102, desc[UR20][R50.64] ;  /* 0x0000001432668981 */ /* 0x000ee2000c1e1500 */
[----:B------:R-:W-:Y:S02]  /*10e20*/  PRMT R94, RZ, 0x7610, R94 ;  /* 0x00007610ff5e7816 */ /* 0x000fe4000000005e */
[----:B------:R-:W-:Y:S02]  /*10e30*/  PRMT R88, RZ, 0x7610, R88 ;  /* 0x00007610ff587816 */ /* 0x000fe40000000058 */
[----:B------:R-:W-:Y:S01]  /*10e40*/  PRMT R99, RZ, 0x7610, R99 ;  /* 0x00007610ff637816 */ /* 0x000fe20000000063 */
[----:B------:R0:W-:Y:S04]  /*10e50*/  STL.64 [R1+0x260], R16 ;  /* 0x0002601001007387 */ /* 0x0001e80000100a00 */
[----:B------:R-:W3:Y:S01]  /*10e60*/  @!P3 LDG.E.U16 R88, desc[UR20][R48.64] ;  /* 0x000000143058b981 */ /* 0x000ee2000c1e1500 */
[----:B------:R-:W-:-:S02]  /*10e70*/  PRMT R0, RZ, 0x7610, R0 ;  /* 0x00007610ff007816 */ /* 0x000fc40000000000 */
[----:B------:R-:W-:Y:S01]  /*10e80*/  PRMT R93, RZ, 0x7610, R93 ;  /* 0x00007610ff5d7816 */ /* 0x000fe2000000005d */
[----:B0-----:R-:W3:Y:S04]  /*10e90*/  LDL.LU.64 R16, [R1+0x810] ;  /* 0x0008100001107983 */ /* 0x001ee80000300a00 */
[----:B------:R-:W3:Y:S01]  /*10ea0*/  LDL.LU.64 R54, [R1+0x808] ;  /* 0x0008080001367983 */ /* 0x000ee20000300a00 */
[----:B----4-:R-:W-:-:S05]  /*10eb0*/  IMAD.WIDE R14, R164, 0x2, R14 ;  /* 0x00000002a40e7825 */ /* 0x010fca00078e020e */
[----:B------:R-:W4:Y:S01]  /*10ec0*/  @!P4 LDG.E.U16 R103, desc[UR20][R14.64] ;  /* 0x000000140e67c981 */ /* 0x000f22000c1e1500 */
[----:B------:R-:W-:Y:S02]  /*10ed0*/  ISETP.GE.AND P4, PT, R69, UR32, PT ;  /* 0x0000002045007c0c */ /* 0x000fe4000bf86270 */
[----:B------:R-:W0:Y:S01]  /*10ee0*/  S2R R69, SR_TID.X ;  /* 0x0000000000457919 */ /* 0x000e220000002100 */
[----:B--2---:R-:W-:-:S10]  /*10ef0*/  IMAD.WIDE R12, R164, 0x2, R12 ;  /* 0x00000002a40c7825 */ /* 0x004fd400078e020c */
[----:B------:R-:W2:Y:S04]  /*10f00*/  @!P4 LDG.E.U16 R94, desc[UR20][R10.64] ;  /* 0x000000140a5ec981 */ /* 0x000ea8000c1e1500 */
[----:B------:R-:W2:Y:S01]  /*10f10*/  @!P5 LDG.E.U16 R104, desc[UR20][R12.64] ;  /* 0x000000140c68d981 */ /* 0x000ea2000c1e1500 */
[----:B0-----:R-:W-:-:S04]  /*10f20*/  SHF.R.U32.HI R68, RZ, 0x6, R69 ;  /* 0x00000006ff447819 */ /* 0x001fc80000011645 */
[----:B------:R-:W-:-:S04]  /*10f30*/  SGXT.U32 R68, R68, 0x1 ;  /* 0x000000014444781a */ /* 0x000fc80000000000 */
[----:B------:R-:W-:-:S04]  /*10f40*/  LOP3.LUT R68, R68, 0x24, RZ, 0xfc, !PT ;  /* 0x0000002444447812 */ /* 0x000fc800078efcff */
[----:B------:R-:W-:Y:S02]  /*10f50*/  ISETP.GE.AND P5, PT, R68, UR32, PT ;  /* 0x0000002044007c0c */ /* 0x000fe4000bfa6270 */
[----:B------:R-:W0:Y:S01]  /*10f60*/  S2R R68, SR_TID.X ;  /* 0x0000000000447919 */ /* 0x000e220000002100 */
[----:B------:R-:W-:-:S04]  /*10f70*/  SHF.R.U32.HI R69, RZ, 0x6, R69 ;  /* 0x00000006ff457819 */ /* 0x000fc80000011645 */
[----:B------:R-:W-:-:S04]  /*10f80*/  SGXT.U32 R69, R69, 0x1 ;  /* 0x000000014545781a */ /* 0x000fc80000000000 */
[----:B------:R-:W-:Y:S01]  /*10f90*/  LOP3.LUT R69, R69, 0x22, RZ, 0xfc, !PT ;  /* 0x0000002245457812 */ /* 0x000fe200078efcff */
[----:B------:R1:W-:Y:S03]  /*10fa0*/  STL.64 [R1+0x248], R14 ;  /* 0x0002480e01007387 */ /* 0x0003e60000100a00 */
[----:B------:R-:W-:Y:S01]  /*10fb0*/  ISETP.GE.AND P6, PT, R69, UR32, PT ;  /* 0x0000002045007c0c */ /* 0x000fe2000bfc6270 */
[----:B------:R-:W2:Y:S01]  /*10fc0*/  @!P5 LDG.E.U16 R0, desc[UR20][R44.64] ;  /* 0x000000142c00d981 */ /* 0x000ea2000c1e1500 */
[----:B------:R-:W-:Y:S02]  /*10fd0*/  PRMT R105, RZ, 0x7610, R105 ;  /* 0x00007610ff697816 */ /* 0x000fe40000000069 */
[----:B------:R-:W-:Y:S01]  /*10fe0*/  PRMT R101, RZ, 0x7610, R101 ;  /* 0x00007610ff657816 */ /* 0x000fe20000000065 */
[----:B-1----:R-:W2:Y:S08]  /*10ff0*/  LDL.LU.64 R14, [R1+0x800] ;  /* 0x00080000010e7983 */ /* 0x002eb00000300a00 */
[----:B------:R-:W2:Y:S04]  /*11000*/  @!P6 LDG.E.U16 R99, desc[UR20][R8.64] ;  /* 0x000000140863e981 */ /* 0x000ea8000c1e1500 */
[----:B------:R-:W2:Y:S01]  /*11010*/  LDL.LU.64 R52, [R1+0x7f8] ;  /* 0x0007f80001347983 */ /* 0x000ea20000300a00 */
        /* <DEDUP_REMOVED lines=11> */
[----:B------:R-:W-:-:S03]  /*110d0*/  PRMT R66, RZ, 0x7610, R66 ;  /* 0x00007610ff427816 */ /* 0x000fc60000000042 */
[----:B-1----:R-:W2:Y:S04]  /*110e0*/  LDL.LU.64 R12, [R1+0x7f0] ;  /* 0x0007f000010c7983 */ /* 0x002ea80000300a00 */
[----:B------:R-:W2:Y:S04]  /*110f0*/  LDL.LU.64 R50, [R1+0x7e8] ;  /* 0x0007e80001327983 */ /* 0x000ea80000300a00 */
[----:B------:R-:W2:Y:S01]  /*11100*/  LDL.LU.64 R10, [R1+0x7e0] ;  /* 0x0007e000010a7983 */ /* 0x000ea20000300a00 */
[--C-:B0-----:R-:W-:Y:S02]  /*11110*/  SHF.R.U32.HI R68, RZ, 0x6, R69.reuse ;  /* 0x00000006ff447819 */ /* 0x101fe40000011645 */
[----:B------:R-:W-:Y:S01]  /*11120*/  SHF.R.U32.HI R69, RZ, 0x6, R69 ;  /* 0x00000006ff457819 */ /* 0x000fe20000011645 */
[----:B------:R-:W2:Y:S01]  /*11130*/  LDL.LU.64 R48, [R1+0x7d8] ;  /* 0x0007d80001307983 */ /* 0x000ea20000300a00 */
[----:B------:R-:W-:-:S02]  /*11140*/  SGXT.U32 R68, R68, 0x1 ;  /* 0x000000014444781a */ /* 0x000fc40000000000 */
[----:B------:R-:W-:Y:S01]  /*11150*/  SGXT.U32 R69, R69, 0x1 ;  /* 0x000000014545781a */ /* 0x000fe20000000000 */
[----:B------:R-:W2:Y:S01]  /*11160*/  LDL.LU.64 R8, [R1+0x7d0] ;  /* 0x0007d00001087983 */ /* 0x000ea20000300a00 */
[----:B------:R-:W-:Y:S02]  /*11170*/  LOP3.LUT R68, R68, 0x2c, RZ, 0xfc, !PT ;  /* 0x0000002c44447812 */ /* 0x000fe400078efcff */
[----:B------:R-:W-:Y:S01]  /*11180*/  LOP3.LUT R69, R69, 0x2a, RZ, 0xfc, !PT ;  /* 0x0000002a45457812 */ /* 0x000fe200078efcff */
[----:B------:R-:W2:Y:S01]  /*11190*/  LDL.LU.64 R44, [R1+0x7c8] ;  /* 0x0007c800012c7983 */ /* 0x000ea20000300a00 */
[----:B------:R-:W-:Y:S02]  /*111a0*/  ISETP.GE.AND P6, PT, R68, UR32, PT ;  /* 0x0000002044007c0c */ /* 0x000fe4000bfc6270 */
[----:B------:R-:W-:Y:S01]  /*111b0*/  ISETP.GE.AND P3, PT, R69, UR32, PT ;  /* 0x0000002045007c0c */ /* 0x000fe2000bf66270 */
[----:B------:R-:W2:Y:S04]  /*111c0*/  LDL.LU.64 R6, [R1+0x7c0] ;  /* 0x0007c00001067983 */ /* 0x000ea80000300a00 */
[----:B------:R-:W2:Y:S06]  /*111d0*/  @!P4 LDG.E.U16 R66, desc[UR20][R70.64] ;  /* 0x000000144642c981 */ /* 0x000eac000c1e1500 */
[----:B------:R-:W2:Y:S04]  /*111e0*/  @!P6 LDG.E.U16 R101, desc[UR20][R74.64] ;  /* 0x000000144a65e981 */ /* 0x000ea8000c1e1500 */
[----:B------:R-:W2:Y:S04]  /*111f0*/  @!P3 LDG.E.U16 R105, desc[UR20][R72.64] ;  /* 0x000000144869b981 */ /* 0x000ea8000c1e1500 */
[----:B------:R-:W2:Y:S04]  /*11200*/  LDL.LU.64 R72, [R1+0x1b0] ;  /* 0x0001b00001487983 */ /* 0x000ea80000300a00 */
[----:B------:R-:W3:Y:S04]  /*11210*/  LDL.LU.64 R74, [R1+0x1a8] ;  /* 0x0001a800014a7983 */ /* 0x000ee80000300a00 */
[----:B------:R-:W4:Y:S01]  /*11220*/  LDL.LU.64 R70, [R1+0x1b8] ;  /* 0x0001b80001467983 */ /* 0x000f220000300a00 */
[----:B------:R-:W0:Y:S02]  /*11230*/  S2R R68, SR_TID.X ;  /* 0x0000000000447919 */ /* 0x000e240000002100 */
[----:B0-----:R-:W-:-:S04]  /*11240*/  SHF.R.U32.HI R69, RZ, 0x6, R68 ;  /* 0x00000006ff457819 */ /* 0x001fc80000011644 */
[----:B------:R-:W-:-:S04]  /*11250*/  SGXT.U32 R69, R69, 0x1 ;  /* 0x000000014545781a */ /* 0x000fc80000000000 */
[----:B------:R-:W-:-:S04]  /*11260*/  LOP3.LUT R69, R69, 0x2e, RZ, 0xfc, !PT ;  /* 0x0000002e45457812 */ /* 0x000fc800078efcff */
[----:B------:R-:W-:Y:S02]  /*11270*/  ISETP.GE.AND P5, PT, R69, UR32, PT ;  /* 0x0000002045007c0c */ /* 0x000fe4000bfa6270 */
[----:B------:R-:W0:Y:S01]  /*11280*/  S2R R69, SR_TID.X ;  /* 0x0000000000457919 */ /* 0x000e220000002100 */
[----:B------:R-:W-:-:S04]  /*11290*/  SHF.R.U32.HI R68, RZ, 0x6, R68 ;  /* 0x00000006ff447819 */ /* 0x000fc80000011644 */
[----:B------:R-:W-:-:S04]  /*112a0*/  SGXT.U32 R68, R68, 0x1 ;  /* 0x000000014444781a */ /* 0x000fc80000000000 */
[----:B------:R-:W-:-:S04]  /*112b0*/  LOP3.LUT R68, R68, 0x30, RZ, 0xfc, !PT ;  /* 0x0000003044447812 */ /* 0x000fc800078efcff */
[----:B------:R-:W-:Y:S02]  /*112c0*/  ISETP.GE.AND P0, PT, R68, UR32, PT ;  /* 0x0000002044007c0c */ /* 0x000fe4000bf06270 */
        /* <DEDUP_REMOVED lines=13> */
[----:B------:R-:W-:Y:S02]  /*113a0*/  SHF.R.U32.HI R69, RZ, 0x6, R68 ;  /* 0x00000006ff457819 */ /* 0x000fe40000011644 */
[----:B------:R-:W-:Y:S02]  /*113b0*/  PRMT R92, RZ, 0x7610, R92 ;  /* 0x00007610ff5c7816 */ /* 0x000fe4000000005c */
[----:B------:R-:W-:-:S04]  /*113c0*/  SGXT.U32 R69, R69, 0x1 ;  /* 0x000000014545781a */ /* 0x000fc80000000000 */
[----:B------:R-:W-:Y:S01]  /*113d0*/  LOP3.LUT R69, R69, 0x38, RZ, 0xfc, !PT ;  /* 0x0000003845457812 */ /* 0x000fe200078efcff */
[----:B------:R-:W4:Y:S03]  /*113e0*/  @!P5 LDG.E.U16 R92, desc[UR20][R40.64] ;  /* 0x00000014285cd981 */ /* 0x000f26000c1e1500 */
[----:B------:R-:W-:Y:S02]  /*113f0*/  ISETP.GE.AND P5, PT, R69, UR32, PT ;  /* 0x0000002045007c0c */ /* 0x000fe4000bfa6270 */
[----:B------:R-:W0:Y:S01]  /*11400*/  S2R R69, SR_TID.X ;  /* 0x0000000000457919 */ /* 0x000e220000002100 */
[----:B------:R-:W-:Y:S02]  /*11410*/  SHF.R.U32.HI R68, RZ, 0x6, R68 ;  /* 0x00000006ff447819 */ /* 0x000fe40000011644 */
[----:B------:R-:W-:Y:S02]  /*11420*/  PRMT R67, RZ, 0x7610, R67 ;  /* 0x00007610ff437816 */ /* 0x000fe40000000043 */
[----:B------:R-:W-:Y:S01]  /*11430*/  SGXT.U32 R68, R68, 0x1 ;  /* 0x000000014444781a */ /* 0x000fe20000000000 */
[----:B------:R-:W4:Y:S03]  /*11440*/  LDL.LU.64 R40, [R1+0x7b8] ;  /* 0x0007b80001287983 */ /* 0x000f260000300a00 */
[----:B------:R-:W-:Y:S01]  /*11450*/  LOP3.LUT R68, R68, 0x3a, RZ, 0xfc, !PT ;  /* 0x0000003a44447812 */ /* 0x000fe200078efcff */
[----:B------:R-:W4:Y:S03]  /*11460*/  @!P0 LDG.E.U16 R67, desc[UR20][R108.64] ;  /* 0x000000146c438981 */ /* 0x000f26000c1e1500 */
[----:B------:R-:W-:-:S02]  /*11470*/  ISETP.GE.AND P0, PT, R68, UR32, PT ;  /* 0x0000002044007c0c */ /* 0x000fc4000bf06270 */
[----:B------:R-:W-:Y:S02]  /*11480*/  PRMT R62, RZ, 0x7610, R62 ;  /* 0x00007610ff3e7816 */ /* 0x000fe4000000003e */
[----:B------:R-:W-:Y:S02]  /*11490*/  PRMT R100, RZ, 0x7610, R100 ;  /* 0x00007610ff647816 */ /* 0x000fe40000000064 */
[----:B------:R-:W-:Y:S02]  /*114a0*/  PRMT R91, RZ, 0x7610, R91 ;  /* 0x00007610ff5b7816 */ /* 0x000fe4000000005b */
[----:B------:R-:W4:Y:S04]  /*114b0*/  @!P4 LDG.E.U16 R62, desc[UR20][R110.64] ;  /* 0x000000146e3ec981 */ /* 0x000f28000c1e1500 */
[----:B------:R-:W4:Y:S04]  /*114c0*/  @!P3 LDG.E.U16 R100, desc[UR20][R76.64] ;  /* 0x000000144c64b981 */ /* 0x000f28000c1e1500 */
[----:B------:R1:W4:Y:S01]  /*114d0*/  @!P6 LDG.E.U16 R91, desc[UR20][R78.64] ;  /* 0x000000144e5be981 */ /* 0x000322000c1e1500 */
[----:B0-----:R-:W-:-:S02]  /*114e0*/  SHF.R.U32.HI R68, RZ, 0x6, R69 ;  /* 0x00000006ff447819 */ /* 0x001fc40000011645 */
[----:B------:R-:W-:Y:S02]  /*114f0*/  SHF.R.U32.HI R69, RZ, 0x6, R69 ;  /* 0x00000006ff457819 */ /* 0x000fe40000011645 */
[----:B------:R-:W-:Y:S02]  /*11500*/  SGXT.U32 R68, R68, 0x1 ;  /* 0x000000014444781a */ /* 0x000fe40000000000 */
[----:B------:R-:W-:Y:S02]  /*11510*/  SGXT.U32 R69, R69, 0x1 ;  /* 0x000000014545781a */ /* 0x000fe40000000000 */
[----:B------:R-:W-:Y:S02]  /*11520*/  LOP3.LUT R68, R68, 0x3e, RZ, 0xfc, !PT ;  /* 0x0000003e44447812 */ /* 0x000fe400078efcff */
[----:B------:R-:W-:Y:S02]  /*11530*/  LOP3.LUT R69, R69, 0x3c, RZ, 0xfc, !PT ;  /* 0x0000003c45457812 */ /* 0x000fe400078efcff */
[----:B------:R-:W-:-:S02]  /*11540*/  ISETP.GE.AND P3, PT, R68, UR32, PT ;  /* 0x0000002044007c0c */ /* 0x000fc4000bf66270 */
[----:B------:R-:W-:Y:S01]  /*11550*/  ISETP.GE.AND P4, PT, R69, UR32, PT ;  /* 0x0000002045007c0c */ /* 0x000fe2000bf86270 */
[----:B-1----:R-:W0:Y:S01]  /*11560*/  S2R R79, SR_TID.X ;  /* 0x00000000004f7919 */ /* 0x002e220000002100 */
[----:B------:R-:W-:Y:S02]  /*11570*/  PRMT R106, RZ, 0x7610, R106 ;  /* 0x00007610ff6a7816 */ /* 0x000fe4000000006a */
[----:B------:R-:W-:Y:S01]  /*11580*/  PRMT R63, RZ, 0x7610, R63 ;  /* 0x00007610ff3f7816 */ /* 0x000fe2000000003f */
[----:B------:R-:W4:Y:S01]  /*11590*/  LDL.LU.64 R68, [R1+0x58] ;  /* 0x0000580001447983 */ /* 0x000f220000300a00 */
[----:B------:R-:W-:Y:S02]  /*115a0*/  PRMT R98, RZ, 0x7610, R98 ;  /* 0x00007610ff627816 */ /* 0x000fe40000000062 */
[----:B------:R-:W-:Y:S01]  /*115b0*/  PRMT R90, RZ, 0x7610, R90 ;  /* 0x00007610ff5a7816 */ /* 0x000fe2000000005a */
[----:B------:R-:W4:Y:S05]  /*115c0*/  LDL.LU.64 R108, [R1+0x38] ;  /* 0x00003800016c7983 */ /* 0x000f2a0000300a00 */
[----:B------:R-:W4:Y:S04]  /*115d0*/  @!P3 LDG.E.U16 R90, desc[UR20][R82.64] ;  /* 0x00000014525ab981 */ /* 0x000f28000c1e1500 */
[----:B------:R-:W-:Y:S01]  /*115e0*/  STL [R1+0x500], R164 ;  /* 0x000500a401007387 */ /* 0x000fe20000100800 */
[----:B0-----:R-:W-:Y:S01]  /*115f0*/  LOP3.LUT R78, R79, 0x3f, RZ, 0xc0, !PT ;  /* 0x0000003f4f4e7812 */ /* 0x001fe200078ec0ff */
[----:B--2---:R-:W-:-:S04]  /*11600*/  IMAD.WIDE R72, R164, 0x2, R72 ;  /* 0x00000002a4487825 */ /* 0x004fc800078e0248 */
[C---:B---3--:R-:W-:Y:S01]  /*11610*/  IMAD.WIDE R74, R164.reuse, 0x2, R74 ;  /* 0x00000002a44a7825 */ /* 0x048fe200078e024a */
[----:B------:R-:W2:Y:S03]  /*11620*/  @!P0 LDG.E.U16 R63, desc[UR20][R72.64] ;  /* 0x00000014483f8981 */ /* 0x000ea6000c1e1500 */
[----:B----4-:R-:W-:Y:S01]  /*11630*/  IMAD.WIDE R70, R164, 0x2, R70 ;  /* 0x00000002a4467825 */ /* 0x010fe200078e0246 */
[----:B------:R-:W3:Y:S04]  /*11640*/  @!P4 LDG.E.U16 R98, desc[UR20][R74.64] ;  /* 0x000000144a62c981 */ /* 0x000ee8000c1e1500 */
[----:B------:R0:W4:Y:S01]  /*11650*/  @!P5 LDG.E.U16 R106, desc[UR20][R70.64] ;  /* 0x00000014466ad981 */ /* 0x000122000c1e1500 */
[----:B------:R-:W-:Y:S06]  /*11660*/  BAR.SYNC.DEFER_BLOCKING 0x0 ;  /* 0x0000000000007b1d */ /* 0x000fec0000010000 */
[----:B------:R-:W-:Y:S04]  /*11670*/  STL.64 [R1+0x1a8], R74 ;  /* 0x0001a84a01007387 */ /* 0x000fe80000100a00 */
[----:B------:R-:W-:Y:S04]  /*11680*/  STL.64 [R1+0x1b0], R72 ;  /* 0x0001b04801007387 */ /* 0x000fe80000100a00 */
[----:B------:R1:W-:Y:S04]  /*11690*/  STL.64 [R1+0x1b8], R70 ;  /* 0x0001b84601007387 */ /* 0x0003e80000100a00 */
[----:B------:R-:W2:Y:S01]  /*116a0*/  LDL.LU.64 R110, [R1+0x78] ;  /* 0x00007800016e7983 */ /* 0x000ea20000300a00 */
[----:B------:R-:W-:-:S03]  /*116b0*/  ISETP.GE.AND P0, PT, R78, UR32, PT ;  /* 0x000000204e007c0c */ /* 0x000fc6000bf06270 */
[----:B------:R-:W-:Y:S04]  /*116c0*/  STS.U16 [R3+UR9+0x12000], R4 ;  /* 0x0120000403007988 */ /* 0x000fe80008000409 */
[----:B-1----:R-:W0:Y:S04]  /*116d0*/  LDL.LU.64 R70, [R1+0x98] ;  /* 0x0000980001467983 */ /* 0x002e280000300a00 */
[----:B------:R-:W3:Y:S04]  /*116e0*/  LDL.LU.64 R72, [R1+0xb8] ;  /* 0x0000b80001487983 */ /* 0x000ee80000300a00 */
[----:B------:R-:W4:Y:S04]  /*116f0*/  LDL.LU.64 R74, [R1+0xd8] ;  /* 0x0000d800014a7983 */ /* 0x000f280000300a00 */
[----:B------:R-:W4:Y:S04]  /*11700*/  LDL.LU.64 R76, [R1+0xf8] ;  /* 0x0000f800014c7983 */ /* 0x000f280000300a00 */
[----:B------:R1:W-:Y:S04]  /*11710*/  STS.U16 [R3+UR9+0x12400], R5 ;  /* 0x0124000503007988 */ /* 0x0003e80008000409 */
[----:B------:R1:W-:Y:S04]  /*11720*/  STS.U16 [R3+UR9+0x12800], R87 ;  /* 0x0128005703007988 */ /* 0x0003e80008000409 */
[----:B-1----:R-:W4:Y:S04]  /*11730*/  LDL.LU.64 R4, [R1+0x178] ;  /* 0x0001780001047983 */ /* 0x002f280000300a00 */
[----:B------:R-:W4:Y:S04]  /*11740*/  LDL.LU.64 R86, [R1+0x158] ;  /* 0x0001580001567983 */ /* 0x000f280000300a00 */
[----:B------:R-:W4:Y:S04]  /*11750*/  LDL.LU.64 R82, [R1+0x138] ;  /* 0x0001380001527983 */ /* 0x000f280000300a00 */
[----:B------:R-:W4:Y:S01]  /*11760*/  LDL.LU.64 R78, [R1+0x118] ;  /* 0x00011800014e7983 */ /* 0x000f220000300a00 */
[----:B------:R-:W-:-:S02]  /*11770*/  PRMT R61, RZ, 0x7610, R61 ;  /* 0x00007610ff3d7816 */ /* 0x000fc4000000003d */
[----:B------:R-:W-:Y:S02]  /*11780*/  PRMT R60, RZ, 0x7610, R60 ;  /* 0x00007610ff3c7816 */ /* 0x000fe4000000003c */
[----:B------:R-:W-:Y:S02]  /*11790*/  PRMT R59, RZ, 0x7610, R59 ;  /* 0x00007610ff3b7816 */ /* 0x000fe4000000003b */
[----:B------:R-:W-:Y:S02]  /*117a0*/  PRMT R58, RZ, 0x7610, R58 ;  /* 0x00007610ff3a7816 */ /* 0x000fe4000000003a */
[----:B------:R-:W-:Y:S02]  /*117b0*/  PRMT R57, RZ, 0x7610, R57 ;  /* 0x00007610ff397816 */ /* 0x000fe40000000039 */
[----:B------:R-:W-:Y:S02]  /*117c0*/  PRMT R56, RZ, 0x7610, R56 ;  /* 0x00007610ff387816 */ /* 0x000fe40000000038 */
[----:B------:R-:W-:-:S02]  /*117d0*/  PRMT R47, RZ, 0x7610, R47 ;  /* 0x00007610ff2f7816 */ /* 0x000fc4000000002f */
[----:B------:R-:W-:Y:S02]  /*117e0*/  PRMT R46, RZ, 0x7610, R46 ;  /* 0x00007610ff2e7816 */ /* 0x000fe4000000002e */
[----:B------:R-:W-:Y:S02]  /*117f0*/  PRMT R43, RZ, 0x7610, R43 ;  /* 0x00007610ff2b7816 */ /* 0x000fe4000000002b */
[----:B------:R-:W-:Y:S01]  /*11800*/  PRMT R42, RZ, 0x7610, R42 ;  /* 0x00007610ff2a7816 */ /* 0x000fe2000000002a */
[----:B------:R-:W-:-:S05]  /*11810*/  IMAD.WIDE R68, R165, 0x2, R68 ;  /* 0x00000002a5447825 */ /* 0x000fca00078e0244 */
[----:B------:R-:W4:Y:S01]  /*11820*/  @!P0 LDG.E.U16 R42, desc[UR20][R68.64] ;  /* 0x00000014442a8981 */ /* 0x000f22000c1e1500 */
[----:B--2---:R-:W-:-:S05]  /*11830*/  IMAD.WIDE R110, R165, 0x2, R110 ;  /* 0x00000002a56e7825 */ /* 0x004fca00078e026e */
[----:B------:R-:W2:Y:S01]  /*11840*/  @!P0 LDG.E.U16 R43, desc[UR20][R110.64] ;  /* 0x000000146e2b8981 */ /* 0x000ea2000c1e1500 */
[----:B0-----:R-:W-:-:S04]  /*11850*/  IMAD.WIDE R70, R165, 0x2, R70 ;  /* 0x00000002a5467825 */ /* 0x001fc800078e0246 */
[C---:B---3--:R-:W-:Y:S01]  /*11860*/  IMAD.WIDE R72, R165.reuse, 0x2, R72 ;  /* 0x00000002a5487825 */ /* 0x048fe200078e0248 */
[----:B------:R-:W3:Y:S03]  /*11870*/  @!P0 LDG.E.U16 R46, desc[UR20][R70.64] ;  /* 0x00000014462e8981 */ /* 0x000ee6000c1e1500 */
[C---:B----4-:R-:W-:Y:S01]  /*11880*/  IMAD.WIDE R74, R165.reuse, 0x2, R74 ;  /* 0x00000002a54a7825 */ /* 0x050fe200078e024a */
[----:B------:R-:W4:Y:S03]  /*11890*/  @!P0 LDG.E.U16 R47, desc[UR20][R72.64] ;  /* 0x00000014482f8981 */ /* 0x000f26000c1e1500 */
[C---:B------:R-:W-:Y:S01]  /*118a0*/  IMAD.WIDE R76, R165.reuse, 0x2, R76 ;  /* 0x00000002a54c7825 */ /* 0x040fe200078e024c */
[----:B------:R-:W4:Y:S04]  /*118b0*/  @!P0 LDG.E.U16 R56, desc[UR20][R74.64] ;  /* 0x000000144a388981 */ /* 0x000f28000c1e1500 */
[----:B------:R-:W4:Y:S01]  /*118c0*/  @!P0 LDG.E.U16 R57, desc[UR20][R76.64] ;  /* 0x000000144c398981 */ /* 0x000f22000c1e1500 */
[----:B------:R-:W-:-:S04]  /*118d0*/  IMAD.WIDE R4, R165, 0x2, R4 ;  /* 0x00000002a5047825 */ /* 0x000fc800078e0204 */
[C---:B------:R-:W-:Y:S01]  /*118e0*/  IMAD.WIDE R86, R165.reuse, 0x2, R86 ;  /* 0x00000002a5567825 */ /* 0x040fe200078e0256 */
[----:B------:R-:W4:Y:S03]  /*118f0*/  @!P0 LDG.E.U16 R61, desc[UR20][R4.64] ;  /* 0x00000014043d8981 */ /* 0x000f26000c1e1500 */
[C---:B------:R-:W-:Y:S01]  /*11900*/  IMAD.WIDE R82, R165.reuse, 0x2, R82 ;  /* 0x00000002a5527825 */ /* 0x040fe200078e0252 */
[----:B------:R-:W4:Y:S03]  /*11910*/  @!P0 LDG.E.U16 R60, desc[UR20][R86.64] ;  /* 0x00000014563c8981 */ /* 0x000f26000c1e1500 */
[C---:B------:R-:W-:Y:S01]  /*11920*/  IMAD.WIDE R78, R165.reuse, 0x2, R78 ;  /* 0x00000002a54e7825 */ /* 0x040fe200078e024e */
[----:B------:R-:W4:Y:S04]  /*11930*/  @!P0 LDG.E.U16 R59, desc[UR20][R82.64] ;  /* 0x00000014523b8981 */ /* 0x000f28000c1e1500 */
[----:B------:R-:W4:Y:S01]  /*11940*/  @!P0 LDG.E.U16 R58, desc[UR20][R78.64] ;  /* 0x000000144e3a8981 */ /* 0x000f22000c1e1500 */
[----:B------:R-:W-:-:S03]  /*11950*/  IMAD.WIDE R108, R165, 0x2, R108 ;  /* 0x00000002a56c7825 */ /* 0x000fc600078e026c */
[----:B------:R0:W-:Y:S04]  /*11960*/  STS.U16 [R3+UR9+0x13000], R88 ;  /* 0x0130005803007988 */ /* 0x0001e80008000409 */
[----:B------:R-:W-:Y:S04]  /*11970*/  STL.64 [R1+0x38], R108 ;  /* 0x0000386c01007387 */ /* 0x000fe80000100a00 */
[----:B------:R-:W-:Y:S01]  /*11980*/  STL.64 [R1+0x58], R68 ;  /* 0x0000584401007387 */ /* 0x000fe20000100a00 */
[----:B0-----:R-:W-:-:S03]  /*11990*/  LOP3.LUT R88, R3, 0x20, RZ, 0x3c, !PT ;  /* 0x0000002003587812 */ /* 0x001fc600078e3cff */
[----:B------:R-:W-:Y:S04]  /*119a0*/  STL.64 [R1+0x78], R110 ;  /* 0x0000786e01007387 */ /* 0x000fe80000100a00 */
[----:B------:R-:W-:Y:S04]  /*119b0*/  STL.64 [R1+0x98], R70 ;  /* 0x0000984601007387 */ /* 0x000fe80000100a00 */
[----:B------:R0:W-:Y:S04]  /*119c0*/  STS.U16 [R3+UR9+0x12c00], R2 ;  /* 0x012c000203007988 */ /* 0x0001e80008000409 */
[----:B------:R-:W-:Y:S04]  /*119d0*/  STL.64 [R1+0xb8], R72 ;  /* 0x0000b84801007387 */ /* 0x000fe80000100a00 */
[----:B------:R-:W-:Y:S04]  /*119e0*/  STS.U16 [R3+UR9+0x13400], R66 ;  /* 0x0134004203007988 */ /* 0x000fe80008000409 */
[----:B------:R-:W-:Y:S04]  /*119f0*/  STS.U16 [R3+UR9+0x13800], R67 ;  /* 0x0138004303007988 */ /* 0x000fe80008000409 */
[----:B------:R-:W-:Y:S04]  /*11a00*/  STS.U16 [R3+UR9+0x13c00], R106 ;  /* 0x013c006a03007988 */ /* 0x000fe80008000409 */
[----:B------:R-:W-:Y:S04]  /*11a10*/  STL.64 [R1+0xd8], R74 ;  /* 0x0000d84a01007387 */ /* 0x000fe80000100a00 */
[----:B------:R-:W-:Y:S04]  /*11a20*/  STS.U16 [R88+UR9+0x12100], R107 ;  /* 0x0121006b58007988 */ /* 0x000fe80008000409 */
[----:B------:R-:W-:Y:S04]  /*11a30*/  STL.64 [R1+0xf8], R76 ;  /* 0x0000f84c01007387 */ /* 0x000fe80000100a00 */
[----:B------:R-:W-:Y:S04]  /*11a40*/  STS.U16 [R88+UR9+0x12500], R64 ;  /* 0x0125004058007988 */ /* 0x000fe80008000409 */
[----:B------:R-:W-:Y:S04]  /*11a50*/  STL.64 [R1+0x138], R82 ;  /* 0x0001385201007387 */ /* 0x000fe80000100a00 */
[----:B------:R-:W-:Y:S04]  /*11a60*/  STS.U16 [R88+UR9+0x12900], R65 ;  /* 0x0129004158007988 */ /* 0x000fe80008000409 */
[----:B------:R-:W-:Y:S04]  /*11a70*/  STL.64 [R1+0x158], R86 ;  /* 0x0001585601007387 */ /* 0x000fe80000100a00 */
[----:B------:R-:W-:Y:S04]  /*11a80*/  STS.U16 [R88+UR9+0x12d00], R104 ;  /* 0x012d006858007988 */ /* 0x000fe80008000409 */
[----:B------:R1:W-:Y:S04]  /*11a90*/  STL.64 [R1+0x178], R4 ;  /* 0x0001780401007387 */ /* 0x0003e80000100a00 */
[----:B------:R1:W-:Y:S01]  /*11aa0*/  STS.U16 [R88+UR9+0x13100], R99 ;  /* 0x0131006358007988 */ /* 0x0003e20008000409 */
[----:B0-----:R-:W-:-:S03]  /*11ab0*/  PRMT R2, RZ, 0x7610, R2 ;  /* 0x00007610ff027816 */ /* 0x001fc60000000002 */
[----:B------:R-:W-:Y:S04]  /*11ac0*/  STS.U16 [R88+UR9+0x13500], R105 ;  /* 0x0135006958007988 */ /* 0x000fe80008000409 */
[----:B-1----:R-:W4:Y:S01]  /*11ad0*/  LDL.LU.64 R4, [R1+0x7b0] ;  /* 0x0007b00001047983 */ /* 0x002f220000300a00 */
[----:B------:R-:W-:-:S03]  /*11ae0*/  LOP3.LUT R99, R3, 0x40, RZ, 0x3c, !PT ;  /* 0x0000004003637812 */ /* 0x000fc600078e3cff */
[----:B------:R-:W4:Y:S04]  /*11af0*/  LDL.LU.64 R86, [R1+0x7a8] ;  /* 0x0007a80001567983 */ /* 0x000f280000300a00 */
[----:B------:R-:W4:Y:S04]  /*11b00*/  LDL.LU.64 R82, [R1+0x7a0] ;  /* 0x0007a00001527983 */ /* 0x000f280000300a00 */
[----:B------:R0:W-:Y:S04]  /*11b10*/  STL.64 [R1+0x118], R78 ;  /* 0x0001184e01007387 */ /* 0x0001e80000100a00 */
[----:B------:R-:W-:Y:S04]  /*11b20*/  STS.U16 [R88+UR9+0x13900], R62 ;  /* 0x0139003e58007988 */ /* 0x000fe80008000409 */
[----:B------:R-:W-:Y:S04]  /*11b30*/  STS.U16 [R88+UR9+0x13d00], R63 ;  /* 0x013d003f58007988 */ /* 0x000fe80008000409 */
[----:B0-----:R-:W4:Y:S04]  /*11b40*/  LDL.LU.64 R78, [R1+0x798] ;  /* 0x00079800014e7983 */ /* 0x001f280000300a00 */
[----:B------:R-:W4:Y:S04]  /*11b50*/  LDL.LU.64 R76, [R1+0x790] ;  /* 0x00079000014c7983 */ /* 0x000f280000300a00 */
[----:B------:R-:W-:Y:S04]  /*11b60*/  STS.U16 [R99+UR9+0x12200], R125 ;  /* 0x0122007d63007988 */ /* 0x000fe80008000409 */
[----:B------:R-:W4:Y:S04]  /*11b70*/  LDL.LU.64 R74, [R1+0x788] ;  /* 0x00078800014a7983 */ /* 0x000f280000300a00 */
[----:B------:R-:W-:Y:S04]  /*11b80*/  STS.U16 [R99+UR9+0x12600], R124 ;  /* 0x0126007c63007988 */ /* 0x000fe80008000409 */
[----:B------:R-:W4:Y:S04]  /*11b90*/  LDL.LU.64 R72, [R1+0x780] ;  /* 0x0007800001487983 */ /* 0x000f280000300a00 */
[----:B------:R-:W-:Y:S04]  /*11ba0*/  STS.U16 [R99+UR9+0x12a00], R103 ;  /* 0x012a006763007988 */ /* 0x000fe80008000409 */
[----:B------:R-:W4:Y:S04]  /*11bb0*/  LDL.LU.64 R70, [R1+0x778] ;  /* 0x0007780001467983 */ /* 0x000f280000300a00 */
[----:B------:R-:W-:Y:S04]  /*11bc0*/  STS.U16 [R99+UR9+0x12e00], R102 ;  /* 0x012e006663007988 */ /* 0x000fe80008000409 */
[----:B------:R-:W4:Y:S04]  /*11bd0*/  LDL.LU.64 R110, [R1+0x770] ;  /* 0x00077000016e7983 */ /* 0x000f280000300a00 */
[----:B------:R0:W-:Y:S04]  /*11be0*/  STS.U16 [R99+UR9+0x13200], R0 ;  /* 0x0132000063007988 */ /* 0x0001e80008000409 */
[----:B------:R-:W4:Y:S04]  /*11bf0*/  LDL.LU.64 R68, [R1+0x768] ;  /* 0x0007680001447983 */ /* 0x000f280000300a00 */
[----:B------:R-:W4:Y:S01]  /*11c00*/  @!P0 LDG.E.U16 R2, desc[UR20][R108.64] ;  /* 0x000000146c028981 */ /* 0x000f22000c1e1500 */
[----:B0-----:R-:W-:-:S03]  /*11c10*/  LOP3.LUT R0, R3, 0x60, RZ, 0x3c, !PT ;  /* 0x0000006003007812 */ /* 0x001fc600078e3cff */
[----:B------:R-:W-:Y:S04]  /*11c20*/  STS.U16 [R99+UR9+0x13600], R101 ;  /* 0x0136006563007988 */ /* 0x000fe80008000409 */
[----:B------:R-:W-:Y:S04]  /*11c30*/  STS.U16 [R99+UR9+0x13a00], R100 ;  /* 0x013a006463007988 */ /* 0x000fe80008000409 */
[----:B------:R-:W4:Y:S04]  /*11c40*/  LDL.LU.64 R108, [R1+0x760] ;  /* 0x00076000016c7983 */ /* 0x000f280000300a00 */
[----:B------:R-:W4:Y:S04]  /*11c50*/  LDL.LU R66, [R1+0x75c] ;  /* 0x00075c0001427983 */ /* 0x000f280000300800 */
[----:B------:R-:W4:Y:S04]  /*11c60*/  LDL.LU R67, [R1+0x758] ;  /* 0x0007580001437983 */ /* 0x000f280000300800 */
[----:B------:R-:W4:Y:S04]  /*11c70*/  LDL.LU R106, [R1+0x754] ;  /* 0x00075400016a7983 */ /* 0x000f280000300800 */
[----:B------:R-:W-:Y:S04]  /*11c80*/  STS.U16 [R99+UR9+0x13e00], R98 ;  /* 0x013e006263007988 */ /* 0x000fe80008000409 */
        /* <DEDUP_REMOVED lines=14> */
[----:B------:R-:W-:Y:S04]  /*11d70*/  STS.U16 [R0+UR9+0x13f00], R90 ;  /* 0x013f005a00007988 */ /* 0x000fe80008000409 */
[----:B------:R-:W-:Y:S04]  /*11d80*/  STL [R1+0x57c], R0 ;  /* 0x00057c0001007387 */ /* 0x000fe80000100800 */
[----:B------:R-:W4:Y:S04]  /*11d90*/  LDL.LU.64 R102, [R1+0x18] ;  /* 0x0000180001667983 */ /* 0x000f280000300a00 */
[----:B--2---:R-:W-:Y:S04]  /*11da0*/  STS.U16 [R3+UR9+0xa000], R43 ;  /* 0x00a0002b03007988 */ /* 0x004fe80008000409 */
[----:B---3--:R-:W-:Y:S04]  /*11db0*/  STS.U16 [R3+UR9+0x9c00], R46 ;  /* 0x009c002e03007988 */ /* 0x008fe80008000409 */
[----:B----4-:R-:W-:Y:S04]  /*11dc0*/  STS.U16 [R3+UR9+0x9400], R56 ;  /* 0x0094003803007988 */ /* 0x010fe80008000409 */
[----:B------:R-:W-:Y:S04]  /*11dd0*/  STS.U16 [R3+UR9+0x9000], R57 ;  /* 0x0090003903007988 */ /* 0x000fe80008000409 */
[----:B------:R-:W-:Y:S04]  /*11de0*/  STS.U16 [R3+UR9+0x9800], R47 ;  /* 0x0098002f03007988 */ /* 0x000fe80008000409 */
[----:B------:R-:W-:Y:S04]  /*11df0*/  STS.U16 [R3+UR9+0x8000], R61 ;  /* 0x0080003d03007988 */ /* 0x000fe80008000409 */
[----:B------:R0:W-:Y:S04]  /*11e00*/  STS.U16 [R3+UR9+0x8400], R60 ;  /* 0x0084003c03007988 */ /* 0x0001e80008000409 */
[----:B------:R-:W-:Y:S04]  /*11e10*/  STS.U16 [R3+UR9+0x8800], R59 ;  /* 0x0088003b03007988 */ /* 0x000fe80008000409 */
[----:B------:R1:W-:Y:S04]  /*11e20*/  STS.U16 [R3+UR9+0x8c00], R58 ;  /* 0x008c003a03007988 */ /* 0x0003e80008000409 */
[----:B0-----:R-:W2:Y:S04]  /*11e30*/  LDL.LU.64 R60, [R1+0x170] ;  /* 0x00017000013c7983 */ /* 0x001ea80000300a00 */
[----:B------:R-:W3:Y:S04]  /*11e40*/  LDL.LU.64 R100, [R1+0x150] ;  /* 0x0001500001647983 */ /* 0x000ee80000300a00 */
[----:B-1----:R-:W4:Y:S04]  /*11e50*/  LDL.LU.64 R58, [R1+0x130] ;  /* 0x00013000013a7983 */ /* 0x002f280000300a00 */
[----:B------:R-:W4:Y:S04]  /*11e60*/  LDL.LU.64 R98, [R1+0x110] ;  /* 0x0001100001627983 */ /* 0x000f280000300a00 */
[----:B------:R-:W4:Y:S04]  /*11e70*/  LDL.LU.64 R56, [R1+0xf0] ;  /* 0x0000f00001387983 */ /* 0x000f280000300a00 */
[----:B------:R-:W4:Y:S04]  /*11e80*/  LDL.LU.64 R96, [R1+0xd0] ;  /* 0x0000d00001607983 */ /* 0x000f280000300a00 */
[----:B------:R-:W4:Y:S04]  /*11e90*/  LDL.LU.64 R94, [R1+0xb0] ;  /* 0x0000b000015e7983 */ /* 0x000f280000300a00 */
[----:B------:R-:W4:Y:S04]  /*11ea0*/  LDL.LU.64 R92, [R1+0x90] ;  /* 0x00009000015c7983 */ /* 0x000f280000300a00 */
[----:B------:R-:W4:Y:S04]  /*11eb0*/  LDL.LU.64 R90, [R1+0x70] ;  /* 0x00007000015a7983 */ /* 0x000f280000300a00 */
[----:B------:R0:W-:Y:S04]  /*11ec0*/  STS.U16 [R3+UR9+0xa400], R42 ;  /* 0x00a4002a03007988 */ /* 0x0001e80008000409 */
[----:B------:R-:W4:Y:S04]  /*11ed0*/  LDL.LU.64 R46, [R1+0x50] ;  /* 0x00005000012e7983 */ /* 0x000f280000300a00 */
[----:B0-----:R-:W4:Y:S04]  /*11ee0*/  LDL.LU.64 R42, [R1+0x30] ;  /* 0x00003000012a7983 */ /* 0x001f280000300a00 */
[----:B------:R-:W4:Y:S01]  /*11ef0*/  LDL.LU.64 R124, [R1+0x10] ;  /* 0x00001000017c7983 */ /* 0x000f220000300a00 */
[----:B------:R-:W-:Y:S01]  /*11f00*/  PRMT R162, RZ, 0x7610, R162 ;  /* 0x00007610ffa27816 */ /* 0x000fe200000000a2 */
[----:B------:R-:W-:Y:S01]  /*11f10*/  IMAD.WIDE R84, R165, 0x2, R84 ;  /* 0x00000002a5547825 */ /* 0x000fe200078e0254 */
[----:B------:R-:W-:-:S02]  /*11f20*/  PRMT R163, RZ, 0x7610, R163 ;  /* 0x00007610ffa37816 */ /* 0x000fc400000000a3 */
[----:B------:R-:W-:Y:S01]  /*11f30*/  PRMT R122, RZ, 0x7610, R122 ;  /* 0x00007610ff7a7816 */ /* 0x000fe2000000007a */
[C---:B------:R-:W-:Y:S01]  /*11f40*/  IMAD.WIDE R80, R165.reuse, 0x2, R80 ;  /* 0x00000002a5507825 */ /* 0x040fe200078e0250 */
[----:B------:R-:W-:Y:S02]  /*11f50*/  PRMT R123, RZ, 0x7610, R123 ;  /* 0x00007610ff7b7816 */ /* 0x000fe4000000007b */
[----:B------:R-:W-:Y:S01]  /*11f60*/  PRMT R160, RZ, 0x7610, R160 ;  /* 0x00007610ffa07816 */ /* 0x000fe200000000a0 */
[C---:B------:R-:W-:Y:S01]  /*11f70*/  IMAD.WIDE R38, R165.reuse, 0x2, R38 ;  /* 0x00000002a5267825 */ /* 0x040fe200078e0226 */
[----:B------:R-:W-:Y:S02]  /*11f80*/  PRMT R161, RZ, 0x7610, R161 ;  /* 0x00007610ffa17816 */ /* 0x000fe400000000a1 */
        /* <DEDUP_REMOVED lines=17> */
[----:B------:R-:W-:Y:S01]  /*120a0*/  PRMT R152, RZ, 0x7610, R152 ;  /* 0x00007610ff987816 */ /* 0x000fe20000000098 */
[----:B------:R-:W4:Y:S01]  /*120b0*/  @!P0 LDG.E.U16 R157, desc[UR20][R28.64] ;  /* 0x000000141c9d8981 */ /* 0x000f22000c1e1500 */
[----:B------:R-:W-:Y:S01]  /*120c0*/  PRMT R151, RZ, 0x7610, R151 ;  /* 0x00007610ff977816 */ /* 0x000fe20000000097 */
[C---:B------:R-:W-:Y:S01]  /*120d0*/  IMAD.WIDE R24, R165.reuse, 0x2, R24 ;  /* 0x00000002a5187825 */ /* 0x040fe200078e0218 */
[----:B------:R-:W-:Y:S01]  /*120e0*/  PRMT R150, RZ, 0x7610, R150 ;  /* 0x00007610ff967816 */ /* 0x000fe20000000096 */
[----:B------:R-:W4:Y:S01]  /*120f0*/  @!P0 LDG.E.U16 R156, desc[UR20][R26.64] ;  /* 0x000000141a9c8981 */ /* 0x000f22000c1e1500 */
[----:B------:R-:W-:Y:S01]  /*12100*/  PRMT R149, RZ, 0x7610, R149 ;  /* 0x00007610ff957816 */ /* 0x000fe20000000095 */
[C---:B------:R-:W-:Y:S01]  /*12110*/  IMAD.WIDE R22, R165.reuse, 0x2, R22 ;  /* 0x00000002a5167825 */ /* 0x040fe200078e0216 */
[----:B------:R-:W-:Y:S01]  /*12120*/  PRMT R148, RZ, 0x7610, R148 ;  /* 0x00007610ff947816 */ /* 0x000fe20000000094 */
[----:B------:R-:W4:Y:S02]  /*12130*/  @!P0 LDG.E.U16 R119, desc[UR20][R24.64] ;  /* 0x0000001418778981 */ /* 0x000f24000c1e1500 */
        /* <DEDUP_REMOVED lines=15> */
[----:B------:R-:W-:-:S02]  /*12230*/  IMAD.WIDE R10, R165, 0x2, R10 ;  /* 0x00000002a50a7825 */ /* 0x000fc400078e020a */
[----:B------:R-:W4:Y:S02]  /*12240*/  @!P0 LDG.E.U16 R161, desc[UR20][R12.64] ;  /* 0x000000140ca18981 */ /* 0x000f24000c1e1500 */
[C---:B------:R-:W-:Y:S02]  /*12250*/  IMAD.WIDE R8, R165.reuse, 0x2, R8 ;  /* 0x00000002a5087825 */ /* 0x040fe400078e0208 */
[----:B------:R-:W4:Y:S02]  /*12260*/  @!P0 LDG.E.U16 R160, desc[UR20][R10.64] ;  /* 0x000000140aa08981 */ /* 0x000f24000c1e1500 */
[C---:B------:R-:W-:Y:S02]  /*12270*/  IMAD.WIDE R6, R165.reuse, 0x2, R6 ;  /* 0x00000002a5067825 */ /* 0x040fe400078e0206 */
[----:B------:R-:W4:Y:S02]  /*12280*/  @!P0 LDG.E.U16 R123, desc[UR20][R8.64] ;  /* 0x00000014087b8981 */ /* 0x000f24000c1e1500 */
[----:B------:R-:W-:-:S02]  /*12290*/  IMAD.WIDE R4, R165, 0x2, R4 ;  /* 0x00000002a5047825 */ /* 0x000fc400078e0204 */
[----:B------:R-:W4:Y:S01]  /*122a0*/  @!P0 LDG.E.U16 R122, desc[UR20][R6.64] ;  /* 0x00000014067a8981 */ /* 0x000f22000c1e1500 */
[----:B------:R-:W-:-:S03]  /*122b0*/  PRMT R142, RZ, 0x7610, R142 ;  /* 0x00007610ff8e7816 */ /* 0x000fc6000000008e */
[----:B------:R-:W4:Y:S01]  /*122c0*/  @!P0 LDG.E.U16 R163, desc[UR20][R4.64] ;  /* 0x0000001404a38981 */ /* 0x000f22000c1e1500 */
[----:B------:R-:W-:-:S03]  /*122d0*/  PRMT R141, RZ, 0x7610, R141 ;  /* 0x00007610ff8d7816 */ /* 0x000fc6000000008d */
[----:B------:R-:W4:Y:S04]  /*122e0*/  @!P0 LDG.E.U16 R155, desc[UR20][R30.64] ;  /* 0x000000141e9b8981 */ /* 0x000f28000c1e1500 */
[----:B------:R-:W4:Y:S04]  /*122f0*/  @!P0 LDG.E.U16 R154, desc[UR20][R32.64] ;  /* 0x00000014209a8981 */ /* 0x000f28000c1e1500 */
[----:B------:R-:W4:Y:S04]  /*12300*/  @!P0 LDG.E.U16 R153, desc[UR20][R34.64] ;  /* 0x0000001422998981 */ /* 0x000f28000c1e1500 */
[----:B------:R-:W4:Y:S04]  /*12310*/  @!P0 LDG.E.U16 R152, desc[UR20][R36.64] ;  /* 0x0000001424988981 */ /* 0x000f28000c1e1500 */
[----:B------:R-:W4:Y:S04]  /*12320*/  @!P0 LDG.E.U16 R151, desc[UR20][R38.64] ;  /* 0x0000001426978981 */ /* 0x000f28000c1e1500 */
[----:B------:R0:W-:Y:S04]  /*12330*/  STS.U16 [R3+UR9+0xa800], R2 ;  /* 0x00a8000203007988 */ /* 0x0001e80008000409 */
[----:B------:R-:W4:Y:S01]  /*12340*/  @!P0 LDG.E.U16 R150, desc[UR20][R80.64] ;  /* 0x0000001450968981 */ /* 0x000f22000c1e1500 */
[----:B0-----:R-:W-:-:S02]  /*12350*/  PRMT R2, RZ, 0x7610, R2 ;  /* 0x00007610ff027816 */ /* 0x001fc40000000002 */
[----:B------:R-:W-:-:S04]  /*12360*/  PRMT R140, RZ, 0x7610, R140 ;  /* 0x00007610ff8c7816 */ /* 0x000fc8000000008c */
[----:B------:R-:W4:Y:S01]  /*12370*/  @!P0 LDG.E.U16 R2, desc[UR20][R84.64] ;  /* 0x0000001454028981 */ /* 0x000f22000c1e1500 */
[----:B------:R-:W-:Y:S02]  /*12380*/  PRMT R139, RZ, 0x7610, R139 ;  /* 0x00007610ff8b7816 */ /* 0x000fe4000000008b */
[----:B------:R-:W-:Y:S01]  /*12390*/  PRMT R138, RZ, 0x7610, R138 ;  /* 0x00007610ff8a7816 */ /* 0x000fe2000000008a */
[C---:B------:R-:W-:Y:S01]  /*123a0*/  IMAD.WIDE R40, R165.reuse, 0x2, R40 ;  /* 0x00000002a5287825 */ /* 0x040fe200078e0228 */
[----:B------:R-:W-:Y:S02]  /*123b0*/  PRMT R117, RZ, 0x7610, R117 ;  /* 0x00007610ff757816 */ /* 0x000fe40000000075 */
        /* <DEDUP_REMOVED lines=8> */
[----:B------:R-:W-:-:S02]  /*12440*/  IMAD.WIDE R50, R165, 0x2, R50 ;  /* 0x00000002a5327825 */ /* 0x000fc400078e0232 */
[----:B------:R-:W4:Y:S02]  /*12450*/  @!P0 LDG.E.U16 R116, desc[UR20][R44.64] ;  /* 0x000000142c748981 */ /* 0x000f24000c1e1500 */
[C---:B------:R-:W-:Y:S02]  /*12460*/  IMAD.WIDE R52, R165.reuse, 0x2, R52 ;  /* 0x00000002a5347825 */ /* 0x040fe400078e0234 */
[----:B------:R-:W4:Y:S02]  /*12470*/  @!P0 LDG.E.U16 R115, desc[UR20][R48.64] ;  /* 0x0000001430738981 */ /* 0x000f24000c1e1500 */
[C---:B------:R-:W-:Y:S02]  /*12480*/  IMAD.WIDE R54, R165.reuse, 0x2, R54 ;  /* 0x00000002a5367825 */ /* 0x040fe400078e0236 */
[----:B------:R-:W4:Y:S04]  /*12490*/  @!P0 LDG.E.U16 R114, desc[UR20][R50.64] ;  /* 0x0000001432728981 */ /* 0x000f28000c1e1500 */
[----:B------:R-:W4:Y:S04]  /*124a0*/  @!P0 LDG.E.U16 R113, desc[UR20][R52.64] ;  /* 0x0000001434718981 */ /* 0x000f28000c1e1500 */
[----:B------:R-:W4:Y:S01]  /*124b0*/  @!P0 LDG.E.U16 R112, desc[UR20][R54.64] ;  /* 0x0000001436708981 */ /* 0x000f22000c1e1500 */
[----:B------:R-:W-:-:S05]  /*124c0*/  IMAD.WIDE R102, R165, 0x2, R102 ;  /* 0x00000002a5667825 */ /* 0x000fca00078e0266 */
[----:B------:R-:W4:Y:S01]  /*124d0*/  @!P0 LDG.E.U16 R162, desc[UR20][R102.64] ;  /* 0x0000001466a28981 */ /* 0x000f22000c1e1500 */
[----:B--2---:R-:W-:-:S04]  /*124e0*/  IMAD.WIDE R60, R165, 0x2, R60 ;  /* 0x00000002a53c7825 */ /* 0x004fc800078e023c */
[C---:B---3--:R-:W-:Y:S01]  /*124f0*/  IMAD.WIDE R100, R165.reuse, 0x2, R100 ;  /* 0x00000002a5647825 */ /* 0x048fe200078e0264 */
[----:B------:R-:W2:Y:S03]  /*12500*/  @!P0 LDG.E.U16 R149, desc[UR20][R60.64] ;  /* 0x000000143c958981 */ /* 0x000ea6000c1e1500 */
[C---:B----4-:R-:W-:Y:S01]  /*12510*/  IMAD.WIDE R58, R165.reuse, 0x2, R58 ;  /* 0x00000002a53a7825 */ /* 0x050fe200078e023a */
[----:B------:R-:W3:Y:S03]  /*12520*/  @!P0 LDG.E.U16 R148, desc[UR20][R100.64] ;  /* 0x0000001464948981 */ /* 0x000ee6000c1e1500 */
[C---:B------:R-:W-:Y:S01]  /*12530*/  IMAD.WIDE R98, R165.reuse, 0x2, R98 ;  /* 0x00000002a5627825 */ /* 0x040fe200078e0262 */
[----:B------:R-:W4:Y:S03]  /*12540*/  @!P0 LDG.E.U16 R147, desc[UR20][R58.64] ;  /* 0x000000143a938981 */ /* 0x000f26000c1e1500 */
[C---:B------:R-:W-:Y:S01]  /*12550*/  IMAD.WIDE R56, R165.reuse, 0x2, R56 ;  /* 0x00000002a5387825 */ /* 0x040fe200078e0238 */
[----:B------:R-:W2:Y:S03]  /*12560*/  @!P0 LDG.E.U16 R146, desc[UR20][R98.64] ;  /* 0x0000001462928981 */ /* 0x000ea6000c1e1500 */
[C---:B------:R-:W-:Y:S01]  /*12570*/  IMAD.WIDE R96, R165.reuse, 0x2, R96 ;  /* 0x00000002a5607825 */ /* 0x040fe200078e0260 */
[----:B------:R-:W2:Y:S03]  /*12580*/  @!P0 LDG.E.U16 R145, desc[UR20][R56.64] ;  /* 0x0000001438918981 */ /* 0x000ea6000c1e1500 */
[C---:B------:R-:W-:Y:S01]  /*12590*/  IMAD.WIDE R94, R165.reuse, 0x2, R94 ;  /* 0x00000002a55e7825 */ /* 0x040fe200078e025e */
[----:B------:R-:W2:Y:S03]  /*125a0*/  @!P0 LDG.E.U16 R144, desc[UR20][R96.64] ;  /* 0x0000001460908981 */ /* 0x000ea6000c1e1500 */
[C---:B------:R-:W-:Y:S01]  /*125b0*/  IMAD.WIDE R92, R165.reuse, 0x2, R92 ;  /* 0x00000002a55c7825 */ /* 0x040fe200078e025c */
[----:B------:R-:W2:Y:S03]  /*125c0*/  @!P0 LDG.E.U16 R143, desc[UR20][R94.64] ;  /* 0x000000145e8f8981 */ /* 0x000ea6000c1e1500 */
[C---:B------:R-:W-:Y:S01]  /*125d0*/  IMAD.WIDE R90, R165.reuse, 0x2, R90 ;  /* 0x00000002a55a7825 */ /* 0x040fe200078e025a */
[----:B------:R-:W2:Y:S04]  /*125e0*/  @!P0 LDG.E.U16 R142, desc[UR20][R92.64] ;  /* 0x000000145c8e8981 */ /* 0x000ea8000c1e1500 */
[----:B------:R-:W2:Y:S01]  /*125f0*/  @!P0 LDG.E.U16 R141, desc[UR20][R90.64] ;  /* 0x000000145a8d8981 */ /* 0x000ea2000c1e1500 */
[----:B------:R-:W-:-:S05]  /*12600*/  IMAD.WIDE R46, R165, 0x2, R46 ;  /* 0x00000002a52e7825 */ /* 0x000fca00078e022e */
[----:B------:R-:W2:Y:S01]  /*12610*/  @!P0 LDG.E.U16 R140, desc[UR20][R46.64] ;  /* 0x000000142e8c8981 */ /* 0x000ea2000c1e1500 */
[----:B------:R-:W-:-:S04]  /*12620*/  IMAD.WIDE R42, R165, 0x2, R42 ;  /* 0x00000002a52a7825 */ /* 0x000fc800078e022a */
[C---:B------:R-:W-:Y:S01]  /*12630*/  IMAD.WIDE R124, R165.reuse, 0x2, R124 ;  /* 0x00000002a57c7825 */ /* 0x040fe200078e027c */
[----:B------:R-:W2:Y:S04]  /*12640*/  @!P0 LDG.E.U16 R139, desc[UR20][R42.64] ;  /* 0x000000142a8b8981 */ /* 0x000ea8000c1e1500 */
[----:B------:R-:W2:Y:S04]  /*12650*/  @!P0 LDG.E.U16 R138, desc[UR20][R124.64] ;  /* 0x000000147c8a8981 */ /* 0x000ea8000c1e1500 */
[----:B------:R-:W-:Y:S04]  /*12660*/  STL.64 [R1+0x10], R124 ;  /* 0x0000107c01007387 */ /* 0x000fe80000100a00 */
[----:B------:R0:W-:Y:S04]  /*12670*/  STL.64 [R1+0x18], R102 ;  /* 0x0000186601007387 */ /* 0x0001e80000100a00 */
        /* <DEDUP_REMOVED lines=61> */
[----:B-1----:R-:W4:Y:S04]  /*12a50*/  LDL.LU.64 R60, [R1+0x728] ;  /* 0x00072800013c7983 */ /* 0x002f280000300a00 */
[----:B------:R-:W4:Y:S04]  /*12a60*/  LDL.LU.64 R100, [R1+0x720] ;  /* 0x0007200001647983 */ /* 0x000f280000300a00 */
        /* <DEDUP_REMOVED lines=10> */
[----:B------:R0:W-:Y:S04]  /*12b10*/  STS.U16 [R3+UR9+0xac00], R162 ;  /* 0x00ac00a203007988 */ /* 0x0001e80008000409 */
        /* <DEDUP_REMOVED lines=13> */
[----:B------:R-:W-:Y:S04]  /*12bf0*/  STS.U16 [R3+UR9+0xe400], R155 ;  /* 0x00e4009b03007988 */ /* 0x000fe80008000409 */
[----:B------:R-:W-:Y:S04]  /*12c00*/  STS.U16 [R3+UR9+0xe800], R154 ;  /* 0x00e8009a03007988 */ /* 0x000fe80008000409 */
[----:B------:R-:W-:Y:S04]  /*12c10*/  STS.U16 [R3+UR9+0xec00], R153 ;  /* 0x00ec009903007988 */ /* 0x000fe80008000409 */
[----:B------:R-:W-:Y:S04]  /*12c20*/  STS.U16 [R3+UR9+0xf000], R152 ;  /* 0x00f0009803007988 */ /* 0x000fe80008000409 */
[----:B------:R-:W-:Y:S04]  /*12c30*/  STS.U16 [R3+UR9+0xf400], R151 ;  /* 0x00f4009703007988 */ /* 0x000fe80008000409 */
[----:B------:R-:W-:Y:S04]  /*12c40*/  STS.U16 [R3+UR9+0xf800], R150 ;  /* 0x00f8009603007988 */ /* 0x000fe80008000409 */
[----:B------:R-:W-:Y:S04]  /*12c50*/  STS.U16 [R3+UR9+0xfc00], R2 ;  /* 0x00fc000203007988 */ /* 0x000fe80008000409 */
[----:B0-----:R-:W4:Y:S04]  /*12c60*/  LDL.LU R162, [R1+0x6cc] ;  /* 0x0006cc0001a27983 */ /* 0x001f280000300800 */
[----:B--2---:R-:W-:Y:S04]  /*12c70*/  STS.U16 [R88+UR9+0x8100], R149 ;  /* 0x0081009558007988 */ /* 0x004fe80008000409 */
[----:B-1----:R-:W2:Y:S04]  /*12c80*/  LDL.LU R163, [R1+0x6c8] ;  /* 0x0006c80001a37983 */ /* 0x002ea80000300800 */
[----:B---3--:R-:W-:Y:S04]  /*12c90*/  STS.U16 [R88+UR9+0x8500], R148 ;  /* 0x0085009458007988 */ /* 0x008fe80008000409 */
[----:B------:R-:W3:Y:S04]  /*12ca0*/  LDL.LU R122, [R1+0x6c4] ;  /* 0x0006c400017a7983 */ /* 0x000ee80000300800 */
[----:B----4-:R-:W-:Y:S04]  /*12cb0*/  STS.U16 [R88+UR9+0x8900], R147 ;  /* 0x0089009358007988 */ /* 0x010fe80008000409 */
[----:B------:R-:W3:Y:S04]  /*12cc0*/  LDL.LU R123, [R1+0x6c0] ;  /* 0x0006c000017b7983 */ /* 0x000ee80000300800 */
[----:B------:R-:W-:Y:S04]  /*12cd0*/  STS.U16 [R88+UR9+0x8d00], R146 ;  /* 0x008d009258007988 */ /* 0x000fe80008000409 */
[----:B------:R-:W4:Y:S04]  /*12ce0*/  LDL.LU R160, [R1+0x6bc] ;  /* 0x0006bc0001a07983 */ /* 0x000f280000300800 */
[----:B------:R-:W-:Y:S04]  /*12cf0*/  STS.U16 [R88+UR9+0x9100], R145 ;  /* 0x0091009158007988 */ /* 0x000fe80008000409 */
[----:B------:R-:W4:Y:S04]  /*12d00*/  LDL.LU R161, [R1+0x6b8] ;  /* 0x0006b80001a17983 */ /* 0x000f280000300800 */
[----:B------:R-:W-:Y:S04]  /*12d10*/  STS.U16 [R88+UR9+0x9500], R144 ;  /* 0x0095009058007988 */ /* 0x000fe80008000409 */
[----:B------:R-:W2:Y:S04]  /*12d20*/  LDL.LU R120, [R1+0x6b4] ;  /* 0x0006b40001787983 */ /* 0x000ea80000300800 */
        /* <DEDUP_REMOVED lines=14> */
[----:B------:R0:W-:Y:S04]  /*12e10*/  STS.U16 [R88+UR9+0xb500], R116 ;  /* 0x00b5007458007988 */ /* 0x0001e80008000409 */
[----:B------:R-:W-:Y:S04]  /*12e20*/  STS.U16 [R88+UR9+0xb900], R115 ;  /* 0x00b9007358007988 */ /* 0x000fe80008000409 */
[----:B------:R1:W-:Y:S04]  /*12e30*/  STS.U16 [R88+UR9+0xbd00], R114 ;  /* 0x00bd007258007988 */ /* 0x0003e80008000409 */
[----:B0-----:R-:W2:Y:S04]  /*12e40*/  LDL.LU.64 R116, [R1+0x168] ;  /* 0x0001680001747983 */ /* 0x001ea80000300a00 */
[----:B------:R-:W3:Y:S04]  /*12e50*/  LDL.LU.64 R154, [R1+0x148] ;  /* 0x00014800019a7983 */ /* 0x000ee80000300a00 */
[----:B------:R-:W-:Y:S04]  /*12e60*/  STS.U16 [R88+UR9+0xc100], R113 ;  /* 0x00c1007158007988 */ /* 0x000fe80008000409 */
[----:B-1----:R-:W4:Y:S04]  /*12e70*/  LDL.LU.64 R114, [R1+0x128] ;  /* 0x0001280001727983 */ /* 0x002f280000300a00 */
[----:B------:R0:W-:Y:S04]  /*12e80*/  STS.U16 [R88+UR9+0xc500], R112 ;  /* 0x00c5007058007988 */ /* 0x0001e80008000409 */
[----:B------:R-:W4:Y:S04]  /*12e90*/  LDL.LU.64 R152, [R1+0x108] ;  /* 0x0001080001987983 */ /* 0x000f280000300a00 */
[----:B0-----:R-:W4:Y:S04]  /*12ea0*/  LDL.LU.64 R112, [R1+0xe8] ;  /* 0x0000e80001707983 */ /* 0x001f280000300a00 */
[----:B------:R-:W4:Y:S04]  /*12eb0*/  LDL.LU.64 R150, [R1+0xc8] ;  /* 0x0000c80001967983 */ /* 0x000f280000300a00 */
[----:B------:R-:W4:Y:S04]  /*12ec0*/  LDL.LU.64 R148, [R1+0xa8] ;  /* 0x0000a80001947983 */ /* 0x000f280000300a00 */
[----:B------:R-:W4:Y:S04]  /*12ed0*/  LDL.LU.64 R146, [R1+0x88] ;  /* 0x0000880001927983 */ /* 0x000f280000300a00 */
[----:B------:R-:W4:Y:S04]  /*12ee0*/  LDL.LU.64 R144, [R1+0x68] ;  /* 0x0000680001907983 */ /* 0x000f280000300a00 */
[----:B------:R-:W4:Y:S04]  /*12ef0*/  LDL.LU.64 R142, [R1+0x48] ;  /* 0x00004800018e7983 */ /* 0x000f280000300a00 */
[----:B------:R-:W4:Y:S04]  /*12f00*/  LDL.LU.64 R140, [R1+0x28] ;  /* 0x00002800018c7983 */ /* 0x000f280000300a00 */
        /* <DEDUP_REMOVED lines=41> */
[----:B------:R-:W-:Y:S01]  /*131a0*/  IMAD.WIDE R86, R165, 0x2, R86 ;  /* 0x00000002a5567825 */ /* 0x000fe200078e0256 */
[----:B------:R-:W-:Y:S01]  /*131b0*/  PRMT R26, RZ, 0x7610, R26 ;  /* 0x00007610ff1a7816 */ /* 0x000fe2000000001a */
[----:B------:R-:W4:Y:S01]  /*131c0*/  @!P0 LDG.E.U16 R126, desc[UR20][R78.64] ;  /* 0x000000144e7e8981 */ /* 0x000f22000c1e1500 */
[----:B------:R-:W-:-:S02]  /*131d0*/  PRMT R25, RZ, 0x7610, R25 ;  /* 0x00007610ff197816 */ /* 0x000fc40000000019 */
[----:B------:R-:W-:Y:S01]  /*131e0*/  PRMT R24, RZ, 0x7610, R24 ;  /* 0x00007610ff187816 */ /* 0x000fe20000000018 */
[----:B------:R-:W4:Y:S01]  /*131f0*/  @!P0 LDG.E.U16 R127, desc[UR20][R82.64] ;  /* 0x00000014527f8981 */ /* 0x000f22000c1e1500 */
[----:B------:R-:W-:Y:S02]  /*13200*/  PRMT R23, RZ, 0x7610, R23 ;  /* 0x00007610ff177816 */ /* 0x000fe40000000017 */
[----:B------:R-:W-:Y:S01]  /*13210*/  PRMT R22, RZ, 0x7610, R22 ;  /* 0x00007610ff167816 */ /* 0x000fe20000000016 */
[----:B------:R-:W4:Y:S01]  /*13220*/  @!P0 LDG.E.U16 R2, desc[UR20][R86.64] ;  /* 0x0000001456028981 */ /* 0x000f22000c1e1500 */
[----:B------:R-:W-:Y:S02]  /*13230*/  PRMT R21, RZ, 0x7610, R21 ;  /* 0x00007610ff157816 */ /* 0x000fe40000000015 */
[----:B------:R-:W-:Y:S02]  /*13240*/  PRMT R20, RZ, 0x7610, R20 ;  /* 0x00007610ff147816 */ /* 0x000fe40000000014 */
[----:B------:R-:W-:-:S02]  /*13250*/  PRMT R19, RZ, 0x7610, R19 ;  /* 0x00007610ff137816 */ /* 0x000fc40000000013 */
        /* <DEDUP_REMOVED lines=41> */
[----:B--2---:R-:W-:-:S04]  /*134f0*/  IMAD.WIDE R116, R165, 0x2, R116 ;  /* 0x00000002a5747825 */ /* 0x004fc800078e0274 */
[C---:B---3--:R-:W-:Y:S01]  /*13500*/  IMAD.WIDE R154, R165.reuse, 0x2, R154 ;  /* 0x00000002a59a7825 */ /* 0x048fe200078e029a */
[----:B------:R-:W2:Y:S04]  /*13510*/  @!P0 LDG.E.U16 R89, desc[UR20][R116.64] ;  /* 0x0000001474598981 */ /* 0x000ea8000c1e1500 */
[----:B------:R-:W3:Y:S01]  /*13520*/  @!P0 LDG.E.U16 R27, desc[UR20][R154.64] ;  /* 0x000000149a1b8981 */ /* 0x000ee2000c1e1500 */
[----:B----4-:R-:W-:-:S05]  /*13530*/  IMAD.WIDE R114, R165, 0x2, R114 ;  /* 0x00000002a5727825 */ /* 0x010fca00078e0272 */
[----:B------:R-:W4:Y:S01]  /*13540*/  @!P0 LDG.E.U16 R26, desc[UR20][R114.64] ;  /* 0x00000014721a8981 */ /* 0x000f22000c1e1500 */
[----:B------:R-:W-:-:S05]  /*13550*/  IMAD.WIDE R152, R165, 0x2, R152 ;  /* 0x00000002a5987825 */ /* 0x000fca00078e0298 */
[----:B------:R-:W4:Y:S01]  /*13560*/  @!P0 LDG.E.U16 R25, desc[UR20][R152.64] ;  /* 0x0000001498198981 */ /* 0x000f22000c1e1500 */
[----:B------:R-:W-:-:S04]  /*13570*/  IMAD.WIDE R112, R165, 0x2, R112 ;  /* 0x00000002a5707825 */ /* 0x000fc800078e0270 */
[C---:B------:R-:W-:Y:S01]  /*13580*/  IMAD.WIDE R150, R165.reuse, 0x2, R150 ;  /* 0x00000002a5967825 */ /* 0x040fe200078e0296 */
[----:B------:R-:W4:Y:S03]  /*13590*/  @!P0 LDG.E.U16 R24, desc[UR20][R112.64] ;  /* 0x0000001470188981 */ /* 0x000f26000c1e1500 */
        /* <DEDUP_REMOVED lines=10> */
[----:B------:R-:W-:Y:S01]  /*13640*/  IMAD.WIDE R138, R165, 0x2, R138 ;  /* 0x00000002a58a7825 */ /* 0x000fe200078e028a */
[----:B------:R-:W4:Y:S04]  /*13650*/  @!P0 LDG.E.U16 R18, desc[UR20][R140.64] ;  /* 0x000000148c128981 */ /* 0x000f28000c1e1500 */
[----:B------:R-:W4:Y:S04]  /*13660*/  @!P0 LDG.E.U16 R17, desc[UR20][R138.64] ;  /* 0x000000148a118981 */ /* 0x000f28000c1e1500 */
        /* <DEDUP_REMOVED lines=9> */
[----:B------:R-:W-:Y:S04]  /*13700*/  STS.U16 [R88+UR9+0xc900], R136 ;  /* 0x00c9008858007988 */ /* 0x000fe80008000409 */
[----:B------:R-:W-:Y:S04]  /*13710*/  STL.64 [R1+0x128], R114 ;  /* 0x0001287201007387 */ /* 0x000fe80000100a00 */
[----:B------:R-:W-:Y:S04]  /*13720*/  STS.U16 [R88+UR9+0xcd00], R137 ;  /* 0x00cd008958007988 */ /* 0x000fe80008000409 */
[----:B------:R-:W-:Y:S04]  /*13730*/  STL.64 [R1+0x148], R154 ;  /* 0x0001489a01007387 */ /* 0x000fe80000100a00 */
[----:B------:R-:W-:Y:S04]  /*13740*/  STS.U16 [R88+UR9+0xd100], R134 ;  /* 0x00d1008658007988 */ /* 0x000fe80008000409 */
        /* <DEDUP_REMOVED lines=17> */
[----:B------:R-:W4:Y:S01]  /*13860*/  LDL.LU.64 R144, [R1+0x650] ;  /* 0x0006500001907983 */ /* 0x000f220000300a00 */
[----:B0-----:R-:W-:-:S03]  /*13870*/  LOP3.LUT R35, R3, 0x40, RZ, 0x3c, !PT ;  /* 0x0000004003237812 */ /* 0x001fc600078e3cff */
[----:B------:R-:W4:Y:S04]  /*13880*/  LDL.LU.64 R142, [R1+0x648] ;  /* 0x00064800018e7983 */ /* 0x000f280000300a00 */
[----:B------:R0:W-:Y:S04]  /*13890*/  STS.U16 [R88+UR9+0xf500], R126 ;  /* 0x00f5007e58007988 */ /* 0x0001e80008000409 */
[----:B------:R-:W4:Y:S04]  /*138a0*/  LDL.LU.64 R140, [R1+0x640] ;  /* 0x00064000018c7983 */ /* 0x000f280000300a00 */
[----:B------:R1:W-:Y:S04]  /*138b0*/  STS.U16 [R88+UR9+0xf900], R127 ;  /* 0x00f9007f58007988 */ /* 0x0003e80008000409 */
[----:B------:R-:W4:Y:S04]  /*138c0*/  LDL.LU.64 R138, [R1+0x638] ;  /* 0x00063800018a7983 */ /* 0x000f280000300a00 */
[----:B------:R0:W-:Y:S04]  /*138d0*/  STS.U16 [R88+UR9+0xfd00], R2 ;  /* 0x00fd000258007988 */ /* 0x0001e80008000409 */
        /* <DEDUP_REMOVED lines=10> */
[----:B0-----:R-:W4:Y:S04]  /*13980*/  LDL.LU R126, [R1+0x60c] ;  /* 0x00060c00017e7983 */ /* 0x001f280000300800 */
[----:B-1----:R-:W4:Y:S04]  /*13990*/  LDL.LU R127, [R1+0x608] ;  /* 0x00060800017f7983 */ /* 0x002f280000300800 */
[----:B------:R-:W4:Y:S04]  /*139a0*/  LDL.LU R88, [R1+0x604] ;  /* 0x0006040001587983 */ /* 0x000f280000300800 */
[----:B--2---:R0:W-:Y:S04]  /*139b0*/  STS.U16 [R35+UR9+0x8200], R89 ;  /* 0x0082005923007988 */ /* 0x0041e80008000409 */
[----:B---3--:R-:W-:Y:S04]  /*139c0*/  STS.U16 [R35+UR9+0x8600], R27 ;  /* 0x0086001b23007988 */ /* 0x008fe80008000409 */
[----:B0-----:R-:W2:Y:S04]  /*139d0*/  LDL.LU R89, [R1+0x600] ;  /* 0x0006000001597983 */ /* 0x001ea80000300800 */
[----:B----4-:R0:W-:Y:S04]  /*139e0*/  STS.U16 [R35+UR9+0x8a00], R26 ;  /* 0x008a001a23007988 */ /* 0x0101e80008000409 */
[----:B------:R-:W-:Y:S04]  /*139f0*/  STS.U16 [R35+UR9+0x8e00], R25 ;  /* 0x008e001923007988 */ /* 0x000fe80008000409 */
[----:B0-----:R-:W3:Y:S04]  /*13a00*/  LDL.LU.64 R26, [R1+0x160] ;  /* 0x00016000011a7983 */ /* 0x001ee80000300a00 */
[----:B------:R0:W-:Y:S04]  /*13a10*/  STS.U16 [R35+UR9+0x9200], R24 ;  /* 0x0092001823007988 */ /* 0x0001e80008000409 */
[----:B------:R-:W-:Y:S04]  /*13a20*/  STS.U16 [R35+UR9+0x9600], R23 ;  /* 0x0096001723007988 */ /* 0x000fe80008000409 */
        /* <DEDUP_REMOVED lines=10> */
[----:B0-----:R-:W2:Y:S04]  /*13ad0*/  LDL.LU.64 R24, [R1+0x140] ;  /* 0x0001400001187983 */ /* 0x001ea80000300a00 */
[----:B------:R0:W-:Y:S04]  /*13ae0*/  STS.U16 [R35+UR9+0xc200], R12 ;  /* 0x00c2000c23007988 */ /* 0x0001e80008000409 */
[----:B-1----:R-:W2:Y:S04]  /*13af0*/  LDL.LU.64 R22, [R1+0x120] ;  /* 0x0001200001167983 */ /* 0x002ea80000300a00 */
[----:B------:R-:W-:Y:S04]  /*13b00*/  STS.U16 [R35+UR9+0xc600], R11 ;  /* 0x00c6000b23007988 */ /* 0x000fe80008000409 */
[----:B----4-:R-:W4:Y:S04]  /*13b10*/  LDL.LU.64 R20, [R1+0x100] ;  /* 0x0001000001147983 */ /* 0x010f280000300a00 */
[----:B------:R1:W-:Y:S04]  /*13b20*/  STS.U16 [R35+UR9+0xca00], R10 ;  /* 0x00ca000a23007988 */ /* 0x0003e80008000409 */
[----:B------:R-:W4:Y:S04]  /*13b30*/  LDL.LU.64 R18, [R1+0xe0] ;  /* 0x0000e00001127983 */ /* 0x000f280000300a00 */
[----:B------:R-:W-:Y:S04]  /*13b40*/  STS.U16 [R35+UR9+0xce00], R9 ;  /* 0x00ce000923007988 */ /* 0x000fe80008000409 */
[----:B------:R-:W4:Y:S04]  /*13b50*/  LDL.LU.64 R16, [R1+0xc0] ;  /* 0x0000c00001107983 */ /* 0x000f280000300a00 */
[----:B------:R0:W-:Y:S04]  /*13b60*/  STS.U16 [R35+UR9+0xd200], R8 ;  /* 0x00d2000823007988 */ /* 0x0001e80008000409 */
[----:B------:R-:W4:Y:S04]  /*13b70*/  LDL.LU.64 R14, [R1+0xa0] ;  /* 0x0000a000010e7983 */ /* 0x000f280000300a00 */
[----:B------:R-:W-:Y:S04]  /*13b80*/  STS.U16 [R35+UR9+0xd600], R7 ;  /* 0x00d6000723007988 */ /* 0x000fe80008000409 */
[----:B0-----:R-:W4:Y:S04]  /*13b90*/  LDL.LU.64 R12, [R1+0x80] ;  /* 0x00008000010c7983 */ /* 0x001f280000300a00 */
[----:B------:R0:W-:Y:S04]  /*13ba0*/  STS.U16 [R35+UR9+0xda00], R6 ;  /* 0x00da000623007988 */ /* 0x0001e80008000409 */
[----:B-1----:R-:W4:Y:S04]  /*13bb0*/  LDL.LU.64 R10, [R1+0x60] ;  /* 0x00006000010a7983 */ /* 0x002f280000300a00 */
[----:B------:R-:W-:Y:S04]  /*13bc0*/  STS.U16 [R35+UR9+0xde00], R5 ;  /* 0x00de000523007988 */ /* 0x000fe80008000409 */
[----:B------:R-:W4:Y:S04]  /*13bd0*/  LDL.LU.64 R8, [R1+0x40] ;  /* 0x0000400001087983 */ /* 0x000f280000300a00 */
[----:B------:R1:W-:Y:S04]  /*13be0*/  STS.U16 [R35+UR9+0xe200], R4 ;  /* 0x00e2000423007988 */ /* 0x0003e80008000409 */
[----:B0-----:R-:W4:Y:S04]  /*13bf0*/  LDL.LU.64 R6, [R1+0x20] ;  /* 0x0000200001067983 */ /* 0x001f280000300a00 */
[----:B-1----:R-:W4:Y:S01]  /*13c00*/  LDL.LU.64 R4, [R1] ;  /* 0x0000000001047983 */ /* 0x002f220000300a00 */
[----:B------:R-:W-:-:S02]  /*13c10*/  PRMT R32, RZ, 0x7610, R32 ;  /* 0x00007610ff207816 */ /* 0x000fc40000000020 */
[----:B------:R-:W-:Y:S02]  /*13c20*/  PRMT R33, RZ, 0x7610, R33 ;  /* 0x00007610ff217816 */ /* 0x000fe40000000021 */
[----:B------:R-:W-:Y:S01]  /*13c30*/  PRMT R30, RZ, 0x7610, R30 ;  /* 0x00007610ff1e7816 */ /* 0x000fe2000000001e */
[----:B---3--:R-:W-:-:S05]  /*13c40*/  IMAD.WIDE R26, R165, 0x2, R26 ;  /* 0x00000002a51a7825 */ /* 0x008fca00078e021a */
[----:B------:R0:W3:Y:S01]  /*13c50*/  @!P0 LDG.E.U16 R32, desc[UR20][R26.64] ;  /* 0x000000141a208981 */ /* 0x0000e2000c1e1500 */
[----:B--2---:R-:W-:-:S05]  /*13c60*/  IMAD.WIDE R24, R165, 0x2, R24 ;  /* 0x00000002a5187825 */ /* 0x004fca00078e0218 */
[----:B------:R1:W2:Y:S01]  /*13c70*/  @!P0 LDG.E.U16 R33, desc[UR20][R24.64] ;  /* 0x0000001418218981 */ /* 0x0002a2000c1e1500 */
[----:B------:R-:W-:-:S05]  /*13c80*/  IMAD.WIDE R22, R165, 0x2, R22 ;  /* 0x00000002a5167825 */ /* 0x000fca00078e0216 */
[----:B------:R0:W2:Y:S01]  /*13c90*/  @!P0 LDG.E.U16 R30, desc[UR20][R22.64] ;  /* 0x00000014161e8981 */ /* 0x0000a2000c1e1500 */
[----:B----4-:R-:W-:-:S04]  /*13ca0*/  IMAD.WIDE R20, R165, 0x2, R20 ;  /* 0x00000002a5147825 */ /* 0x010fc800078e0214 */
[----:B------:R-:W-:-:S04]  /*13cb0*/  IMAD.WIDE R18, R165, 0x2, R18 ;  /* 0x00000002a5127825 */ /* 0x000fc800078e0212 */
[----:B------:R-:W-:-:S04]  /*13cc0*/  IMAD.WIDE R16, R165, 0x2, R16 ;  /* 0x00000002a5107825 */ /* 0x000fc800078e0210 */
[----:B------:R-:W-:-:S04]  /*13cd0*/  IMAD.WIDE R14, R165, 0x2, R14 ;  /* 0x00000002a50e7825 */ /* 0x000fc800078e020e */
[----:B------:R-:W-:-:S04]  /*13ce0*/  IMAD.WIDE R12, R165, 0x2, R12 ;  /* 0x00000002a50c7825 */ /* 0x000fc800078e020c */
[----:B------:R-:W-:-:S04]  /*13cf0*/  IMAD.WIDE R10, R165, 0x2, R10 ;  /* 0x00000002a50a7825 */ /* 0x000fc800078e020a */
[----:B------:R-:W-:-:S04]  /*13d00*/  IMAD.WIDE R8, R165, 0x2, R8 ;  /* 0x00000002a5087825 */ /* 0x000fc800078e0208 */
[----:B------:R-:W-:-:S04]  /*13d10*/  IMAD.WIDE R6, R165, 0x2, R6 ;  /* 0x00000002a5067825 */ /* 0x000fc800078e0206 */
[----:B------:R-:W-:-:S05]  /*13d20*/  IMAD.WIDE R4, R165, 0x2, R4 ;  /* 0x00000002a5047825 */ /* 0x000fca00078e0204 */
[----:B------:R-:W-:Y:S04]  /*13d30*/  STL.64 [R1], R4 ;  /* 0x0000000401007387 */ /* 0x000fe80000100a00 */
        /* <DEDUP_REMOVED lines=11> */
[----:B----4-:R-:W0:Y:S04]  /*13df0*/  LDL.LU.64 R26, [R1+0x5f8] ;  /* 0x0005f800011a7983 */ /* 0x010e280000300a00 */
[----:B------:R-:W1:Y:S04]  /*13e00*/  LDL.LU.64 R24, [R1+0x5f0] ;  /* 0x0005f00001187983 */ /* 0x000e680000300a00 */
[----:B------:R-:W4:Y:S01]  /*13e10*/  LDL.LU.64 R22, [R1+0x5e8] ;  /* 0x0005e80001167983 */ /* 0x000f220000300a00 */
[----:B------:R-:W-:Y:S01]  /*13e20*/  PRMT R81, RZ, 0x7610, R81 ;  /* 0x00007610ff517816 */ /* 0x000fe20000000051 */
[----:B------:R-:W-:Y:S01]  /*13e30*/  IMAD.WIDE R112, R165, 0x2, R112 ;  /* 0x00000002a5707825 */ /* 0x000fe200078e0270 */
[----:B------:R-:W-:-:S02]  /*13e40*/  PRMT R38, RZ, 0x7610, R38 ;  /* 0x00007610ff267816 */ /* 0x000fc40000000026 */
[----:B------:R-:W-:Y:S01]  /*13e50*/  PRMT R39, RZ, 0x7610, R39 ;  /* 0x00007610ff277816 */ /* 0x000fe20000000027 */
[C---:B------:R-:W-:Y:S01]  /*13e60*/  IMAD.WIDE R114, R165.reuse, 0x2, R114 ;  /* 0x00000002a5727825 */ /* 0x040fe200078e0272 */
[----:B------:R-:W-:Y:S01]  /*13e70*/  PRMT R36, RZ, 0x7610, R36 ;  /* 0x00007610ff247816 */ /* 0x000fe20000000024 */
[----:B------:R-:W2:Y:S01]  /*13e80*/  @!P0 LDG.E.U16 R81, desc[UR20][R112.64] ;  /* 0x0000001470518981 */ /* 0x000ea2000c1e1500 */
[----:B------:R-:W-:Y:S01]  /*13e90*/  PRMT R37, RZ, 0x7610, R37 ;  /* 0x00007610ff257816 */ /* 0x000fe20000000025 */
[C---:B------:R-:W-:Y:S01]  /*13ea0*/  IMAD.WIDE R116, R165.reuse, 0x2, R116 ;  /* 0x00000002a5747825 */ /* 0x040fe200078e0274 */
[----:B------:R-:W-:Y:S01]  /*13eb0*/  PRMT R34, RZ, 0x7610, R34 ;  /* 0x00007610ff227816 */ /* 0x000fe20000000022 */
[----:B------:R-:W2:Y:S02]  /*13ec0*/  @!P0 LDG.E.U16 R38, desc[UR20][R114.64] ;  /* 0x0000001472268981 */ /* 0x000ea4000c1e1500 */
[C---:B------:R-:W-:Y:S01]  /*13ed0*/  IMAD.WIDE R118, R165.reuse, 0x2, R118 ;  /* 0x00000002a5767825 */ /* 0x040fe200078e0276 */
[----:B------:R-:W-:Y:S01]  /*13ee0*/  PRMT R0, RZ, 0x7610, R0 ;  /* 0x00007610ff007816 */ /* 0x000fe20000000000 */
[----:B------:R-:W2:Y:S02]  /*13ef0*/  @!P0 LDG.E.U16 R39, desc[UR20][R116.64] ;  /* 0x0000001474278981 */ /* 0x000ea4000c1e1500 */
[----:B------:R-:W-:-:S02]  /*13f00*/  IMAD.WIDE R120, R165, 0x2, R120 ;  /* 0x00000002a5787825 */ /* 0x000fc400078e0278 */
[----:B------:R-:W2:Y:S02]  /*13f10*/  @!P0 LDG.E.U16 R36, desc[UR20][R118.64] ;  /* 0x0000001476248981 */ /* 0x000ea4000c1e1500 */
[C---:B------:R-:W-:Y:S02]  /*13f20*/  IMAD.WIDE R122, R165.reuse, 0x2, R122 ;  /* 0x00000002a57a7825 */ /* 0x040fe400078e027a */
[----:B------:R-:W2:Y:S02]  /*13f30*/  @!P0 LDG.E.U16 R37, desc[UR20][R120.64] ;  /* 0x0000001478258981 */ /* 0x000ea4000c1e1500 */
[----:B------:R-:W-:Y:S02]  /*13f40*/  IMAD.WIDE R124, R165, 0x2, R124 ;  /* 0x00000002a57c7825 */ /* 0x000fe400078e027c */
[----:B------:R-:W2:Y:S01]  /*13f50*/  @!P0 LDG.E.U16 R34, desc[UR20][R122.64] ;  /* 0x000000147a228981 */ /* 0x000ea2000c1e1500 */
[----:B------:R-:W-:-:S03]  /*13f60*/  PRMT R31, RZ, 0x7610, R31 ;  /* 0x00007610ff1f7816 */ /* 0x000fc6000000001f */
[----:B------:R-:W2:Y:S01]  /*13f70*/  @!P0 LDG.E.U16 R0, desc[UR20][R124.64] ;  /* 0x000000147c008981 */ /* 0x000ea2000c1e1500 */
[----:B------:R-:W-:Y:S02]  /*13f80*/  PRMT R28, RZ, 0x7610, R28 ;  /* 0x00007610ff1c7816 */ /* 0x000fe4000000001c */
[----:B------:R-:W-:Y:S01]  /*13f90*/  PRMT R29, RZ, 0x7610, R29 ;  /* 0x00007610ff1d7816 */ /* 0x000fe2000000001d */
[----:B------:R0:W2:Y:S04]  /*13fa0*/  @!P0 LDG.E.U16 R31, desc[UR20][R20.64] ;  /* 0x00000014141f8981 */ /* 0x0000a8000c1e1500 */
[----:B------:R0:W2:Y:S04]  /*13fb0*/  @!P0 LDG.E.U16 R28, desc[UR20][R18.64] ;  /* 0x00000014121c8981 */ /* 0x0000a8000c1e1500 */
[----:B------:R0:W2:Y:S04]  /*13fc0*/  @!P0 LDG.E.U16 R29, desc[UR20][R16.64] ;  /* 0x00000014101d8981 */ /* 0x0000a8000c1e1500 */
[----:B------:R-:W3:Y:S04]  /*13fd0*/  LDL.LU.64 R20, [R1+0x5e0] ;  /* 0x0005e00001147983 */ /* 0x000ee80000300a00 */
[----:B------:R-:W3:Y:S04]  /*13fe0*/  LDL.LU.64 R18, [R1+0x5d8] ;  /* 0x0005d80001127983 */ /* 0x000ee80000300a00 */
[----:B------:R-:W3:Y:S01]  /*13ff0*/  LDL.LU.64 R16, [R1+0x5d0] ;  /* 0x0005d00001107983 */ /* 0x000ee20000300a00 */
[----:B0-----:R-:W-:-:S02]  /*14000*/  PRMT R26, RZ, 0x7610, R26 ;  /* 0x00007610ff1a7816 */ /* 0x001fc4000000001a */
[----:B------:R-:W-:Y:S02]  /*14010*/  PRMT R27, RZ, 0x7610, R27 ;  /* 0x00007610ff1b7816 */ /* 0x000fe4000000001b */
[----:B-1----:R-:W-:Y:S02]  /*14020*/  PRMT R24, RZ, 0x7610, R24 ;  /* 0x00007610ff187816 */ /* 0x002fe40000000018 */
[----:B------:R0:W3:Y:S01]  /*14030*/  @!P0 LDG.E.U16 R26, desc[UR20][R14.64] ;  /* 0x000000140e1a8981 */ /* 0x0000e2000c1e1500 */
[----:B------:R-:W-:Y:S02]  /*14040*/  PRMT R25, RZ, 0x7610, R25 ;  /* 0x00007610ff197816 */ /* 0x000fe40000000019 */
[----:B----4-:R-:W-:Y:S01]  /*14050*/  PRMT R22, RZ, 0x7610, R22 ;  /* 0x00007610ff167816 */ /* 0x010fe20000000016 */
[----:B------:R1:W4:Y:S01]  /*14060*/  @!P0 LDG.E.U16 R27, desc[UR20][R12.64] ;  /* 0x000000140c1b8981 */ /* 0x000322000c1e1500 */
[----:B------:R-:W-:-:S03]  /*14070*/  PRMT R23, RZ, 0x7610, R23 ;  /* 0x00007610ff177816 */ /* 0x000fc60000000017 */
[----:B------:R0:W4:Y:S04]  /*14080*/  @!P0 LDG.E.U16 R24, desc[UR20][R10.64] ;  /* 0x000000140a188981 */ /* 0x000128000c1e1500 */
[----:B------:R-:W0:Y:S04]  /*14090*/  LDL.LU.64 R14, [R1+0x5c8] ;  /* 0x0005c800010e7983 */ /* 0x000e280000300a00 */
[----:B------:R-:W1:Y:S04]  /*140a0*/  LDL.LU.64 R12, [R1+0x5c0] ;  /* 0x0005c000010c7983 */ /* 0x000e680000300a00 */
[----:B------:R-:W4:Y:S04]  /*140b0*/  LDL.LU.64 R10, [R1+0x5b8] ;  /* 0x0005b800010a7983 */ /* 0x000f280000300a00 */
[----:B------:R0:W4:Y:S04]  /*140c0*/  @!P0 LDG.E.U16 R25, desc[UR20][R8.64] ;  /* 0x0000001408198981 */ /* 0x000128000c1e1500 */
[----:B------:R0:W4:Y:S04]  /*140d0*/  @!P0 LDG.E.U16 R22, desc[UR20][R6.64] ;  /* 0x0000001406168981 */ /* 0x000128000c1e1500 */
[----:B------:R0:W4:Y:S04]  /*140e0*/  @!P0 LDG.E.U16 R23, desc[UR20][R4.64] ;  /* 0x0000001404178981 */ /* 0x000128000c1e1500 */
[----:B------:R-:W4:Y:S04]  /*140f0*/  LDL.LU.64 R8, [R1+0x5b0] ;  /* 0x0005b00001087983 */ /* 0x000f280000300a00 */
[----:B------:R-:W4:Y:S04]  /*14100*/  LDL.LU.64 R6, [R1+0x5a8] ;  /* 0x0005a80001067983 */ /* 0x000f280000300a00 */
[----:B------:R-:W4:Y:S04]  /*14110*/  LDL.LU.64 R4, [R1+0x5a0] ;  /* 0x0005a00001047983 */ /* 0x000f280000300a00 */
[----:B--2---:R2:W-:Y:S04]  /*14120*/  STS.U16 [R35+UR9+0xe600], R81 ;  /* 0x00e6005123007988 */ /* 0x0045e80008000409 */
[----:B------:R2:W-:Y:S04]  /*14130*/  STS.U16 [R35+UR9+0xea00], R38 ;  /* 0x00ea002623007988 */ /* 0x0005e80008000409 */
[----:B------:R2:W-:Y:S04]  /*14140*/  STS.U16 [R35+UR9+0xee00], R39 ;  /* 0x00ee002723007988 */ /* 0x0005e80008000409 */
[----:B--2---:R2:W5:Y:S04]  /*14150*/  LDL.LU R81, [R1+0x598] ;  /* 0x0005980001517983 */ /* 0x0045680000300800 */
[----:B------:R2:W5:Y:S04]  /*14160*/  LDL.LU R38, [R1+0x594] ;  /* 0x0005940001267983 */ /* 0x0005680000300800 */
[----:B------:R2:W5:Y:S04]  /*14170*/  LDL.LU R39, [R1+0x590] ;  /* 0x0005900001277983 */ /* 0x0005680000300800 */
[----:B------:R2:W-:Y:S04]  /*14180*/  STS.U16 [R35+UR9+0xf200], R36 ;  /* 0x00f2002423007988 */ /* 0x0005e80008000409 */
[----:B------:R2:W-:Y:S04]  /*14190*/  STS.U16 [R35+UR9+0xf600], R37 ;  /* 0x00f6002523007988 */ /* 0x0005e80008000409 */
[----:B------:R2:W-:Y:S04]  /*141a0*/  STS.U16 [R35+UR9+0xfa00], R34 ;  /* 0x00fa002223007988 */ /* 0x0005e80008000409 */
[----:B--2---:R2:W5:Y:S04]  /*141b0*/  LDL.LU R36, [R1+0x58c] ;  /* 0x00058c0001247983 */ /* 0x0045680000300800 */
[----:B------:R2:W5:Y:S04]  /*141c0*/  LDL.LU R37, [R1+0x588] ;  /* 0x0005880001257983 */ /* 0x0005680000300800 */
[----:B------:R2:W5:Y:S04]  /*141d0*/  LDL.LU R34, [R1+0x584] ;  /* 0x0005840001227983 */ /* 0x0005680000300800 */
[----:B------:R2:W-:Y:S01]  /*141e0*/  STS.U16 [R35+UR9+0xfe00], R0 ;  /* 0x00fe000023007988 */ /* 0x0005e20008000409 */
[----:B---3--:R-:W-:Y:S01]  /*141f0*/  PRMT R20, RZ, 0x7610, R20 ;  /* 0x00007610ff147816 */ /* 0x008fe20000000014 */
[----:B------:R-:W-:Y:S01]  /*14200*/  IMAD.WIDE R126, R165, 0x2, R126 ;  /* 0x00000002a57e7825 */ /* 0x000fe200078e027e */
[----:B------:R-:W-:-:S02]  /*14210*/  PRMT R21, RZ, 0x7610, R21 ;  /* 0x00007610ff157816 */ /* 0x000fc40000000015 */
[----:B------:R-:W-:Y:S01]  /*14220*/  PRMT R18, RZ, 0x7610, R18 ;  /* 0x00007610ff127816 */ /* 0x000fe20000000012 */
[C---:B------:R-:W-:Y:S01]  /*14230*/  IMAD.WIDE R128, R165.reuse, 0x2, R128 ;  /* 0x00000002a5807825 */ /* 0x040fe200078e0280 */
[----:B------:R-:W-:Y:S01]  /*14240*/  PRMT R19, RZ, 0x7610, R19 ;  /* 0x00007610ff137816 */ /* 0x000fe20000000013 */
[----:B------:R-:W3:Y:S04]  /*14250*/  @!P0 LDG.E.U16 R20, desc[UR20][R126.64] ;  /* 0x000000147e148981 */ /* 0x000ee8000c1e1500 */
[----:B--2---:R2:W5:Y:S04]  /*14260*/  LDL.LU R35, [R1+0x580] ;  /* 0x0005800001237983 */ /* 0x0045680000300800 */
[----:B------:R-:W2:Y:S01]  /*14270*/  LDL.LU R0, [R1+0x57c] ;  /* 0x00057c0001007983 */ /* 0x000ea20000300800 */
[----:B------:R-:W-:Y:S01]  /*14280*/  IMAD.WIDE R130, R165, 0x2, R130 ;  /* 0x00000002a5827825 */ /* 0x000fe200078e0282 */
[----:B------:R-:W-:-:S02]  /*14290*/  PRMT R16, RZ, 0x7610, R16 ;  /* 0x00007610ff107816 */ /* 0x000fc40000000010 */
[----:B------:R-:W-:Y:S01]  /*142a0*/  PRMT R17, RZ, 0x7610, R17 ;  /* 0x00007610ff117816 */ /* 0x000fe20000000011 */
[C---:B------:R-:W-:Y:S01]  /*142b0*/  IMAD.WIDE R132, R165.reuse, 0x2, R132 ;  /* 0x00000002a5847825 */ /* 0x040fe200078e0284 */
[----:B------:R-:W3:Y:S03]  /*142c0*/  @!P0 LDG.E.U16 R21, desc[UR20][R128.64] ;  /* 0x0000001480158981 */ /* 0x000ee6000c1e1500 */
        /* <DEDUP_REMOVED lines=8> */
[----:B------:R-:W-:-:S04]  /*14350*/  IMAD.WIDE R142, R165, 0x2, R142 ;  /* 0x00000002a58e7825 */ /* 0x000fc800078e028e */
[----:B------:R-:W-:-:S04]  /*14360*/  IMAD.WIDE R144, R165, 0x2, R144 ;  /* 0x00000002a5907825 */ /* 0x000fc800078e0290 */
[----:B------:R-:W-:-:S04]  /*14370*/  IMAD.WIDE R146, R165, 0x2, R146 ;  /* 0x00000002a5927825 */ /* 0x000fc800078e0292 */
[----:B------:R-:W-:-:S04]  /*14380*/  IMAD.WIDE R148, R165, 0x2, R148 ;  /* 0x00000002a5947825 */ /* 0x000fc800078e0294 */
[----:B------:R-:W-:-:S04]  /*14390*/  IMAD.WIDE R150, R165, 0x2, R150 ;  /* 0x00000002a5967825 */ /* 0x000fc800078e0296 */
[----:B------:R-:W-:Y:S01]  /*143a0*/  IMAD.WIDE R152, R165, 0x2, R152 ;  /* 0x00000002a5987825 */ /* 0x000fe200078e0298 */
[----:B------:R-:W-:-:S03]  /*143b0*/  PRMT R164, RZ, 0x7610, R164 ;  /* 0x00007610ffa47816 */ /* 0x000fc600000000a4 */
[----:B------:R-:W-:Y:S01]  /*143c0*/  IMAD.WIDE R154, R165, 0x2, R154 ;  /* 0x00000002a59a7825 */ /* 0x000fe200078e029a */
[----:B------:R-:W-:-:S03]  /*143d0*/  PRMT R2, RZ, 0x7610, R2 ;  /* 0x00007610ff027816 */ /* 0x000fc60000000002 */
[----:B------:R-:W-:-:S04]  /*143e0*/  IMAD.WIDE R156, R165, 0x2, R156 ;  /* 0x00000002a59c7825 */ /* 0x000fc800078e029c */
[----:B------:R-:W-:-:S04]  /*143f0*/  IMAD.WIDE R158, R165, 0x2, R158 ;  /* 0x00000002a59e7825 */ /* 0x000fc800078e029e */
[----:B------:R-:W-:-:S04]  /*14400*/  IMAD.WIDE R160, R165, 0x2, R160 ;  /* 0x00000002a5a07825 */ /* 0x000fc800078e02a0 */
[----:B------:R-:W-:-:S04]  /*14410*/  IMAD.WIDE R162, R165, 0x2, R162 ;  /* 0x00000002a5a27825 */ /* 0x000fc800078e02a2 */
[----:B------:R-:W-:Y:S01]  /*14420*/  IMAD.WIDE R88, R165, 0x2, R88 ;  /* 0x00000002a5587825 */ /* 0x000fe200078e0258 */
[----:B------:R-:W3:Y:S04]  /*14430*/  @!P0 LDG.E.U16 R164, desc[UR20][R162.64] ;  /* 0x00000014a2a48981 */ /* 0x000ee8000c1e1500 */
[----:B------:R-:W3:Y:S01]  /*14440*/  @!P0 LDG.E.U16 R2, desc[UR20][R88.64] ;  /* 0x0000001458028981 */ /* 0x000ee2000c1e1500 */
[----:B0-----:R-:W-:Y:S02]  /*14450*/  PRMT R14, RZ, 0x7610, R14 ;  /* 0x00007610ff0e7816 */ /* 0x001fe4000000000e */
[----:B------:R-:W-:Y:S02]  /*14460*/  PRMT R15, RZ, 0x7610, R15 ;  /* 0x00007610ff0f7816 */ /* 0x000fe4000000000f */
[----:B-1----:R-:W-:-:S02]  /*14470*/  PRMT R12, RZ, 0x7610, R12 ;  /* 0x00007610ff0c7816 */ /* 0x002fc4000000000c */
[----:B------:R-:W-:Y:S01]  /*14480*/  PRMT R13, RZ, 0x7610, R13 ;  /* 0x00007610ff0d7816 */ /* 0x000fe2000000000d */
[----:B------:R-:W3:Y:S01]  /*14490*/  @!P0 LDG.E.U16 R14, desc[UR20][R138.64] ;  /* 0x000000148a0e8981 */ /* 0x000ee2000c1e1500 */
[----:B----4-:R-:W-:Y:S02]  /*144a0*/  PRMT R10, RZ, 0x7610, R10 ;  /* 0x00007610ff0a7816 */ /* 0x010fe4000000000a */
[----:B------:R-:W-:Y:S01]  /*144b0*/  PRMT R11, RZ, 0x7610, R11 ;  /* 0x00007610ff0b7816 */ /* 0x000fe2000000000b */
[----:B------:R-:W4:Y:S04]  /*144c0*/  @!P0 LDG.E.U16 R15, desc[UR20][R140.64] ;  /* 0x000000148c0f8981 */ /* 0x000f28000c1e1500 */
[----:B------:R-:W4:Y:S04]  /*144d0*/  @!P0 LDG.E.U16 R12, desc[UR20][R142.64] ;  /* 0x000000148e0c8981 */ /* 0x000f28000c1e1500 */
[----:B------:R-:W4:Y:S04]  /*144e0*/  @!P0 LDG.E.U16 R13, desc[UR20][R144.64] ;  /* 0x00000014900d8981 */ /* 0x000f28000c1e1500 */
        /* <DEDUP_REMOVED lines=8> */
[----:B------:R-:W-:Y:S01]  /*14570*/  PRMT R5, RZ, 0x7610, R5 ;  /* 0x00007610ff057816 */ /* 0x000fe20000000005 */
[----:B------:R-:W4:Y:S04]  /*14580*/  @!P0 LDG.E.U16 R9, desc[UR20][R152.64] ;  /* 0x0000001498098981 */ /* 0x000f28000c1e1500 */
[----:B------:R-:W4:Y:S04]  /*14590*/  @!P0 LDG.E.U16 R6, desc[UR20][R154.64] ;  /* 0x000000149a068981 */ /* 0x000f28000c1e1500 */
[----:B------:R-:W4:Y:S04]  /*145a0*/  @!P0 LDG.E.U16 R7, desc[UR20][R156.64] ;  /* 0x000000149c078981 */ /* 0x000f28000c1e1500 */
[----:B------:R-:W4:Y:S04]  /*145b0*/  @!P0 LDG.E.U16 R4, desc[UR20][R158.64] ;  /* 0x000000149e048981 */ /* 0x000f28000c1e1500 */
[----:B------:R-:W4:Y:S04]  /*145c0*/  @!P0 LDG.E.U16 R5, desc[UR20][R160.64] ;  /* 0x00000014a0058981 */ /* 0x000f28000c1e1500 */
[----:B--2---:R0:W-:Y:S04]  /*145d0*/  STS.U16 [R0+UR9+0x8300], R32 ;  /* 0x0083002000007988 */ /* 0x0041e80008000409 */
[----:B------:R1:W-:Y:S04]  /*145e0*/  STS.U16 [R0+UR9+0x8700], R33 ;  /* 0x0087002100007988 */ /* 0x0003e80008000409 */
[----:B------:R2:W-:Y:S04]  /*145f0*/  STS.U16 [R0+UR9+0x8b00], R30 ;  /* 0x008b001e00007988 */ /* 0x0005e80008000409 */
[----:B0-----:R0:W5:Y:S04]  /*14600*/  LDL.LU R32, [R1+0x578] ;  /* 0x0005780001207983 */ /* 0x0011680000300800 */
[----:B-1----:R0:W5:Y:S04]  /*14610*/  LDL.LU R33, [R1+0x574] ;  /* 0x0005740001217983 */ /* 0x0021680000300800 */
[----:B--2---:R0:W5:Y:S04]  /*14620*/  LDL.LU R30, [R1+0x570] ;  /* 0x00057000011e7983 */ /* 0x0041680000300800 */
[----:B------:R1:W-:Y:S04]  /*14630*/  STS.U16 [R0+UR9+0x8f00], R31 ;  /* 0x008f001f00007988 */ /* 0x0003e80008000409 */
[----:B------:R2:W-:Y:S04]  /*14640*/  STS.U16 [R0+UR9+0x9300], R28 ;  /* 0x0093001c00007988 */ /* 0x0005e80008000409 */
[----:B------:R0:W-:Y:S04]  /*14650*/  STS.U16 [R0+UR9+0x9700], R29 ;  /* 0x0097001d00007988 */ /* 0x0001e80008000409 */
[----:B-1----:R1:W5:Y:S04]  /*14660*/  LDL.LU R31, [R1+0x56c] ;  /* 0x00056c00011f7983 */ /* 0x0023680000300800 */
[----:B--2---:R1:W5:Y:S04]  /*14670*/  LDL.LU R28, [R1+0x568] ;  /* 0x00056800011c7983 */ /* 0x0043680000300800 */
[----:B0-----:R1:W5:Y:S04]  /*14680*/  LDL.LU R29, [R1+0x564] ;  /* 0x00056400011d7983 */ /* 0x0013680000300800 */
[----:B------:R0:W-:Y:S04]  /*14690*/  STS.U16 [R0+UR9+0x9b00], R26 ;  /* 0x009b001a00007988 */ /* 0x0001e80008000409 */
[----:B------:R2:W-:Y:S04]  /*146a0*/  STS.U16 [R0+UR9+0x9f00], R27 ;  /* 0x009f001b00007988 */ /* 0x0005e80008000409 */
[----:B------:R1:W-:Y:S04]  /*146b0*/  STS.U16 [R0+UR9+0xa300], R24 ;  /* 0x00a3001800007988 */ /* 0x0003e80008000409 */
[----:B0-----:R0:W5:Y:S04]  /*146c0*/  LDL.LU R26, [R1+0x560] ;  /* 0x00056000011a7983 */ /* 0x0011680000300800 */
[----:B--2---:R0:W5:Y:S04]  /*146d0*/  LDL.LU R27, [R1+0x55c] ;  /* 0x00055c00011b7983 */ /* 0x0041680000300800 */
[----:B-1----:R0:W5:Y:S04]  /*146e0*/  LDL.LU R24, [R1+0x558] ;  /* 0x0005580001187983 */ /* 0x0021680000300800 */
[----:B------:R1:W-:Y:S04]  /*146f0*/  STS.U16 [R0+UR9+0xa700], R25 ;  /* 0x00a7001900007988 */ /* 0x0003e80008000409 */
[----:B------:R2:W-:Y:S04]  /*14700*/  STS.U16 [R0+UR9+0xab00], R22 ;  /* 0x00ab001600007988 */ /* 0x0005e80008000409 */
[----:B------:R0:W-:Y:S04]  /*14710*/  STS.U16 [R0+UR9+0xaf00], R23 ;  /* 0x00af001700007988 */ /* 0x0001e80008000409 */
[----:B-1----:R1:W5:Y:S04]  /*14720*/  LDL.LU R25, [R1+0x554] ;  /* 0x0005540001197983 */ /* 0x0023680000300800 */
[----:B--2---:R1:W5:Y:S04]  /*14730*/  LDL.LU R22, [R1+0x550] ;  /* 0x0005500001167983 */ /* 0x0043680000300800 */
[----:B0-----:R1:W5:Y:S04]  /*14740*/  LDL.LU R23, [R1+0x54c] ;  /* 0x00054c0001177983 */ /* 0x0013680000300800 */
[----:B---3--:R0:W-:Y:S04]  /*14750*/  STS.U16 [R0+UR9+0xb300], R20 ;  /* 0x00b3001400007988 */ /* 0x0081e80008000409 */
[----:B------:R2:W-:Y:S04]  /*14760*/  STS.U16 [R0+UR9+0xb700], R21 ;  /* 0x00b7001500007988 */ /* 0x0005e80008000409 */
[----:B------:R3:W-:Y:S04]  /*14770*/  STS.U16 [R0+UR9+0xbb00], R18 ;  /* 0x00bb001200007988 */ /* 0x0007e80008000409 */
[----:B0-----:R1:W5:Y:S04]  /*14780*/  LDL.LU R20, [R1+0x548] ;  /* 0x0005480001147983 */ /* 0x0013680000300800 */
[----:B--2---:R1:W5:Y:S04]  /*14790*/  LDL.LU R21, [R1+0x544] ;  /* 0x0005440001157983 */ /* 0x0043680000300800 */
[----:B---3--:R1:W5:Y:S04]  /*147a0*/  LDL.LU R18, [R1+0x540] ;  /* 0x0005400001127983 */ /* 0x0083680000300800 */
[----:B------:R0:W-:Y:S04]  /*147b0*/  STS.U16 [R0+UR9+0xbf00], R19 ;  /* 0x00bf001300007988 */ /* 0x0001e80008000409 */
[----:B------:R2:W-:Y:S04]  /*147c0*/  STS.U16 [R0+UR9+0xc300], R16 ;  /* 0x00c3001000007988 */ /* 0x0005e80008000409 */
[----:B------:R3:W-:Y:S04]  /*147d0*/  STS.U16 [R0+UR9+0xc700], R17 ;  /* 0x00c7001100007988 */ /* 0x0007e80008000409 */
[----:B0-----:R1:W5:Y:S04]  /*147e0*/  LDL.LU R19, [R1+0x53c] ;  /* 0x00053c0001137983 */ /* 0x0013680000300800 */
[----:B--2---:R1:W5:Y:S04]  /*147f0*/  LDL.LU R16, [R1+0x538] ;  /* 0x0005380001107983 */ /* 0x0043680000300800 */
[----:B---3--:R1:W5:Y:S04]  /*14800*/  LDL.LU R17, [R1+0x534] ;  /* 0x0005340001117983 */ /* 0x0083680000300800 */
[----:B------:R0:W-:Y:S04]  /*14810*/  STS.U16 [R0+UR9+0xcb00], R14 ;  /* 0x00cb000e00007988 */ /* 0x0001e80008000409 */
[----:B----4-:R2:W-:Y:S04]  /*14820*/  STS.U16 [R0+UR9+0xcf00], R15 ;  /* 0x00cf000f00007988 */ /* 0x0105e80008000409 */
        /* <DEDUP_REMOVED lines=23> */
[----:B------:R2:W-:Y:S01]  /*149a0*/  STS.U16 [R0+UR9+0xff00], R2 ;  /* 0x00ff000200007988 */ /* 0x0005e20008000409 */
[----:B------:R3:W-:Y:S06]  /*149b0*/  MEMBAR.ALL.CTA ;  /* 0x0000000000007992 */ /* 0x0007ec0000008000 */
[----:B---3--:R-:W3:Y:S04]  /*149c0*/  FENCE.VIEW.ASYNC.S ;  /* 0x00000000000073c6 */ /* 0x008ee80000000000 */
[----:B0-----:R1:W5:Y:S04]  /*149d0*/  LDL.LU R164, [R1+0x500] ;  /* 0x0005000001a47983 */ /* 0x0013680000300800 */
[----:B--2---:R1:W5:Y:S01]  /*149e0*/  LDL.LU R0, [R1+0x4fc] ;  /* 0x0004fc0001007983 */ /* 0x0043620000300800 */
[----:B------:R-:W-:-:S04]  /*149f0*/  ULEA UR11, UR5, UR9, 0x3 ;  /* 0x00000009050b7291 */ /* 0x000fc8000f8e18ff */
[----:B------:R-:W-:Y:S01]  /*14a00*/  UIADD3 UR11, UPT, UPT, UR11, 0x14000, URZ ;  /* 0x000140000b0b7890 */ /* 0x000fe2000fffe0ff */
[----:B---3--:R-:W-:Y:S06]  /*14a10*/  BAR.SYNC.DEFER_BLOCKING 0x0 ;  /* 0x0000000000007b1d */ /* 0x008fec0000010000 */
[----:B------:R-:W-:Y:S05]  /*14a20*/  @P2 BRA `(.L_x_9) ;  /* 0x00000000004c2947 */ /* 0x000fea0003800000 */
[----:B------:R-:W-:Y:S01]  /*14a30*/  UMOV UR15, 0x40004040 ;  /* 0x40004040000f7882 */ /* 0x000fe20000000000 */
        /* <DEDUP_REMOVED lines=9> */
[----:B------:R0:W-:Y:S01]  /*14ad0*/  UTCHMMA gdesc[UR14], gdesc[UR12], tmem[UR8], tmem[UR16], idesc[UR17], UPT ;  /* 0x00ff100c0e0075ea */ /* 0x0001e2000b800008 */
        /* <DEDUP_REMOVED lines=8> */
.L_x_9:
[----:B------:R-:W2:Y:S01]  /*14b60*/  LDL.LU R2, [R1+0x2f0] ;  /* 0x0002f00001027983 */ /* 0x000ea20000300800 */
[----:B------:R-:W-:Y:S02]  /*14b70*/  UIADD3 UR5, UPT, UPT, UR5, 0x1, URZ ;  /* 0x0000000105057890 */ /* 0x000fe4000fffe0ff */
[----:B------:R-:W-:Y:S02]  /*14b80*/  UIADD3 UR32, UPT, UPT, UR32, -0x40, URZ ;  /* 0xffffffc020207890 */ /* 0x000fe4000fffe0ff */
[----:B------:R-:W-:-:S04]  /*14b90*/  UISETP.GT.AND UP1, UPT, UR5, 0x1, UPT ;  /* 0x000000010500788c */ /* 0x000fc8000bf24270 */
[----:B0-----:R-:W-:Y:S02]  /*14ba0*/  USEL UR6, URZ, 0x1, !UP1 ;  /* 0x00000001ff067887 */ /* 0x001fe4000c800000 */
[----:B------:R-:W-:Y:S02]  /*14bb0*/  USEL UR5, UR5, URZ, !UP1 ;  /* 0x000000ff05057287 */ /* 0x000fe4000c800000 */
[----:B------:R-:W-:-:S03]  /*14bc0*/  ULOP3.LUT UR7, UR4, UR6, URZ, 0x3c, !UPT ;  /* 0x0000000604077292 */ /* 0x000fc6000f8e3cff */
[----:B------:R-:W-:-:S04]  /*14bd0*/  UMOV UR6, UR4 ;  /* 0x0000000400067c82 */ /* 0x000fc80008000000 */
[----:B------:R-:W-:Y:S01]  /*14be0*/  UMOV UR4, UR7 ;  /* 0x0000000700047c82 */ /* 0x000fe20008000000 */
[----:B--2---:R-:W-:-:S05]  /*14bf0*/  VIADD R2, R2, 0xffffffff ;  /* 0xffffffff02027836 */ /* 0x004fca0000000000 */
[----:B------:R2:W-:Y:S01]  /*14c00*/  STL [R1+0x2f0], R2 ;  /* 0x0002f00201007387 */ /* 0x0005e20000100800 */
[----:B------:R-:W-:-:S13]  /*14c10*/  ISETP.NE.U32.AND P0, PT, R2, RZ, PT ;  /* 0x000000ff0200720c */ /* 0x000fda0003f05070 */
[----:B--2---:R-:W-:Y:S05]  /*14c20*/  @P0 BRA `(.L_x_10) ;  /* 0xffffffac00a40947 */ /* 0x004fea000383ffff */
.L_x_7:
[----:B------:R-:W2:Y:S01]  /*14c30*/  LDL.LU R154, [R1+0x2fc] ;  /* 0x0002fc00019a7983 */ /* 0x000ea20000300800 */
[----:B0-----:R-:W2:Y:S01]  /*14c40*/  LDCU UR4, c[0x0][0x3b4] ;  /* 0x00007680ff0477ac */ /* 0x001ea20008000800 */
[----:B-----5:R-:W0:Y:S02]  /*14c50*/  LDC R6, c[0x0][0x3b8] ;  /* 0x0000ee00ff067b82 */ /* 0x020e240000000800 */
[----:B------:R-:W3:Y:S01]  /*14c60*/  LDL.LU R155, [R1+0x2f4] ;  /* 0x0002f400019b7983 */ /* 0x000ee20000300800 */
[----:B------:R-:W4:Y:S03]  /*14c70*/  LDCU.128 UR12, c[0x0][0x390] ;  /* 0x00007200ff0c77ac */ /* 0x000f260008000c00 */
[----:B------:R-:W3:Y:S01]  /*14c80*/  LDL.LU R156, [R1+0x3c0] ;  /* 0x0003c000019c7983 */ /* 0x000ee20000300800 */
[----:B------:R-:W1:Y:S03]  /*14c90*/  LDCU UR5, c[0x0][0x39c] ;  /* 0x00007380ff0577ac */ /* 0x000e660008000800 */
[----:B------:R-:W3:Y:S04]  /*14ca0*/  LDL.LU R157, [R1+0x300] ;  /* 0x00030000019d7983 */ /* 0x000ee80000300800 */
[----:B------:R-:W3:Y:S04]  /*14cb0*/  LDL.LU R158, [R1+0x304] ;  /* 0x00030400019e7983 */ /* 0x000ee80000300800 */
[----:B------:R-:W3:Y:S04]  /*14cc0*/  LDL R159, [R1+0x2f8] ;  /* 0x0002f800019f7983 */ /* 0x000ee80000100800 */
[----:B------:R-:W3:Y:S04]  /*14cd0*/  LDL R160, [R1+0x310] ;  /* 0x0003100001a07983 */ /* 0x000ee80000100800 */
[----:B------:R-:W3:Y:S04]  /*14ce0*/  LDL R161, [R1+0x37c] ;  /* 0x00037c0001a17983 */ /* 0x000ee80000100800 */
[----:B------:R-:W3:Y:S04]  /*14cf0*/  LDL R162, [R1+0x378] ;  /* 0x0003780001a27983 */ /* 0x000ee80000100800 */
[----:B------:R-:W3:Y:S04]  /*14d00*/  LDL R163, [R1+0x324] ;  /* 0x0003240001a37983 */ /* 0x000ee80000100800 */
[----:B------:R-:W3:Y:S04]  /*14d10*/  LDL R165, [R1+0x374] ;  /* 0x0003740001a57983 */ /* 0x000ee80000100800 */
[----:B------:R-:W3:Y:S01]  /*14d20*/  LDL R164, [R1+0x370] ;  /* 0x0003700001a47983 */ /* 0x000ee20000100800 */
[----:B0-----:R-:W-:Y:S01]  /*14d30*/  IMAD R5, R0, R6, RZ ;  /* 0x0000000600057224 */ /* 0x001fe200078e02ff */
[----:B------:R-:W0:Y:S02]  /*14d40*/  S2R R153, SR_TID.X ;  /* 0x0000000000997919 */ /* 0x000e240000002100 */
[----:B0-----:R-:W-:-:S02]  /*14d50*/  IMAD.SHL.U32 R2, R153, 0x80, RZ ;  /* 0x0000008099027824 */ /* 0x001fc400078e00ff */
[----:B------:R-:W-:-:S03]  /*14d60*/  IMAD.SHL.U32 R3, R153, 0x10, RZ ;  /* 0x0000001099037824 */ /* 0x000fc600078e00ff */
[----:B------:R-:W-:Y:S02]  /*14d70*/  LOP3.LUT R2, R2, 0x800, RZ, 0xc0, !PT ;  /* 0x0000080002027812 */ /* 0x000fe400078ec0ff */
[----:B------:R-:W-:-:S04]  /*14d80*/  LOP3.LUT R3, R3, 0xf0, RZ, 0xc0, !PT ;  /* 0x000000f003037812 */ /* 0x000fc800078ec0ff */
[----:B------:R-:W-:Y:S01]  /*14d90*/  IADD3 R3, PT, PT, R3, UR9, R2 ;  /* 0x0000000903037c10 */ /* 0x000fe2000fffe002 */
[C---:B--2---:R-:W-:Y:S01]  /*14da0*/  IMAD R4, R154.reuse, UR4, RZ ;  /* 0x000000049a047c24 */ /* 0x044fe2000f8e02ff */
[----:B----4-:R-:W-:Y:S02]  /*14db0*/  ISETP.GE.AND P0, PT, R154, UR14, PT ;  /* 0x0000000e9a007c0c */ /* 0x010fe4000bf06270 */
[----:B---3--:R-:W-:Y:S02]  /*14dc0*/  ISETP.GE.AND P6, PT, R155, 0x40, PT ;  /* 0x000000409b00780c */ /* 0x008fe40003fc6270 */
[----:B------:R-:W-:Y:S02]  /*14dd0*/  LEA R2, P4, R4, UR12, 0x1 ;  /* 0x0000000c04027c11 */ /* 0x000fe4000f8808ff */
[----:B------:R-:W-:Y:S02]  /*14de0*/  ISETP.LT.AND P5, PT, R0, UR15, !P0 ;  /* 0x0000000f00007c0c */ /* 0x000fe4000c7a1270 */
[----:B------:R-:W-:-:S02]  /*14df0*/  LEA.HI.X.SX32 R0, R4, UR13, 0x1, P4 ;  /* 0x0000000d04007c11 */ /* 0x000fc4000a0f0eff */
[----:B-1----:R-:W-:Y:S01]  /*14e00*/  ISETP.LT.AND P2, PT, R156, UR5, !P0 ;  /* 0x000000059c007c0c */ /* 0x002fe2000c741270 */
[CC--:B------:R-:W-:Y:S01]  /*14e10*/  IMAD R7, R157.reuse, R6.reuse, RZ ;  /* 0x000000069d077224 */ /* 0x0c0fe200078e02ff */
[----:B------:R-:W-:Y:S02]  /*14e20*/  ISETP.LT.AND P3, PT, R157, UR15, !P0 ;  /* 0x0000000f9d007c0c */ /* 0x000fe4000c761270 */
[C---:B------:R-:W-:Y:S01]  /*14e30*/  ISETP.LT.AND P4, PT, R158.reuse, UR15, !P0 ;  /* 0x0000000f9e007c0c */ /* 0x040fe2000c781270 */
[-C--:B------:R-:W-:Y:S02]  /*14e40*/  IMAD R11, R158, R6.reuse, RZ ;  /* 0x000000069e0b7224 */ /* 0x080fe400078e02ff */
[-C--:B------:R-:W-:Y:S02]  /*14e50*/  IMAD R13, R159, R6.reuse, RZ ;  /* 0x000000069f0d7224 */ /* 0x080fe400078e02ff */
[-C--:B------:R-:W-:Y:S02]  /*14e60*/  IMAD R17, R160, R6.reuse, RZ ;  /* 0x00000006a0117224 */ /* 0x080fe400078e02ff */
[----:B------:R-:W-:-:S02]  /*14e70*/  IMAD R19, R161, R6, RZ ;  /* 0x00000006a1137224 */ /* 0x000fc400078e02ff */
[-C--:B------:R-:W-:Y:S02]  /*14e80*/  IMAD R21, R162, R6.reuse, RZ ;  /* 0x00000006a2157224 */ /* 0x080fe400078e02ff */
[-C--:B------:R-:W-:Y:S02]  /*14e90*/  IMAD R23, R163, R6.reuse, RZ ;  /* 0x00000006a3177224 */ /* 0x080fe400078e02ff */
[-C--:B------:R-:W-:Y:S02]  /*14ea0*/  IMAD R25, R165, R6.reuse, RZ ;  /* 0x00000006a5197224 */ /* 0x080fe400078e02ff */
[----:B------:R-:W-:Y:S01]  /*14eb0*/  IMAD R15, R164, R6, RZ ;  /* 0x00000006a40f7224 */ /* 0x000fe200078e02ff */
[----:B------:R-:W-:Y:S06]  /*14ec0*/  @!P6 BRA `(.L_x_11) ;  /* 0x000000000010e947 */ /* 0x000fec0003800000 */
[----:B------:R-:W-:-:S06]  /*14ed0*/  USHF.L.U32 UR6, UR6, 0x1f, URZ ;  /* 0x0000001f06067899 */ /* 0x000fcc00080006ff */
[----:B------:R-:W-:-:S04]  /*14ee0*/  IMAD.U32 R4, RZ, RZ, UR6 ;  /* 0x00000006ff047e24 */ /* 0x000fc8000f8e00ff */
[----:B------:R-:W0:Y:S02]  /*14ef0*/  SYNCS.PHASECHK.TRANS64.TRYWAIT P6, [UR11], R4 ;  /* 0x00000004ff0075a7 */ /* 0x000e2400080c110b */
[----:B0-----:R-:W-:Y:S05]  /*14f00*/  @!P6 BRA `(.L_x_12) ;  /* 0x000000440044e947 */ /* 0x001fea0003800000 */
.L_x_11:
[----:B------:R-:W2:Y:S01]  /*14f10*/  LDL R6, [R1+0x334] ;  /* 0x0003340001067983 */ /* 0x000ea20000100800 */
[----:B------:R-:W2:Y:S03]  /*14f20*/  LDC R12, c[0x0][0x3b8] ;  /* 0x0000ee00ff0c7b82 */ /* 0x000ea60000000800 */
[----:B------:R-:W3:Y:S04]  /*14f30*/  LDL R10, [R1+0x328] ;  /* 0x00032800010a7983 */ /* 0x000ee80000100800 */
[----:B------:R-:W4:Y:S04]  /*14f40*/  LDL R18, [R1+0x308] ;  /* 0x0003080001127983 */ /* 0x000f280000100800 */
[----:B------:R-:W5:Y:S04]  /*14f50*/  LDL R16, [R1+0x330] ;  /* 0x0003300001107983 */ /* 0x000f680000100800 */
[----:B------:R-:W4:Y:S01]  /*14f60*/  LDL R14, [R1+0x32c] ;  /* 0x00032c00010e7983 */ /* 0x000f220000100800 */
[----:B------:R-:W-:Y:S01]  /*14f70*/  BAR.SYNC.DEFER_BLOCKING 0x0 ;  /* 0x0000000000007b1d */ /* 0x000fe20000010000 */
[----:B------:R-:W-:-:S05]  /*14f80*/  LEA R164, P6, R5, R2, 0x1 ;  /* 0x0000000205a47211 */ /* 0x000fca00078c08ff */
[----:B------:R-:W0:Y:S01]  /*14f90*/  LDCU UR4, c[0x0][0x39c] ;  /* 0x00007380ff0477ac */ /* 0x000e220008000800 */
[----:B------:R-:W4:Y:S01]  /*14fa0*/  LDL.LU R8, [R1+0x2f8] ;  /* 0x0002f80001087983 */ /* 0x000f220000300800 */
[----:B------:R-:W1:Y:S01]  /*14fb0*/  LDCU UR5, c[0x0][0x39c] ;  /* 0x00007380ff0577ac */ /* 0x000e620008000800 */
[----:B------:R-:W0:Y:S01]  /*14fc0*/  LDCU UR6, c[0x0][0x39c] ;  /* 0x00007380ff0677ac */ /* 0x000e220008000800 */
[----:B------:R-:W0:Y:S01]  /*14fd0*/  LDCU UR7, c[0x0][0x39c] ;  /* 0x00007380ff0777ac */ /* 0x000e220008000800 */
[----:B------:R-:W0:Y:S02]  /*14fe0*/  @!P1 SYNCS.CCTL.IV [UR9+0x14000] ;  /* 0x01400000ff0099b1 */ /* 0x000e240008000009 */
[----:B0-----:R-:W-:Y:S01]  /*14ff0*/  BAR.SYNC.DEFER_BLOCKING 0x0 ;  /* 0x0000000000007b1d */ /* 0x001fe20000010000 */
[----:B--2---:R-:W-:-:S05]  /*15000*/  IMAD R9, R6, R12, RZ ;  /* 0x0000000c06097224 */ /* 0x004fca00078e02ff */
[----:B------:R-:W0:Y:S01]  /*15010*/  @!P1 SYNCS.CCTL.IV [UR9+0x14008] ;  /* 0x01400800ff0099b1 */ /* 0x000e220008000009 */
[----:B------:R-:W2:Y:S01]  /*15020*/  LDL.LU R6, [R1+0x310] ;  /* 0x0003100001067983 */ /* 0x000ea20000300800 */
[----:B------:R-:W-:-:S04]  /*15030*/  LEA R162, P1, R7, R2, 0x1 ;  /* 0x0000000207a27211 */ /* 0x000fc800078208ff */
[----:B------:R-:W-:Y:S01]  /*15040*/  LEA.HI.X.SX32 R163, R7, R0, 0x1, P1 ;  /* 0x0000000007a37211 */ /* 0x000fe200008f0eff */
[----:B---3--:R-:W-:Y:S02]  /*15050*/  IMAD R7, R10, R12, RZ ;  /* 0x0000000c0a077224 */ /* 0x008fe400078e02ff */
[----:B------:R-:W3:Y:S01]  /*15060*/  S2R R10, SR_TID.X ;  /* 0x00000000000a7919 */ /* 0x000ee20000002100 */
[----:B------:R-:W-:Y:S02]  /*15070*/  LEA.HI.X.SX32 R165, R5, R0, 0x1, P6 ;  /* 0x0000000005a57211 */ /* 0x000fe400030f0eff */
[-C--:B------:R-:W-:Y:S02]  /*15080*/  LEA R160, P6, R11, R2.reuse, 0x1 ;  /* 0x000000020ba07211 */ /* 0x080fe400078c08ff */
[----:B------:R-:W-:Y:S02]  /*15090*/  LEA R158, P1, R13, R2, 0x1 ;  /* 0x000000020d9e7211 */ /* 0x000fe400078208ff */
[----:B------:R-:W-:-:S02]  /*150a0*/  LEA.HI.X.SX32 R161, R11, R0, 0x1, P6 ;  /* 0x000000000ba17211 */ /* 0x000fc400030f0eff */
[----:B------:R-:W-:Y:S02]  /*150b0*/  LEA R156, P6, R17, R2, 0x1 ;  /* 0x00000002119c7211 */ /* 0x000fe400078c08ff */
[-C--:B------:R-:W-:Y:S02]  /*150c0*/  LEA.HI.X.SX32 R159, R13, R0.reuse, 0x1, P1 ;  /* 0x000000000d9f7211 */ /* 0x080fe400008f0eff */
[----:B------:R-:W-:Y:S02]  /*150d0*/  LEA.HI.X.SX32 R157, R17, R0, 0x1, P6 ;  /* 0x00000000119d7211 */ /* 0x000fe400030f0eff */
[-C--:B------:R-:W-:Y:S02]  /*150e0*/  LEA R154, P1, R19, R2.reuse, 0x1 ;  /* 0x00000002139a7211 */ /* 0x080fe400078208ff */
[----:B------:R-:W-:Y:S02]  /*150f0*/  LEA R152, P6, R21, R2, 0x1 ;  /* 0x0000000215987211 */ /* 0x000fe400078c08ff */
[----:B------:R-:W-:-:S02]  /*15100*/  LEA.HI.X.SX32 R155, R19, R0, 0x1, P1 ;  /* 0x00000000139b7211 */ /* 0x000fc400008f0eff */
[----:B------:R-:W-:Y:S02]  /*15110*/  LEA.HI.X.SX32 R153, R21, R0, 0x1, P6 ;  /* 0x0000000015997211 */ /* 0x000fe400030f0eff */
[-C--:B------:R-:W-:Y:S02]  /*15120*/  LEA R136, P1, R23, R2.reuse, 0x1 ;  /* 0x0000000217887211 */ /* 0x080fe400078208ff */
[----:B------:R-:W-:Y:S01]  /*15130*/  LEA R138, P6, R25, R2, 0x1 ;  /* 0x00000002198a7211 */ /* 0x000fe200078c08ff */
[----:B----4-:R-:W-:Y:S01]  /*15140*/  IMAD R11, R18, R12, RZ ;  /* 0x0000000c120b7224 */ /* 0x010fe200078e02ff */
[----:B------:R-:W-:Y:S01]  /*15150*/  LEA.HI.X.SX32 R137, R23, R0, 0x1, P1 ;  /* 0x0000000017897211 */ /* 0x000fe200008f0eff */
[----:B-----5:R-:W-:Y:S01]  /*15160*/  IMAD R13, R16, R12, RZ ;  /* 0x0000000c100d7224 */ /* 0x020fe200078e02ff */
[----:B------:R-:W-:Y:S02]  /*15170*/  LEA.HI.X.SX32 R139, R25, R0, 0x1, P6 ;  /* 0x00000000198b7211 */ /* 0x000fe400030f0eff */
[----:B------:R-:W-:-:S02]  /*15180*/  LEA R140, P1, R15, R2, 0x1 ;  /* 0x000000020f8c7211 */ /* 0x000fc400078208ff */
[----:B------:R-:W-:Y:S01]  /*15190*/  LEA R148, P6, R9, R2, 0x1 ;  /* 0x0000000209947211 */ /* 0x000fe200078c08ff */
[----:B------:R-:W-:Y:S01]  /*151a0*/  IMAD R5, R14, R12, RZ ;  /* 0x0000000c0e057224 */ /* 0x000fe200078e02ff */
[-C--:B------:R-:W-:Y:S01]  /*151b0*/  LEA.HI.X.SX32 R141, R15, R0.reuse, 0x1, P1 ;  /* 0x000000000f8d7211 */ /* 0x080fe200008f0eff */
[----:B---3--:R-:W-:Y:S01]  /*151c0*/  IMAD.SHL.U32 R4, R10, 0x8, RZ ;  /* 0x000000080a047824 */ /* 0x008fe200078e00ff */
[----:B------:R-:W-:Y:S02]  /*151d0*/  LEA.HI.X.SX32 R149, R9, R0, 0x1, P6 ;  /* 0x0000000009957211 */ /* 0x000fe400030f0eff */
[-C--:B------:R-:W-:Y:S02]  /*151e0*/  LEA R134, P1, R11, R2.reuse, 0x1 ;  /* 0x000000020b867211 */ /* 0x080fe400078208ff */
[----:B------:R-:W-:Y:S02]  /*151f0*/  LEA R150, P6, R13, R2, 0x1 ;  /* 0x000000020d967211 */ /* 0x000fe400078c08ff */
[----:B------:R-:W-:-:S02]  /*15200*/  LEA.HI.X.SX32 R135, R11, R0, 0x1, P1 ;  /* 0x000000000b877211 */ /* 0x000fc400008f0eff */
[----:B------:R-:W-:Y:S02]  /*15210*/  LEA.HI.X.SX32 R151, R13, R0, 0x1, P6 ;  /* 0x000000000d977211 */ /* 0x000fe400030f0eff */
[-C--:B------:R-:W-:Y:S02]  /*15220*/  LEA R132, P1, R5, R2.reuse, 0x1 ;  /* 0x0000000205847211 */ /* 0x080fe400078208ff */
[----:B------:R-:W-:Y:S02]  /*15230*/  LEA R142, P6, R7, R2, 0x1 ;  /* 0x00000002078e7211 */ /* 0x000fe400078c08ff */
[----:B------:R-:W-:Y:S02]  /*15240*/  LOP3.LUT R4, R4, 0x300, RZ, 0xc0, !PT ;  /* 0x0000030004047812 */ /* 0x000fe400078ec0ff */
[-C--:B------:R-:W-:Y:S02]  /*15250*/  LEA.HI.X.SX32 R133, R5, R0.reuse, 0x1, P1 ;  /* 0x0000000005857211 */ /* 0x080fe400008f0eff */
[----:B------:R-:W-:Y:S01]  /*15260*/  LEA.HI.X.SX32 R143, R7, R0, 0x1, P6 ;  /* 0x00000000078f7211 */ /* 0x000fe200030f0eff */
[----:B------:R-:W-:Y:S01]  /*15270*/  IMAD.IADD R3, R4, 0x1, R3 ;  /* 0x0000000104037824 */ /* 0x000fe200078e0203 */
[----:B------:R-:W-:-:S02]  /*15280*/  ISETP.LT.AND P1, PT, R8, UR15, !P0 ;  /* 0x0000000f08007c0c */ /* 0x000fc4000c721270 */
[----:B--2---:R-:W-:Y:S02]  /*15290*/  ISETP.LT.AND P6, PT, R6, UR15, !P0 ;  /* 0x0000000f06007c0c */ /* 0x004fe4000c7c1270 */
[----:B------:R-:W-:Y:S01]  /*152a0*/  LDTM.16dp32bit_t0_t15.x128 R4, tmem[UR10] ;  /* 0x0000000a000479ee */ /* 0x000fe20008b80000 */
[----:B------:R-:W2:Y:S01]  /*152b0*/  LDTM.16dp32bit_t16_t31.x128 R4, tmem[UR10+0x80] ;  /* 0x0000800a000479ee */ /* 0x000ea20008ba0000 */
[----:B------:R-:W-:Y:S01]  /*152c0*/  NOP ;  /* 0x0000000000007918 */ /* 0x000fe20000000000 */
[----:B------:R-:W3:Y:S01]  /*152d0*/  LDCU UR10, c[0x0][0x39c] ;  /* 0x00007380ff0a77ac */ /* 0x000ee20008000800 */
[----:B--2---:R-:W-:Y:S02]  /*152e0*/  F2FP.BF16.F32.PACK_AB R4, R6, R4 ;  /* 0x000000040604723e */ /* 0x004fe400000010ff */
[----:B------:R-:W-:Y:S02]  /*152f0*/  F2FP.BF16.F32.PACK_AB R6, R14, R12 ;  /* 0x0000000c0e06723e */ /* 0x000fe400000010ff */
[----:B------:R-:W-:-:S02]  /*15300*/  F2FP.BF16.F32.PACK_AB R12, R39, R37 ;  /* 0x00000025270c723e */ /* 0x000fc400000010ff */
[----:B------:R-:W-:Y:S02]  /*15310*/  F2FP.BF16.F32.PACK_AB R37, R42, R40 ;  /* 0x000000282a25723e */ /* 0x000fe400000010ff */
[----:B------:R-:W2:Y:S01]  /*15320*/  S2R R42, SR_TID.X ;  /* 0x00000000002a7919 */ /* 0x000ea20000002100 */
[----:B------:R-:W-:Y:S02]  /*15330*/  F2FP.BF16.F32.PACK_AB R144, R7, R5 ;  /* 0x000000050790723e */ /* 0x000fe400000010ff */
[----:B------:R-:W-:Y:S02]  /*15340*/  F2FP.BF16.F32.PACK_AB R5, R10, R8 ;  /* 0x000000080a05723e */ /* 0x000fe400000010ff */
[----:B------:R-:W-:Y:S02]  /*15350*/  F2FP.BF16.F32.PACK_AB R145, R11, R9 ;  /* 0x000000090b91723e */ /* 0x000fe400000010ff */
[----:B------:R-:W-:Y:S02]  /*15360*/  F2FP.BF16.F32.PACK_AB R146, R15, R13 ;  /* 0x0000000d0f92723e */ /* 0x000fe400000010ff */
[----:B------:R-:W-:-:S02]  /*15370*/  F2FP.BF16.F32.PACK_AB R7, R18, R16 ;  /* 0x000000101207723e */ /* 0x000fc400000010ff */
[----:B------:R-:W-:-:S03]  /*15380*/  F2FP.BF16.F32.PACK_AB R147, R19, R17 ;  /* 0x000000111393723e */ /* 0x000fc600000010ff */
[----:B0-----:R-:W-:Y:S04]  /*15390*/  STS.128 [R3], R4 ;  /* 0x0000000403007388 */ /* 0x001fe80000000c00 */
[----:B------:R-:W-:Y:S01]  /*153a0*/  STS.128 [R3+0x400], R144 ;  /* 0x0004009003007388 */ /* 0x000fe20000000c00 */
[----:B------:R-:W-:Y:S02]  /*153b0*/  F2FP.BF16.F32.PACK_AB R36, R38, R36 ;  /* 0x000000242624723e */ /* 0x000fe400000010ff */
[----:B------:R-:W-:Y:S02]  /*153c0*/  F2FP.BF16.F32.PACK_AB R38, R46, R44 ;  /* 0x0000002c2e26723e */ /* 0x000fe400000010ff */
[----:B------:R-:W-:Y:S02]  /*153d0*/  F2FP.BF16.F32.PACK_AB R16, R55, R53 ;  /* 0x000000353710723e */ /* 0x000fe400000010ff */
[----:B------:R-:W-:Y:S01]  /*153e0*/  F2FP.BF16.F32.PACK_AB R55, R66, R64 ;  /* 0x000000404237723e */ /* 0x000fe200000010ff */
[----:B--2---:R-:W-:Y:S01]  /*153f0*/  IMAD.SHL.U32 R46, R42, 0x10, RZ ;  /* 0x000000102a2e7824 */ /* 0x004fe200078e00ff */
[----:B------:R-:W-:-:S04]  /*15400*/  F2FP.BF16.F32.PACK_AB R14, R47, R45 ;  /* 0x0000002d2f0e723e */ /* 0x000fc800000010ff */
[----:B------:R-:W-:Y:S01]  /*15410*/  LOP3.LUT R64, R46, 0x7f0, RZ, 0xc0, !PT ;  /* 0x000007f02e407812 */ /* 0x000fe200078ec0ff */
[----:B------:R-:W-:Y:S01]  /*15420*/  BAR.SYNC.DEFER_BLOCKING 0x0 ;  /* 0x0000000000007b1d */ /* 0x000fe20000010000 */
[----:B------:R-:W-:Y:S02]  /*15430*/  F2FP.BF16.F32.PACK_AB R20, R22, R20 ;  /* 0x000000141614723e */ /* 0x000fe400000010ff */
[----:B------:R-:W-:-:S03]  /*15440*/  F2FP.BF16.F32.PACK_AB R8, R23, R21 ;  /* 0x000000151708723e */ /* 0x000fc600000010ff */
[----:B------:R-:W0:Y:S04]  /*15450*/  LDS.128 R44, [R64+UR9] ;  /* 0x00000009402c7984 */ /* 0x000e280008000c00 */
[----:B------:R-:W-:Y:S01]  /*15460*/  LDS.128 R4, [R64+UR9+0x800] ;  /* 0x0008000940047984 */ /* 0x000fe20008000c00 */
[----:B------:R-:W-:Y:S02]  /*15470*/  F2FP.BF16.F32.PACK_AB R21, R26, R24 ;  /* 0x000000181a15723e */ /* 0x000fe400000010ff */
[----:B------:R-:W-:Y:S02]  /*15480*/  F2FP.BF16.F32.PACK_AB R9, R27, R25 ;  /* 0x000000191b09723e */ /* 0x000fe400000010ff */
[----:B------:R-:W-:Y:S02]  /*15490*/  F2FP.BF16.F32.PACK_AB R22, R30, R28 ;  /* 0x0000001c1e16723e */ /* 0x000fe400000010ff */
[----:B------:R-:W-:-:S02]  /*154a0*/  F2FP.BF16.F32.PACK_AB R10, R31, R29 ;  /* 0x0000001d1f0a723e */ /* 0x000fc400000010ff */
[----:B------:R-:W-:Y:S01]  /*154b0*/  F2FP.BF16.F32.PACK_AB R23, R34, R32 ;  /* 0x000000202217723e */ /* 0x000fe200000010ff */
[----:B------:R-:W-:Y:S01]  /*154c0*/  BAR.SYNC.DEFER_BLOCKING 0x0 ;  /* 0x0000000000007b1d */ /* 0x000fe20000010000 */
[----:B------:R-:W-:-:S05]  /*154d0*/  F2FP.BF16.F32.PACK_AB R11, R35, R33 ;  /* 0x00000021230b723e */ /* 0x000fca00000010ff */
[----:B------:R-:W-:Y:S04]  /*154e0*/  STS.128 [R3], R20 ;  /* 0x0000001403007388 */ /* 0x000fe80000000c00 */
[----:B------:R-:W-:Y:S01]  /*154f0*/  STS.128 [R3+0x400], R8 ;  /* 0x0004000803007388 */ /* 0x000fe20000000c00 */
[----:B------:R-:W-:Y:S01]  /*15500*/  BAR.SYNC.DEFER_BLOCKING 0x0 ;  /* 0x0000000000007b1d */ /* 0x000fe20000010000 */
[----:B------:R-:W-:Y:S02]  /*15510*/  F2FP.BF16.F32.PACK_AB R13, R43, R41 ;  /* 0x000000292b0d723e */ /* 0x000fe400000010ff */
[----:B------:R-:W-:-:S03]  /*15520*/  F2FP.BF16.F32.PACK_AB R39, R50, R48 ;  /* 0x000000303227723e */ /* 0x000fc600000010ff */
[----:B------:R-:W2:Y:S04]  /*15530*/  LDS.128 R20, [R64+UR9] ;  /* 0x0000000940147984 */ /* 0x000ea80008000c00 */
[----:B------:R-:W-:Y:S01]  /*15540*/  LDS.128 R8, [R64+UR9+0x800] ;  /* 0x0008000940087984 */ /* 0x000fe20008000c00 */
[----:B------:R-:W-:Y:S01]  /*15550*/  BAR.SYNC.DEFER_BLOCKING 0x0 ;  /* 0x0000000000007b1d */ /* 0x000fe20000010000 */
[----:B------:R-:W-:-:S05]  /*15560*/  F2FP.BF16.F32.PACK_AB R15, R51, R49 ;  /* 0x00000031330f723e */ /* 0x000fca00000010ff */
[----:B------:R-:W-:Y:S04]  /*15570*/  STS.128 [R3], R36 ;  /* 0x0000002403007388 */ /* 0x000fe80000000c00 */
[----:B------:R-:W-:Y:S01]  /*15580*/  STS.128 [R3+0x400], R12 ;  /* 0x0004000c03007388 */ /* 0x000fe20000000c00 */
[----:B------:R-:W-:Y:S01]  /*15590*/  BAR.SYNC.DEFER_BLOCKING 0x0 ;  /* 0x0000000000007b1d */ /* 0x000fe20000010000 */
[----:B------:R-:W-:Y:S02]  /*155a0*/  F2FP.BF16.F32.PACK_AB R52, R54, R52 ;  /* 0x000000343634723e */ /* 0x000fe400000010ff */
[----:B------:R-:W-:-:S03]  /*155b0*/  F2FP.BF16.F32.PACK_AB R53, R58, R56 ;  /* 0x000000383a35723e */ /* 0x000fc600000010ff */
[----:B------:R-:W4:Y:S04]  /*155c0*/  LDS.128 R36, [R64+UR9] ;  /* 0x0000000940247984 */ /* 0x000f280008000c00 */
[----:B------:R-:W-:Y:S01]  /*155d0*/  LDS.128 R12, [R64+UR9+0x800] ;  /* 0x00080009400c7984 */ /* 0x000fe20008000c00 */
[----:B------:R-:W-:Y:S01]  /*155e0*/  F2FP.BF16.F32.PACK_AB R17, R59, R57 ;  /* 0x000000393b11723e */ /* 0x000fe200000010ff */
[----:B------:R-:W-:Y:S01]  /*155f0*/  BAR.SYNC.DEFER_BLOCKING 0x0 ;  /* 0x0000000000007b1d */ /* 0x000fe20000010000 */
[----:B------:R-:W-:Y:S02]  /*15600*/  F2FP.BF16.F32.PACK_AB R54, R62, R60 ;  /* 0x0000003c3e36723e */ /* 0x000fe400000010ff */
[----:B------:R-:W-:Y:S02]  /*15610*/  F2FP.BF16.F32.PACK_AB R18, R63, R61 ;  /* 0x0000003d3f12723e */ /* 0x000fe400000010ff */
[----:B------:R-:W-:Y:S01]  /*15620*/  F2FP.BF16.F32.PACK_AB R19, R67, R65 ;  /* 0x000000414313723e */ /* 0x000fe200000010ff */
[----:B------:R-:W-:Y:S04]  /*15630*/  STS.128 [R3], R52 ;  /* 0x0000003403007388 */ /* 0x000fe80000000c00 */
[----:B------:R-:W-:Y:S01]  /*15640*/  STS.128 [R3+0x400], R16 ;  /* 0x0004001003007388 */ /* 0x000fe20000000c00 */
[----:B------:R-:W-:Y:S01]  /*15650*/  BAR.SYNC.DEFER_BLOCKING 0x0 ;  /* 0x0000000000007b1d */ /* 0x000fe20000010000 */
[----:B------:R-:W-:-:S02]  /*15660*/  F2FP.BF16.F32.PACK_AB R68, R70, R68 ;  /* 0x000000444644723e */ /* 0x000fc400000010ff */
[----:B------:R-:W-:-:S03]  /*15670*/  F2FP.BF16.F32.PACK_AB R24, R71, R69 ;  /* 0x000000454718723e */ /* 0x000fc600000010ff */
[----:B------:R-:W5:Y:S04]  /*15680*/  LDS.128 R48, [R64+UR9] ;  /* 0x0000000940307984 */ /* 0x000f680008000c00 */
[----:B------:R-:W-:Y:S01]  /*15690*/  LDS.128 R16, [R64+UR9+0x800] ;  /* 0x0008000940107984 */ /* 0x000fe20008000c00 */
[----:B------:R-:W-:Y:S02]  /*156a0*/  F2FP.BF16.F32.PACK_AB R69, R74, R72 ;  /* 0x000000484a45723e */ /* 0x000fe400000010ff */
[----:B------:R-:W-:Y:S02]  /*156b0*/  F2FP.BF16.F32.PACK_AB R25, R75, R73 ;  /* 0x000000494b19723e */ /* 0x000fe400000010ff */
[----:B------:R-:W-:Y:S02]  /*156c0*/  F2FP.BF16.F32.PACK_AB R70, R78, R76 ;  /* 0x0000004c4e46723e */ /* 0x000fe400000010ff */
[----:B------:R-:W-:Y:S01]  /*156d0*/  F2FP.BF16.F32.PACK_AB R26, R79, R77 ;  /* 0x0000004d4f1a723e */ /* 0x000fe200000010ff */
[----:B------:R-:W2:Y:S01]  /*156e0*/  LDL.LU R78, [R1+0x37c] ;  /* 0x00037c00014e7983 */ /* 0x000ea20000300800 */
[----:B------:R-:W-:Y:S01]  /*156f0*/  F2FP.BF16.F32.PACK_AB R71, R82, R80 ;  /* 0x000000505247723e */ /* 0x000fe200000010ff */
[----:B------:R-:W-:Y:S01]  /*15700*/  BAR.SYNC.DEFER_BLOCKING 0x0 ;  /* 0x0000000000007b1d */ /* 0x000fe20000010000 */
[----:B------:R-:W-:-:S02]  /*15710*/  F2FP.BF16.F32.PACK_AB R27, R83, R81 ;  /* 0x00000051531b723e */ /* 0x000fc400000010ff */
[----:B------:R-:W-:Y:S02]  /*15720*/  F2FP.BF16.F32.PACK_AB R84, R86, R84 ;  /* 0x000000545654723e */ /* 0x000fe400000010ff */
[----:B------:R-:W-:Y:S02]  /*15730*/  F2FP.BF16.F32.PACK_AB R28, R87, R85 ;  /* 0x00000055571c723e */ /* 0x000fe400000010ff */
[----:B------:R-:W-:Y:S01]  /*15740*/  F2FP.BF16.F32.PACK_AB R29, R91, R89 ;  /* 0x000000595b1d723e */ /* 0x000fe200000010ff */
[----:B------:R-:W3:Y:S04]  /*15750*/  LDL.LU R77, [R1+0x378] ;  /* 0x00037800014d7983 */ /* 0x000ee80000300800 */
[----:B------:R-:W-:Y:S04]  /*15760*/  STS.128 [R3], R68 ;  /* 0x0000004403007388 */ /* 0x000fe80000000c00 */
[----:B------:R-:W-:Y:S01]  /*15770*/  STS.128 [R3+0x400], R24 ;  /* 0x0004001803007388 */ /* 0x000fe20000000c00 */
[----:B------:R-:W-:Y:S01]  /*15780*/  BAR.SYNC.DEFER_BLOCKING 0x0 ;  /* 0x0000000000007b1d */ /* 0x000fe20000010000 */
[----:B------:R-:W-:-:S02]  /*15790*/  F2FP.BF16.F32.PACK_AB R85, R90, R88 ;  /* 0x000000585a55723e */ /* 0x000fc400000010ff */
[----:B------:R-:W-:Y:S02]  /*157a0*/  F2FP.BF16.F32.PACK_AB R86, R94, R92 ;  /* 0x0000005c5e56723e */ /* 0x000fe400000010ff */
[----:B------:R-:W-:Y:S02]  /*157b0*/  F2FP.BF16.F32.PACK_AB R30, R95, R93 ;  /* 0x0000005d5f1e723e */ /* 0x000fe400000010ff */
[----:B------:R-:W-:Y:S01]  /*157c0*/  F2FP.BF16.F32.PACK_AB R87, R98, R96 ;  /* 0x000000606257723e */ /* 0x000fe200000010ff */
[----:B------:R-:W4:Y:S01]  /*157d0*/  LDL.LU R76, [R1+0x324] ;  /* 0x00032400014c7983 */ /* 0x000f220000300800 */
[----:B------:R-:W-:Y:S02]  /*157e0*/  F2FP.BF16.F32.PACK_AB R31, R99, R97 ;  /* 0x00000061631f723e */ /* 0x000fe400000010ff */
[----:B------:R-:W-:Y:S01]  /*157f0*/  F2FP.BF16.F32.PACK_AB R100, R102, R100 ;  /* 0x000000646664723e */ /* 0x000fe200000010ff */
[----:B------:R-:W4:Y:S04]  /*15800*/  LDL.LU R75, [R1+0x374] ;  /* 0x00037400014b7983 */ /* 0x000f280000300800 */
[----:B------:R-:W0:Y:S04]  /*15810*/  LDS.128 R52, [R64+UR9] ;  /* 0x0000000940347984 */ /* 0x000e280008000c00 */
[----:B------:R-:W-:Y:S01]  /*15820*/  LDS.128 R24, [R64+UR9+0x800] ;  /* 0x0008000940187984 */ /* 0x000fe20008000c00 */
[----:B------:R-:W-:Y:S01]  /*15830*/  BAR.SYNC.DEFER_BLOCKING 0x0 ;  /* 0x0000000000007b1d */ /* 0x000fe20000010000 */
[----:B------:R-:W-:-:S02]  /*15840*/  F2FP.BF16.F32.PACK_AB R32, R103, R101 ;  /* 0x000000656720723e */ /* 0x000fc400000010ff */
[----:B------:R-:W-:Y:S02]  /*15850*/  F2FP.BF16.F32.PACK_AB R33, R107, R105 ;  /* 0x000000696b21723e */ /* 0x000fe400000010ff */
[----:B------:R-:W-:Y:S02]  /*15860*/  F2FP.BF16.F32.PACK_AB R102, R110, R108 ;  /* 0x0000006c6e66723e */ /* 0x000fe400000010ff */
[----:B------:R-:W-:Y:S01]  /*15870*/  F2FP.BF16.F32.PACK_AB R34, R111, R109 ;  /* 0x0000006d6f22723e */ /* 0x000fe200000010ff */
[----:B------:R-:W5:Y:S04]  /*15880*/  LDL.LU R73, [R1+0x370] ;  /* 0x0003700001497983 */ /* 0x000f680000300800 */
[----:B------:R-:W-:Y:S04]  /*15890*/  STS.128 [R3], R84 ;  /* 0x0000005403007388 */ /* 0x000fe80000000c00 */
[----:B------:R-:W-:Y:S01]  /*158a0*/  STS.128 [R3+0x400], R28 ;  /* 0x0004001c03007388 */ /* 0x000fe20000000c00 */
[----:B------:R-:W-:Y:S01]  /*158b0*/  BAR.SYNC.DEFER_BLOCKING 0x0 ;  /* 0x0000000000007b1d */ /* 0x000fe20000010000 */
[----:B------:R-:W-:-:S02]  /*158c0*/  F2FP.BF16.F32.PACK_AB R101, R106, R104 ;  /* 0x000000686a65723e */ /* 0x000fc400000010ff */
[----:B------:R-:W-:Y:S02]  /*158d0*/  F2FP.BF16.F32.PACK_AB R103, R114, R112 ;  /* 0x000000707267723e */ /* 0x000fe400000010ff */
[----:B------:R-:W-:Y:S02]  /*158e0*/  F2FP.BF16.F32.PACK_AB R35, R115, R113 ;  /* 0x000000717323723e */ /* 0x000fe400000010ff */
[----:B------:R-:W-:Y:S01]  /*158f0*/  F2FP.BF16.F32.PACK_AB R116, R118, R116 ;  /* 0x000000747674723e */ /* 0x000fe200000010ff */
[----:B------:R-:W5:Y:S04]  /*15900*/  LDL.LU R72, [R1+0x334] ;  /* 0x0003340001487983 */ /* 0x000f680000300800 */
        /* <DEDUP_REMOVED lines=13> */
[----:B------:R-:W-:Y:S01]  /*159e0*/  F2FP.BF16.F32.PACK_AB R43, R131, R129 ;  /* 0x00000081832b723e */ /* 0x000fe200000010ff */
[----:B------:R-:W5:Y:S04]  /*159f0*/  LDL.LU R65, [R1+0x330] ;  /* 0x0003300001417983 */ /* 0x000f680000300800 */
[----:B------:R-:W5:Y:S04]  /*15a00*/  LDL.LU R67, [R1+0x32c] ;  /* 0x00032c0001437983 */ /* 0x000f680000300800 */
[----:B------:R-:W5:Y:S04]  /*15a10*/  LDL.LU R66, [R1+0x328] ;  /* 0x0003280001427983 */ /* 0x000f680000300800 */
[----:B------:R-:W1:Y:S04]  /*15a20*/  LDS.128 R32, [R64+UR9] ;  /* 0x0000000940207984 */ /* 0x000e680008000c00 */
[----:B------:R-:W-:Y:S01]  /*15a30*/  LDS.128 R60, [R64+UR9+0x800] ;  /* 0x00080009403c7984 */ /* 0x000fe20008000c00 */
[----:B------:R-:W-:Y:S06]  /*15a40*/  BAR.SYNC.DEFER_BLOCKING 0x0 ;  /* 0x0000000000007b1d */ /* 0x000fec0000010000 */
[----:B------:R-:W-:Y:S04]  /*15a50*/  STS.128 [R3], R116 ;  /* 0x0000007403007388 */ /* 0x000fe80000000c00 */
[----:B------:R0:W-:Y:S01]  /*15a60*/  STS.128 [R3+0x400], R40 ;  /* 0x0004002803007388 */ /* 0x0001e20000000c00 */
[----:B------:R-:W-:Y:S06]  /*15a70*/  BAR.SYNC.DEFER_BLOCKING 0x0 ;  /* 0x0000000000007b1d */ /* 0x000fec0000010000 */
[----:B0-----:R-:W5:Y:S04]  /*15a80*/  LDL.LU R3, [R1+0x320] ;  /* 0x0003200001037983 */ /* 0x001f680000300800 */
[----:B------:R0:W-:Y:S02]  /*15a90*/  @P5 STG.E.U16 desc[UR20][R164.64], R44 ;  /* 0x0000002ca4005986 */ /* 0x0001e4000c101514 */
[----:B0-----:R-:W-:-:S05]  /*15aa0*/  PRMT R44, R44, 0x7632, R44 ;  /* 0x000076322c2c7816 */ /* 0x001fca000000002c */
[----:B------:R0:W-:Y:S04]  /*15ab0*/  @P3 STG.E.U16 desc[UR20][R162.64], R44 ;  /* 0x0000002ca2003986 */ /* 0x0001e8000c101514 */
[----:B0-----:R-:W5:Y:S04]  /*15ac0*/  LDL.LU R44, [R1+0x36c] ;  /* 0x00036c00012c7983 */ /* 0x001f680000300800 */
[----:B------:R-:W5:Y:S04]  /*15ad0*/  LDL.LU R43, [R1+0x368] ;  /* 0x00036800012b7983 */ /* 0x000f680000300800 */
[----:B------:R-:W5:Y:S04]  /*15ae0*/  LDL.LU R42, [R1+0x364] ;  /* 0x00036400012a7983 */ /* 0x000f680000300800 */
[----:B------:R0:W-:Y:S04]  /*15af0*/  @P4 STG.E.U16 desc[UR20][R160.64], R45 ;  /* 0x0000002da0004986 */ /* 0x0001e8000c101514 */
[----:B------:R-:W1:Y:S01]  /*15b00*/  LDL.LU R41, [R1+0x31c] ;  /* 0x00031c0001297983 */ /* 0x000e620000300800 */
[----:B--2---:R-:W-:-:S02]  /*15b10*/  ISETP.LT.AND P5, PT, R78, UR15, !P0 ;  /* 0x0000000f4e007c0c */ /* 0x004fc4000c7a1270 */
[----:B0-----:R-:W-:Y:S02]  /*15b20*/  PRMT R45, R45, 0x7632, R45 ;  /* 0x000076322d2d7816 */ /* 0x001fe4000000002d */
[----:B---3--:R-:W-:-:S03]  /*15b30*/  ISETP.LT.AND P3, PT, R77, UR15, !P0 ;  /* 0x0000000f4d007c0c */ /* 0x008fc6000c761270 */
[----:B------:R0:W-:Y:S04]  /*15b40*/  @P1 STG.E.U16 desc[UR20][R158.64], R45 ;  /* 0x0000002d9e001986 */ /* 0x0001e8000c101514 */
[----:B------:R2:W-:Y:S04]  /*15b50*/  @P6 STG.E.U16 desc[UR20][R156.64], R46 ;  /* 0x0000002e9c006986 */ /* 0x0005e8000c101514 */
[----:B0-----:R-:W3:Y:S01]  /*15b60*/  LDL.LU R45, [R1+0x360] ;  /* 0x00036000012d7983 */ /* 0x001ee20000300800 */
[----:B--2---:R-:W-:-:S05]  /*15b70*/  PRMT R46, R46, 0x7632, R46 ;  /* 0x000076322e2e7816 */ /* 0x004fca000000002e */
[----:B------:R-:W-:Y:S04]  /*15b80*/  @P5 STG.E.U16 desc[UR20][R154.64], R46 ;  /* 0x0000002e9a005986 */ /* 0x000fe8000c101514 */
[----:B------:R0:W-:Y:S01]  /*15b90*/  @P3 STG.E.U16 desc[UR20][R152.64], R47 ;  /* 0x0000002f98003986 */ /* 0x0001e2000c101514 */
[----:B----4-:R-:W-:Y:S02]  /*15ba0*/  ISETP.LT.AND P4, PT, R76, UR15, !P0 ;  /* 0x0000000f4c007c0c */ /* 0x010fe4000c781270 */
[----:B------:R-:W-:Y:S02]  /*15bb0*/  ISETP.LT.AND P1, PT, R75, UR15, !P0 ;  /* 0x0000000f4b007c0c */ /* 0x000fe4000c721270 */
[----:B0-----:R-:W-:-:S09]  /*15bc0*/  PRMT R47, R47, 0x7632, R47 ;  /* 0x000076322f2f7816 */ /* 0x001fd2000000002f */
[----:B------:R-:W-:Y:S04]  /*15bd0*/  @P4 STG.E.U16 desc[UR20][R136.64], R47 ;  /* 0x0000002f88004986 */ /* 0x000fe8000c101514 */
[----:B------:R0:W-:Y:S01]  /*15be0*/  @P1 STG.E.U16 desc[UR20][R138.64], R20 ;  /* 0x000000148a001986 */ /* 0x0001e2000c101514 */
[----:B-----5:R-:W-:Y:S02]  /*15bf0*/  ISETP.LT.AND P6, PT, R73, UR15, !P0 ;  /* 0x0000000f49007c0c */ /* 0x020fe4000c7c1270 */
[----:B0-----:R-:W-:-:S11]  /*15c00*/  PRMT R20, R20, 0x7632, R20 ;  /* 0x0000763214147816 */ /* 0x001fd60000000014 */
[----:B------:R-:W-:Y:S01]  /*15c10*/  @P6 STG.E.U16 desc[UR20][R140.64], R20 ;  /* 0x000000148c006986 */ /* 0x000fe2000c101514 */
[----:B------:R-:W-:Y:S02]  /*15c20*/  ISETP.LT.AND P5, PT, R72, UR15, !P0 ;  /* 0x0000000f48007c0c */ /* 0x000fe4000c7a1270 */
[----:B------:R-:W-:Y:S02]  /*15c30*/  ISETP.LT.AND P3, PT, R74, UR15, !P0 ;  /* 0x0000000f4a007c0c */ /* 0x000fe4000c761270 */
[----:B------:R-:W0:Y:S09]  /*15c40*/  LDC R74, c[0x0][0x3b8] ;  /* 0x0000ee00ff4a7b82 */ /* 0x000e320000000800 */
[----:B------:R2:W-:Y:S02]  /*15c50*/  @P5 STG.E.U16 desc[UR20][R148.64], R21 ;  /* 0x0000001594005986 */ /* 0x0005e4000c101514 */
[----:B--2---:R-:W-:-:S05]  /*15c60*/  PRMT R21, R21, 0x7632, R21 ;  /* 0x0000763215157816 */ /* 0x004fca0000000015 */
[----:B------:R-:W-:Y:S01]  /*15c70*/  @P3 STG.E.U16 desc[UR20][R134.64], R21 ;  /* 0x0000001586003986 */ /* 0x000fe2000c101514 */
[----:B------:R-:W-:Y:S02]  /*15c80*/  ISETP.LT.AND P4, PT, R65, UR15, !P0 ;  /* 0x0000000f41007c0c */ /* 0x000fe4000c781270 */
[----:B------:R-:W-:Y:S02]  /*15c90*/  ISETP.LT.AND P1, PT, R67, UR15, !P0 ;  /* 0x0000000f43007c0c */ /* 0x000fe4000c721270 */
[----:B------:R-:W-:-:S09]  /*15ca0*/  ISETP.LT.AND P6, PT, R66, UR15, !P0 ;  /* 0x0000000f42007c0c */ /* 0x000fd2000c7c1270 */
[----:B------:R2:W-:Y:S01]  /*15cb0*/  @P4 STG.E.U16 desc[UR20][R150.64], R22 ;  /* 0x0000001696004986 */ /* 0x0005e2000c101514 */
[----:B------:R-:W-:Y:S02]  /*15cc0*/  PRMT R40, R23, 0x7632, R40 ;  /* 0x0000763217287816 */ /* 0x000fe40000000028 */
[----:B--2---:R-:W-:-:S05]  /*15cd0*/  PRMT R22, R22, 0x7632, R22 ;  /* 0x0000763216167816 */ /* 0x004fca0000000016 */
[----:B------:R2:W-:Y:S04]  /*15ce0*/  @P1 STG.E.U16 desc[UR20][R132.64], R22 ;  /* 0x0000001684001986 */ /* 0x0005e8000c101514 */
[----:B------:R4:W-:Y:S01]  /*15cf0*/  @P6 STG.E.U16 desc[UR20][R142.64], R23 ;  /* 0x000000178e006986 */ /* 0x0009e2000c101514 */
[C---:B------:R-:W-:Y:S01]  /*15d00*/  ISETP.LT.AND P5, PT, R3.reuse, UR15, !P0 ;  /* 0x0000000f03007c0c */ /* 0x040fe2000c7a1270 */
[----:B0-----:R-:W-:-:S05]  /*15d10*/  IMAD R3, R3, R74, RZ ;  /* 0x0000004a03037224 */ /* 0x001fca00078e02ff */
[----:B------:R-:W-:-:S04]  /*15d20*/  LEA R20, P3, R3, R2, 0x1 ;  /* 0x0000000203147211 */ /* 0x000fc800078608ff */
[----:B------:R-:W-:-:S05]  /*15d30*/  LEA.HI.X.SX32 R21, R3, R0, 0x1, P3 ;  /* 0x0000000003157211 */ /* 0x000fca00018f0eff */
[----:B------:R-:W-:Y:S01]  /*15d40*/  @P5 STG.E.U16 desc[UR20][R20.64], R40 ;  /* 0x0000002814005986 */ /* 0x000fe2000c101514 */
[C---:B------:R-:W-:Y:S01]  /*15d50*/  IMAD R3, R44.reuse, R74, RZ ;  /* 0x0000004a2c037224 */ /* 0x040fe200078e02ff */
[----:B------:R-:W-:Y:S02]  /*15d60*/  ISETP.LT.AND P4, PT, R44, UR15, !P0 ;  /* 0x0000000f2c007c0c */ /* 0x000fe4000c781270 */
[----:B------:R-:W5:Y:S02]  /*15d70*/  LDL.LU R44, [R1+0x35c] ;  /* 0x00035c00012c7983 */ /* 0x000f640000300800 */
[----:B--2---:R-:W-:-:S04]  /*15d80*/  LEA R22, P1, R3, R2, 0x1 ;  /* 0x0000000203167211 */ /* 0x004fc800078208ff */
[----:B----4-:R-:W-:Y:S01]  /*15d90*/  LEA.HI.X.SX32 R23, R3, R0, 0x1, P1 ;  /* 0x0000000003177211 */ /* 0x010fe200008f0eff */
[CC--:B------:R-:W-:Y:S01]  /*15da0*/  IMAD R3, R43.reuse, R74.reuse, RZ ;  /* 0x0000004a2b037224 */ /* 0x0c0fe200078e02ff */
[----:B------:R-:W-:Y:S02]  /*15db0*/  ISETP.LT.AND P3, PT, R43, UR15, !P0 ;  /* 0x0000000f2b007c0c */ /* 0x000fe4000c761270 */
[----:B------:R-:W2:Y:S04]  /*15dc0*/  LDL.LU R43, [R1+0x358] ;  /* 0x00035800012b7983 */ /* 0x000ea80000300800 */
[----:B------:R0:W-:Y:S01]  /*15dd0*/  @P4 STG.E.U16 desc[UR20][R22.64], R36 ;  /* 0x0000002416004986 */ /* 0x0001e2000c101514 */
[C---:B------:R-:W-:Y:S01]  /*15de0*/  ISETP.LT.AND P4, PT, R42.reuse, UR4, !P0 ;  /* 0x000000042a007c0c */ /* 0x040fe2000c781270 */
[----:B------:R-:W5:Y:S01]  /*15df0*/  LDCU UR4, c[0x0][0x39c] ;  /* 0x00007380ff0477ac */ /* 0x000f620008000800 */
[----:B0-----:R-:W-:-:S02]  /*15e00*/  IMAD R23, R42, R74, RZ ;  /* 0x0000004a2a177224 */ /* 0x001fc400078e02ff */
[----:B------:R-:W4:Y:S01]  /*15e10*/  LDL.LU R42, [R1+0x318] ;  /* 0x00031800012a7983 */ /* 0x000f220000300800 */
[----:B------:R-:W-:Y:S02]  /*15e20*/  LEA R20, P5, R3, R2, 0x1 ;  /* 0x0000000203147211 */ /* 0x000fe400078a08ff */
[C---:B-1----:R-:W-:Y:S01]  /*15e30*/  ISETP.LT.AND P1, PT, R41.reuse, UR5, !P0 ;  /* 0x0000000529007c0c */ /* 0x042fe2000c721270 */
[----:B------:R-:W-:Y:S01]  /*15e40*/  IMAD R41, R41, R74, RZ ;  /* 0x0000004a29297224 */ /* 0x000fe200078e02ff */
[----:B------:R-:W-:Y:S01]  /*15e50*/  LEA.HI.X.SX32 R21, R3, R0, 0x1, P5 ;  /* 0x0000000003157211 */ /* 0x000fe200028f0eff */
[----:B------:R-:W2:Y:S01]  /*15e60*/  LDL.LU R46, [R1+0x354] ;  /* 0x00035400012e7983 */ /* 0x000ea20000300800 */
[----:B------:R-:W-:Y:S01]  /*15e70*/  PRMT R36, R36, 0x7632, R36 ;  /* 0x0000763224247816 */ /* 0x000fe20000000024 */
[----:B------:R-:W2:Y:S01]  /*15e80*/  LDCU UR5, c[0x0][0x39c] ;  /* 0x00007380ff0577ac */ /* 0x000ea20008000800 */
[-C--:B------:R-:W-:Y:S02]  /*15e90*/  LEA R22, P6, R23, R2.reuse, 0x1 ;  /* 0x0000000217167211 */ /* 0x080fe400078c08ff */
[----:B------:R-:W-:Y:S01]  /*15ea0*/  LEA R40, P5, R41, R2, 0x1 ;  /* 0x0000000229287211 */ /* 0x000fe200078a08ff */
[----:B------:R0:W-:Y:S01]  /*15eb0*/  @P3 STG.E.U16 desc[UR20][R20.64], R36 ;  /* 0x0000002414003986 */ /* 0x0001e2000c101514 */
[----:B------:R-:W-:Y:S01]  /*15ec0*/  LEA.HI.X.SX32 R23, R23, R0, 0x1, P6 ;  /* 0x0000000017177211 */ /* 0x000fe200030f0eff */
[C---:B---3--:R-:W-:Y:S01]  /*15ed0*/  IMAD R3, R45.reuse, R74, RZ ;  /* 0x0000004a2d037224 */ /* 0x048fe200078e02ff */
[----:B------:R-:W-:Y:S01]  /*15ee0*/  ISETP.LT.AND P3, PT, R45, UR6, !P0 ;  /* 0x000000062d007c0c */ /* 0x000fe2000c761270 */
[----:B------:R-:W4:Y:S01]  /*15ef0*/  LDCU UR6, c[0x0][0x39c] ;  /* 0x00007380ff0677ac */ /* 0x000f220008000800 */
[----:B------:R-:W3:Y:S01]  /*15f00*/  LDL.LU R45, [R1+0x350] ;  /* 0x00035000012d7983 */ /* 0x000ee20000300800 */
[----:B------:R-:W-:-:S03]  /*15f10*/  LEA.HI.X.SX32 R41, R41, R0, 0x1, P5 ;  /* 0x0000000029297211 */ /* 0x000fc600028f0eff */
[----:B------:R-:W-:Y:S01]  /*15f20*/  @P4 STG.E.U16 desc[UR20][R22.64], R37 ;  /* 0x0000002516004986 */ /* 0x000fe2000c101514 */
[----:B0-----:R-:W-:Y:S02]  /*15f30*/  PRMT R21, R37, 0x7632, R21 ;  /* 0x0000763225157816 */ /* 0x001fe40000000015 */
[----:B------:R-:W-:-:S03]  /*15f40*/  LEA R20, P4, R3, R2, 0x1 ;  /* 0x0000000203147211 */ /* 0x000fc600078808ff */
[----:B------:R0:W-:Y:S02]  /*15f50*/  @P1 STG.E.U16 desc[UR20][R40.64], R21 ;  /* 0x0000001528001986 */ /* 0x0001e4000c101514 */
[----:B0-----:R-:W-:-:S05]  /*15f60*/  LEA.HI.X.SX32 R21, R3, R0, 0x1, P4 ;  /* 0x0000000003157211 */ /* 0x001fca00020f0eff */
[----:B------:R0:W-:Y:S01]  /*15f70*/  @P3 STG.E.U16 desc[UR20][R20.64], R38 ;  /* 0x0000002614003986 */ /* 0x0001e2000c101514 */
[C---:B-----5:R-:W-:Y:S01]  /*15f80*/  ISETP.LT.AND P4, PT, R44.reuse, UR4, !P0 ;  /* 0x000000042c007c0c */ /* 0x060fe2000c781270 */
[----:B------:R-:W-:Y:S01]  /*15f90*/  IMAD R3, R44, R74, RZ ;  /* 0x0000004a2c037224 */ /* 0x000fe200078e02ff */
[----:B------:R-:W1:Y:S01]  /*15fa0*/  LDCU UR4, c[0x0][0x39c] ;  /* 0x00007380ff0477ac */ /* 0x000e620008000800 */
[----:B------:R-:W5:Y:S03]  /*15fb0*/  LDL.LU R44, [R1+0x348] ;  /* 0x00034800012c7983 */ /* 0x000f660000300800 */
[C---:B0-----:R-:W-:Y:S01]  /*15fc0*/  LEA R20, P3, R3.reuse, R2, 0x1 ;  /* 0x0000000203147211 */ /* 0x041fe200078608ff */
[----:B------:R-:W5:Y:S03]  /*15fd0*/  LDL.LU R47, [R1+0x450] ;  /* 0x00045000012f7983 */ /* 0x000f660000300800 */
[----:B------:R-:W-:-:S02]  /*15fe0*/  LEA.HI.X.SX32 R21, R3, R0, 0x1, P3 ;  /* 0x0000000003157211 */ /* 0x000fc400018f0eff */
[C---:B----4-:R-:W-:Y:S01]  /*15ff0*/  ISETP.LT.AND P5, PT, R42.reuse, UR6, !P0 ;  /* 0x000000062a007c0c */ /* 0x050fe2000c7a1270 */
[-C--:B------:R-:W-:Y:S01]  /*16000*/  IMAD R3, R42, R74.reuse, RZ ;  /* 0x0000004a2a037224 */ /* 0x080fe200078e02ff */
[----:B------:R-:W-:Y:S01]  /*16010*/  PRMT R36, R38, 0x7632, R36 ;  /* 0x0000763226247816 */ /* 0x000fe20000000024 */
[----:B------:R-:W4:Y:S01]  /*16020*/  LDL.LU R42, [R1+0x314] ;  /* 0x00031400012a7983 */ /* 0x000f220000300800 */
[C---:B--2---:R-:W-:Y:S01]  /*16030*/  ISETP.LT.AND P1, PT, R43.reuse, UR5, !P0 ;  /* 0x000000052b007c0c */ /* 0x044fe2000c721270 */
[----:B------:R-:W-:Y:S01]  /*16040*/  IMAD R43, R43, R74, RZ ;  /* 0x0000004a2b2b7224 */ /* 0x000fe200078e02ff */
[----:B------:R-:W0:Y:S01]  /*16050*/  LDCU UR5, c[0x0][0x39c] ;  /* 0x00007380ff0577ac */ /* 0x000e220008000800 */
[----:B------:R2:W-:Y:S03]  /*16060*/  @P4 STG.E.U16 desc[UR20][R20.64], R36 ;  /* 0x0000002414004986 */ /* 0x0005e6000c101514 */
[C---:B------:R-:W-:Y:S01]  /*16070*/  LEA R22, P6, R43.reuse, R2, 0x1 ;  /* 0x000000022b167211 */ /* 0x040fe200078c08ff */
[----:B------:R-:W4:Y:S03]  /*16080*/  LDCU UR6, c[0x0][0x39c] ;  /* 0x00007380ff0677ac */ /* 0x000f260008000800 */
[----:B------:R-:W-:-:S02]  /*16090*/  LEA.HI.X.SX32 R23, R43, R0, 0x1, P6 ;  /* 0x000000002b177211 */ /* 0x000fc400030f0eff */
[----:B--2---:R-:W-:Y:S01]  /*160a0*/  LEA R20, P3, R3, R2, 0x1 ;  /* 0x0000000203147211 */ /* 0x004fe200078608ff */
[C---:B---3--:R-:W-:Y:S01]  /*160b0*/  IMAD R37, R45.reuse, R74, RZ ;  /* 0x0000004a2d257224 */ /* 0x048fe200078e02ff */
[----:B-1----:R-:W-:Y:S01]  /*160c0*/  ISETP.LT.AND P4, PT, R45, UR4, !P0 ;  /* 0x000000042d007c0c */ /* 0x002fe2000c781270 */
[----:B------:R1:W-:Y:S01]  /*160d0*/  @P1 STG.E.U16 desc[UR20][R22.64], R39 ;  /* 0x0000002716001986 */ /* 0x0003e2000c101514 */
[----:B------:R-:W-:Y:S01]  /*160e0*/  LEA.HI.X.SX32 R21, R3, R0, 0x1, P3 ;  /* 0x0000000003157211 */ /* 0x000fe200018f0eff */
[C---:B------:R-:W-:Y:S01]  /*160f0*/  IMAD R3, R46.reuse, R74, RZ ;  /* 0x0000004a2e037224 */ /* 0x040fe200078e02ff */
[----:B------:R-:W-:Y:S01]  /*16100*/  ISETP.LT.AND P3, PT, R46, UR7, !P0 ;  /* 0x000000072e007c0c */ /* 0x000fe2000c761270 */
[----:B------:R-:W2:Y:S01]  /*16110*/  LDCU UR4, c[0x0][0x39c] ;  /* 0x00007380ff0477ac */ /* 0x000ea20008000800 */
[----:B------:R-:W3:Y:S01]  /*16120*/  LDL.LU R46, [R1+0x344] ;  /* 0x00034400012e7983 */ /* 0x000ee20000300800 */
[----:B------:R-:W-:Y:S01]  /*16130*/  PRMT R38, R39, 0x7632, R38 ;  /* 0x0000763227267816 */ /* 0x000fe20000000026 */
[----:B------:R-:W0:Y:S02]  /*16140*/  LDCU UR7, c[0x0][0x39c] ;  /* 0x00007380ff0777ac */ /* 0x000e240008000800 */
[----:B------:R-:W2:Y:S01]  /*16150*/  LDL.LU R45, [R1+0x340] ;  /* 0x00034000012d7983 */ /* 0x000ea20000300800 */
[----:B-1----:R-:W-:-:S04]  /*16160*/  LEA R22, P1, R3, R2, 0x1 ;  /* 0x0000000203167211 */ /* 0x002fc800078208ff */
[----:B------:R-:W-:Y:S01]  /*16170*/  LEA.HI.X.SX32 R23, R3, R0, 0x1, P1 ;  /* 0x0000000003177211 */ /* 0x000fe200008f0eff */
[----:B------:R1:W-:Y:S02]  /*16180*/  @P5 STG.E.U16 desc[UR20][R20.64], R38 ;  /* 0x0000002614005986 */ /* 0x0003e4000c101514 */
[----:B-1----:R-:W-:-:S04]  /*16190*/  LEA R20, P6, R37, R2, 0x1 ;  /* 0x0000000225147211 */ /* 0x002fc800078c08ff */
[----:B------:R-:W-:Y:S02]  /*161a0*/  LEA.HI.X.SX32 R21, R37, R0, 0x1, P6 ;  /* 0x0000000025157211 */ /* 0x000fe400030f0eff */
[----:B------:R-:W-:Y:S01]  /*161b0*/  PRMT R39, R48, 0x7632, R39 ;  /* 0x0000763230277816 */ /* 0x000fe20000000027 */
[----:B------:R-:W-:Y:S04]  /*161c0*/  @P3 STG.E.U16 desc[UR20][R22.64], R48 ;  /* 0x0000003016003986 */ /* 0x000fe8000c101514 */
[----:B------:R1:W-:Y:S01]  /*161d0*/  @P4 STG.E.U16 desc[UR20][R20.64], R39 ;  /* 0x0000002714004986 */ /* 0x0003e2000c101514 */
[C---:B-----5:R-:W-:Y:S01]  /*161e0*/  IMAD R41, R44.reuse, R74, RZ ;  /* 0x0000004a2c297224 */ /* 0x060fe200078e02ff */
[----:B0-----:R-:W-:Y:S01]  /*161f0*/  ISETP.LT.AND P1, PT, R44, UR5, !P0 ;  /* 0x000000052c007c0c */ /* 0x001fe2000c721270 */
[----:B------:R-:W0:Y:S01]  /*16200*/  LDCU UR5, c[0x0][0x39c] ;  /* 0x00007380ff0577ac */ /* 0x000e220008000800 */
[----:B------:R-:W5:Y:S04]  /*16210*/  LDL.LU R44, [R1+0x33c] ;  /* 0x00033c00012c7983 */ /* 0x000f680000300800 */
[----:B------:R-:W5:Y:S01]  /*16220*/  LDL.LU R43, [R1+0x30c] ;  /* 0x00030c00012b7983 */ /* 0x000f620000300800 */
[----:B------:R-:W-:-:S04]  /*16230*/  LEA R36, P5, R41, R2, 0x1 ;  /* 0x0000000229247211 */ /* 0x000fc800078a08ff */
[----:B------:R-:W-:Y:S02]  /*16240*/  LEA.HI.X.SX32 R37, R41, R0, 0x1, P5 ;  /* 0x0000000029257211 */ /* 0x000fe400028f0eff */
[C---:B----4-:R-:W-:Y:S01]  /*16250*/  ISETP.LT.AND P6, PT, R42.reuse, UR6, !P0 ;  /* 0x000000062a007c0c */ /* 0x050fe2000c7c1270 */
[----:B------:R-:W-:Y:S02]  /*16260*/  IMAD R3, R42, R74, RZ ;  /* 0x0000004a2a037224 */ /* 0x000fe400078e02ff */
[----:B------:R4:W-:Y:S01]  /*16270*/  @P1 STG.E.U16 desc[UR20][R36.64], R49 ;  /* 0x0000003124001986 */ /* 0x0009e2000c101514 */
[----:B------:R-:W0:Y:S03]  /*16280*/  LDCU UR6, c[0x0][0x39c] ;  /* 0x00007380ff0677ac */ /* 0x000e260008000800 */
[----:B------:R-:W5:Y:S04]  /*16290*/  LDL.LU R42, [R1+0x338] ;  /* 0x00033800012a7983 */ /* 0x000f680000300800 */
[----:B-1----:R-:W5:Y:S04]  /*162a0*/  LDL.LU R39, [R1+0x464] ;  /* 0x0004640001277983 */ /* 0x002f680000300800 */
[----:B------:R-:W5:Y:S01]  /*162b0*/  LDL.LU R41, [R1+0x3dc] ;  /* 0x0003dc0001297983 */ /* 0x000f620000300800 */
[----:B------:R-:W-:-:S02]  /*162c0*/  LEA R20, P1, R3, R2, 0x1 ;  /* 0x0000000203147211 */ /* 0x000fc400078208ff */
[----:B------:R-:W-:Y:S02]  /*162d0*/  PRMT R38, R49, 0x7632, R38 ;  /* 0x0000763231267816 */ /* 0x000fe40000000026 */
[----:B------:R-:W-:Y:S01]  /*162e0*/  LEA.HI.X.SX32 R21, R3, R0, 0x1, P1 ;  /* 0x0000000003157211 */ /* 0x000fe200008f0eff */
[CC--:B---3--:R-:W-:Y:S01]  /*162f0*/  IMAD R23, R46.reuse, R74.reuse, RZ ;  /* 0x0000004a2e177224 */ /* 0x0c8fe200078e02ff */
[----:B--2---:R-:W-:Y:S01]  /*16300*/  ISETP.LT.AND P4, PT, R46, UR4, !P0 ;  /* 0x000000042e007c0c */ /* 0x004fe2000c781270 */
[C---:B------:R-:W-:Y:S01]  /*16310*/  IMAD R3, R45.reuse, R74, RZ ;  /* 0x0000004a2d037224 */ /* 0x040fe200078e02ff */
[----:B0-----:R-:W-:Y:S01]  /*16320*/  ISETP.LT.AND P1, PT, R45, UR5, !P0 ;  /* 0x000000052d007c0c */ /* 0x001fe2000c721270 */
[----:B------:R0:W-:Y:S01]  /*16330*/  @P6 STG.E.U16 desc[UR20][R20.64], R38 ;  /* 0x0000002614006986 */ /* 0x0001e2000c101514 */
[----:B------:R-:W-:Y:S01]  /*16340*/  LEA R22, P5, R23, R2, 0x1 ;  /* 0x0000000217167211 */ /* 0x000fe200078a08ff */
[----:B------:R-:W1:Y:S01]  /*16350*/  LDCU UR4, c[0x0][0x39c] ;  /* 0x00007380ff0477ac */ /* 0x000e620008000800 */
[----:B----4-:R-:W-:-:S02]  /*16360*/  PRMT R36, R50, 0x7632, R36 ;  /* 0x0000763232247816 */ /* 0x010fc40000000024 */
[----:B------:R-:W-:Y:S01]  /*16370*/  LEA.HI.X.SX32 R23, R23, R0, 0x1, P5 ;  /* 0x0000000017177211 */ /* 0x000fe200028f0eff */
[----:B------:R-:W2:Y:S01]  /*16380*/  LDCU UR5, c[0x0][0x39c] ;  /* 0x00007380ff0577ac */ /* 0x000ea20008000800 */
[----:B0-----:R-:W-:-:S04]  /*16390*/  LEA R20, P6, R3, R2, 0x1 ;  /* 0x0000000203147211 */ /* 0x001fc800078c08ff */
[----:B------:R-:W-:Y:S01]  /*163a0*/  LEA.HI.X.SX32 R21, R3, R0, 0x1, P6 ;  /* 0x0000000003157211 */ /* 0x000fe200030f0eff */
[----:B------:R-:W-:Y:S04]  /*163b0*/  @P4 STG.E.U16 desc[UR20][R22.64], R50 ;  /* 0x0000003216004986 */ /* 0x000fe8000c101514 */
[----:B------:R0:W-:Y:S02]  /*163c0*/  @P1 STG.E.U16 desc[UR20][R20.64], R36 ;  /* 0x0000002414001986 */ /* 0x0001e4000c101514 */
[----:B0-----:R-:W-:Y:S01]  /*163d0*/  PRMT R36, R51, 0x7632, R36 ;  /* 0x0000763233247816 */ /* 0x001fe20000000024 */
[CC--:B-----5:R-:W-:Y:S01]  /*163e0*/  IMAD R37, R44.reuse, R74.reuse, RZ ;  /* 0x0000004a2c257224 */ /* 0x0e0fe200078e02ff */
[----:B------:R-:W-:Y:S01]  /*163f0*/  ISETP.LT.AND P5, PT, R44, UR6, !P0 ;  /* 0x000000062c007c0c */ /* 0x000fe2000c7a1270 */
[----:B------:R-:W0:Y:S01]  /*16400*/  LDCU UR6, c[0x0][0x39c] ;  /* 0x00007380ff0677ac */ /* 0x000e220008000800 */
[----:B------:R-:W3:Y:S01]  /*16410*/  LDL.LU R44, [R1+0x474] ;  /* 0x00047400012c7983 */ /* 0x000ee20000300800 */
[----:B------:R-:W-:Y:S01]  /*16420*/  IMAD R3, R43, R74, RZ ;  /* 0x0000004a2b037224 */ /* 0x000fe200078e02ff */
[----:B------:R-:W-:-:S02]  /*16430*/  LEA R22, P4, R37, R2, 0x1 ;  /* 0x0000000225167211 */ /* 0x000fc400078808ff */
[----:B------:R-:W-:Y:S01]  /*16440*/  ISETP.LT.AND P1, PT, R43, UR7, !P0 ;  /* 0x000000072b007c0c */ /* 0x000fe2000c721270 */
[----:B------:R-:W4:Y:S01]  /*16450*/  LDCU UR7, c[0x0][0x39c] ;  /* 0x00007380ff0777ac */ /* 0x000f220008000800 */
[----:B------:R-:W5:Y:S01]  /*16460*/  LDL.LU R43, [R1+0x470] ;  /* 0x00047000012b7983 */ /* 0x000f620000300800 */
[----:B------:R-:W-:Y:S02]  /*16470*/  LEA.HI.X.SX32 R23, R37, R0, 0x1, P4 ;  /* 0x0000000025177211 */ /* 0x000fe400020f0eff */
[----:B------:R-:W-:-:S04]  /*16480*/  LEA R20, P6, R3, R2, 0x1 ;  /* 0x0000000203147211 */ /* 0x000fc800078c08ff */
[----:B------:R-:W-:Y:S01]  /*16490*/  LEA.HI.X.SX32 R21, R3, R0, 0x1, P6 ;  /* 0x0000000003157211 */ /* 0x000fe200030f0eff */
[----:B------:R-:W-:Y:S04]  /*164a0*/  @P5 STG.E.U16 desc[UR20][R22.64], R51 ;  /* 0x0000003316005986 */ /* 0x000fe8000c101514 */
[----:B------:R0:W-:Y:S01]  /*164b0*/  @P1 STG.E.U16 desc[UR20][R20.64], R36 ;  /* 0x0000002414001986 */ /* 0x0001e2000c101514 */
[----:B------:R-:W-:-:S04]  /*164c0*/  IMAD R37, R42, R74, RZ ;  /* 0x0000004a2a257224 */ /* 0x000fc800078e02ff */
[----:B------:R-:W-:Y:S01]  /*164d0*/  IMAD R3, R74, 0x2, R37 ;  /* 0x000000024a037824 */ /* 0x000fe200078e0225 */
[----:B-1----:R-:W-:Y:S01]  /*164e0*/  ISETP.LT.AND P4, PT, R42, UR4, !P0 ;  /* 0x000000042a007c0c */ /* 0x002fe2000c781270 */
[----:B------:R-:W3:Y:S01]  /*164f0*/  LDCU UR4, c[0x0][0x39c] ;  /* 0x00007380ff0477ac */ /* 0x000ee20008000800 */
[----:B------:R-:W4:Y:S02]  /*16500*/  LDL.LU R42, [R1+0x46c] ;  /* 0x00046c00012a7983 */ /* 0x000f240000300800 */
[----:B0-----:R-:W-:Y:S02]  /*16510*/  LEA R20, P1, R3, R2, 0x1 ;  /* 0x0000000203147211 */ /* 0x001fe400078208ff */
[----:B--2---:R-:W-:Y:S01]  /*16520*/  ISETP.LT.AND P5, PT, R39, UR5, !P0 ;  /* 0x0000000527007c0c */ /* 0x004fe2000c7a1270 */
[----:B------:R-:W5:Y:S01]  /*16530*/  LDCU UR5, c[0x0][0x39c] ;  /* 0x00007380ff0577ac */ /* 0x000f620008000800 */
[----:B------:R-:W-:Y:S01]  /*16540*/  LEA.HI.X.SX32 R21, R3, R0, 0x1, P1 ;  /* 0x0000000003157211 */ /* 0x000fe200008f0eff */
[----:B------:R-:W2:Y:S01]  /*16550*/  LDL.LU R39, [R1+0x3d8] ;  /* 0x0003d80001277983 */ /* 0x000ea20000300800 */
[----:B------:R-:W-:Y:S01]  /*16560*/  ISETP.LT.AND P1, PT, R41, UR6, !P0 ;  /* 0x0000000629007c0c */ /* 0x000fe2000c721270 */
[----:B------:R-:W0:Y:S02]  /*16570*/  LDCU UR6, c[0x0][0x39c] ;  /* 0x00007380ff0677ac */ /* 0x000e240008000800 */
[----:B------:R-:W2:Y:S01]  /*16580*/  LDL.LU R41, [R1+0x468] ;  /* 0x0004680001297983 */ /* 0x000ea20000300800 */
[----:B------:R-:W-:-:S02]  /*16590*/  LEA R22, P6, R37, R2, 0x1 ;  /* 0x0000000225167211 */ /* 0x000fc400078c08ff */
[----:B------:R-:W-:Y:S02]  /*165a0*/  ISETP.LT.AND P3, PT, R47, UR10, !P0 ;  /* 0x0000000a2f007c0c */ /* 0x000fe4000c761270 */
[----:B------:R-:W-:Y:S01]  /*165b0*/  LEA.HI.X.SX32 R23, R37, R0, 0x1, P6 ;  /* 0x0000000025177211 */ /* 0x000fe200030f0eff */
[----:B------:R-:W-:Y:S01]  /*165c0*/  IMAD R37, R74, 0x2, R3 ;  /* 0x000000024a257824 */ /* 0x000fe200078e0203 */
[----:B------:R-:W-:-:S03]  /*165d0*/  PRMT R38, R52, 0x7632, R38 ;  /* 0x0000763234267816 */ /* 0x000fc60000000026 */
[----:B------:R1:W-:Y:S06]  /*165e0*/  @P4 STG.E.U16 desc[UR20][R22.64], R52 ;  /* 0x0000003416004986 */ /* 0x0003ec000c101514 */
[----:B------:R0:W-:Y:S01]  /*165f0*/  @P3 STG.E.U16 desc[UR20][R20.64], R38 ;  /* 0x0000002614003986 */ /* 0x0001e2000c101514 */
[----:B-1----:R-:W-:-:S04]  /*16600*/  LEA R22, P6, R37, R2, 0x1 ;  /* 0x0000000225167211 */ /* 0x002fc800078c08ff */
[----:B------:R-:W-:Y:S01]  /*16610*/  LEA.HI.X.SX32 R23, R37, R0, 0x1, P6 ;  /* 0x0000000025177211 */ /* 0x000fe200030f0eff */
[----:B------:R-:W-:Y:S01]  /*16620*/  IMAD R37, R74, 0x2, R37 ;  /* 0x000000024a257824 */ /* 0x000fe200078e0225 */
[----:B------:R-:W-:-:S03]  /*16630*/  PRMT R36, R53, 0x7632, R36 ;  /* 0x0000763235247816 */ /* 0x000fc60000000024 */
[C---:B------:R-:W-:Y:S01]  /*16640*/  IMAD R3, R74.reuse, 0x2, R37 ;  /* 0x000000024a037824 */ /* 0x040fe200078e0225 */
[C---:B0-----:R-:W-:Y:S01]  /*16650*/  LEA R20, P6, R37.reuse, R2, 0x1 ;  /* 0x0000000225147211 */ /* 0x041fe200078c08ff */
[----:B------:R0:W-:Y:S03]  /*16660*/  @P5 STG.E.U16 desc[UR20][R22.64], R53 ;  /* 0x0000003516005986 */ /* 0x0001e6000c101514 */
[----:B------:R-:W-:Y:S01]  /*16670*/  LEA.HI.X.SX32 R21, R37, R0, 0x1, P6 ;  /* 0x0000000025157211 */ /* 0x000fe200030f0eff */
[----:B------:R-:W-:-:S04]  /*16680*/  IMAD R37, R74, 0x2, R3 ;  /* 0x000000024a257824 */ /* 0x000fc800078e0203 */
[----:B------:R1:W-:Y:S01]  /*16690*/  @P1 STG.E.U16 desc[UR20][R20.64], R36 ;  /* 0x0000002414001986 */ /* 0x0003e2000c101514 */
[----:B0-----:R-:W-:-:S04]  /*166a0*/  LEA R22, P6, R3, R2, 0x1 ;  /* 0x0000000203167211 */ /* 0x001fc800078c08ff */
[----:B------:R-:W-:Y:S02]  /*166b0*/  LEA.HI.X.SX32 R23, R3, R0, 0x1, P6 ;  /* 0x0000000003177211 */ /* 0x000fe400030f0eff */
[----:B-1----:R-:W-:-:S04]  /*166c0*/  LEA R20, P1, R37, R2, 0x1 ;  /* 0x0000000225147211 */ /* 0x002fc800078208ff */
[----:B------:R-:W-:Y:S02]  /*166d0*/  LEA.HI.X.SX32 R21, R37, R0, 0x1, P1 ;  /* 0x0000000025157211 */ /* 0x000fe400008f0eff */
[----:B---3--:R-:W-:Y:S01]  /*166e0*/  ISETP.LT.AND P4, PT, R44, UR4, !P0 ;  /* 0x000000042c007c0c */ /* 0x008fe2000c781270 */
[----:B------:R-:W2:Y:S01]  /*166f0*/  LDCU UR4, c[0x0][0x39c] ;  /* 0x00007380ff0477ac */ /* 0x000ea20008000800 */
[----:B------:R-:W3:Y:S01]  /*16700*/  LDL.LU R44, [R1+0x460] ;  /* 0x00046000012c7983 */ /* 0x000ee20000300800 */
[----:B-----5:R-:W-:Y:S01]  /*16710*/  ISETP.LT.AND P3, PT, R43, UR5, !P0 ;  /* 0x000000052b007c0c */ /* 0x020fe2000c761270 */
[----:B------:R-:W0:Y:S02]  /*16720*/  LDCU UR5, c[0x0][0x39c] ;  /* 0x00007380ff0577ac */ /* 0x000e240008000800 */
[----:B------:R-:W5:Y:S07]  /*16730*/  LDL.LU R43, [R1+0x45c] ;  /* 0x00045c00012b7983 */ /* 0x000f6e0000300800 */
[----:B------:R1:W-:Y:S01]  /*16740*/  @P4 STG.E.U16 desc[UR20][R22.64], R54 ;  /* 0x0000003616004986 */ /* 0x0003e2000c101514 */
[----:B----4-:R-:W-:Y:S01]  /*16750*/  ISETP.LT.AND P5, PT, R42, UR7, !P0 ;  /* 0x000000072a007c0c */ /* 0x010fe2000c7a1270 */
[----:B------:R-:W-:-:S02]  /*16760*/  IMAD R3, R74, 0x2, R37 ;  /* 0x000000024a037824 */ /* 0x000fc400078e0225 */
[----:B------:R-:W4:Y:S01]  /*16770*/  LDL.LU R42, [R1+0x3d4] ;  /* 0x0003d400012a7983 */ /* 0x000f220000300800 */
[----:B------:R-:W-:Y:S01]  /*16780*/  PRMT R38, R54, 0x7632, R38 ;  /* 0x0000763236267816 */ /* 0x000fe20000000026 */
[----:B------:R-:W5:Y:S01]  /*16790*/  LDCU UR7, c[0x0][0x39c] ;  /* 0x00007380ff0777ac */ /* 0x000f620008000800 */
[----:B--2---:R-:W-:Y:S02]  /*167a0*/  ISETP.LT.AND P1, PT, R39, UR4, !P0 ;  /* 0x0000000427007c0c */ /* 0x004fe4000c721270 */
[----:B0-----:R-:W-:Y:S01]  /*167b0*/  ISETP.LT.AND P4, PT, R41, UR5, !P0 ;  /* 0x0000000529007c0c */ /* 0x001fe2000c781270 */
[----:B------:R-:W2:Y:S01]  /*167c0*/  LDL.LU R39, [R1+0x458] ;  /* 0x0004580001277983 */ /* 0x000ea20000300800 */
[C---:B-1----:R-:W-:Y:S01]  /*167d0*/  LEA R22, P6, R3.reuse, R2, 0x1 ;  /* 0x0000000203167211 */ /* 0x042fe200078c08ff */
[----:B------:R-:W4:Y:S02]  /*167e0*/  LDCU UR4, c[0x0][0x39c] ;  /* 0x00007380ff0477ac */ /* 0x000f240008000800 */
[----:B------:R-:W2:Y:S01]  /*167f0*/  LDL.LU R41, [R1+0x454] ;  /* 0x0004540001297983 */ /* 0x000ea20000300800 */
[----:B------:R-:W-:Y:S01]  /*16800*/  LEA.HI.X.SX32 R23, R3, R0, 0x1, P6 ;  /* 0x0000000003177211 */ /* 0x000fe200030f0eff */
[C---:B------:R-:W-:Y:S01]  /*16810*/  IMAD R3, R74.reuse, 0x2, R3 ;  /* 0x000000024a037824 */ /* 0x040fe200078e0203 */
[----:B------:R-:W2:Y:S01]  /*16820*/  LDCU UR5, c[0x0][0x39c] ;  /* 0x00007380ff0577ac */ /* 0x000ea20008000800 */
[----:B------:R0:W-:Y:S02]  /*16830*/  @P3 STG.E.U16 desc[UR20][R20.64], R38 ;  /* 0x0000002614003986 */ /* 0x0001e4000c101514 */
[----:B------:R-:W-:Y:S01]  /*16840*/  IMAD R37, R74, 0x2, R3 ;  /* 0x000000024a257824 */ /* 0x000fe200078e0203 */
[----:B------:R-:W-:Y:S01]  /*16850*/  PRMT R36, R55, 0x7632, R36 ;  /* 0x0000763237247816 */ /* 0x000fe20000000024 */
[----:B------:R1:W-:Y:S01]  /*16860*/  @P5 STG.E.U16 desc[UR20][R22.64], R55 ;  /* 0x0000003716005986 */ /* 0x0003e2000c101514 */
[----:B0-----:R-:W-:-:S04]  /*16870*/  LEA R20, P6, R3, R2, 0x1 ;  /* 0x0000000203147211 */ /* 0x001fc800078c08ff */
[----:B------:R-:W-:Y:S01]  /*16880*/  LEA.HI.X.SX32 R21, R3, R0, 0x1, P6 ;  /* 0x0000000003157211 */ /* 0x000fe200030f0eff */
[----:B------:R-:W-:Y:S01]  /*16890*/  IMAD R3, R74, 0x2, R37 ;  /* 0x000000024a037824 */ /* 0x000fe200078e0225 */
[----:B-1----:R-:W-:-:S03]  /*168a0*/  LEA R22, P6, R37, R2, 0x1 ;  /* 0x0000000225167211 */ /* 0x002fc600078c08ff */
[----:B------:R0:W-:Y:S01]  /*168b0*/  @P1 STG.E.U16 desc[UR20][R20.64], R36 ;  /* 0x0000002414001986 */ /* 0x0001e2000c101514 */
[----:B------:R-:W-:Y:S02]  /*168c0*/  LEA.HI.X.SX32 R23, R37, R0, 0x1, P6 ;  /* 0x0000000025177211 */ /* 0x000fe400030f0eff */
[----:B------:R-:W-:Y:S02]  /*168d0*/  PRMT R38, R56, 0x7632, R38 ;  /* 0x0000763238267816 */ /* 0x000fe40000000026 */
[----:B0-----:R-:W-:-:S04]  /*168e0*/  LEA R20, P1, R3, R2, 0x1 ;  /* 0x0000000203147211 */ /* 0x001fc800078208ff */
[----:B------:R-:W-:Y:S01]  /*168f0*/  LEA.HI.X.SX32 R21, R3, R0, 0x1, P1 ;  /* 0x0000000003157211 */ /* 0x000fe200008f0eff */
[----:B------:R0:W-:Y:S01]  /*16900*/  @P4 STG.E.U16 desc[UR20][R22.64], R56 ;  /* 0x0000003816004986 */ /* 0x0001e2000c101514 */
[----:B---3--:R-:W-:Y:S01]  /*16910*/  ISETP.LT.AND P3, PT, R44, UR6, !P0 ;  /* 0x000000062c007c0c */ /* 0x008fe2000c761270 */
[----:B------:R-:W1:Y:S02]  /*16920*/  LDCU UR6, c[0x0][0x39c] ;  /* 0x00007380ff0677ac */ /* 0x000e640008000800 */
[----:B------:R-:W3:Y:S01]  /*16930*/  LDL.LU R44, [R1+0x44c] ;  /* 0x00044c00012c7983 */ /* 0x000ee20000300800 */
[----:B-----5:R-:W-:Y:S01]  /*16940*/  ISETP.LT.AND P5, PT, R43, UR7, !P0 ;  /* 0x000000072b007c0c */ /* 0x020fe2000c7a1270 */
[----:B------:R-:W-:Y:S02]  /*16950*/  IMAD R37, R74, 0x2, R3 ;  /* 0x000000024a257824 */ /* 0x000fe400078e0203 */
[----:B------:R-:W5:Y:S01]  /*16960*/  LDL.LU R43, [R1+0x3d0] ;  /* 0x0003d000012b7983 */ /* 0x000f620000300800 */
[----:B------:R-:W3:Y:S05]  /*16970*/  LDCU UR7, c[0x0][0x39c] ;  /* 0x00007380ff0777ac */ /* 0x000eea0008000800 */
[----:B------:R0:W-:Y:S01]  /*16980*/  @P3 STG.E.U16 desc[UR20][R20.64], R38 ;  /* 0x0000002614003986 */ /* 0x0001e2000c101514 */
[----:B----4-:R-:W-:Y:S01]  /*16990*/  ISETP.LT.AND P1, PT, R42, UR4, !P0 ;  /* 0x000000042a007c0c */ /* 0x010fe2000c721270 */
[----:B------:R-:W5:Y:S02]  /*169a0*/  LDCU UR4, c[0x0][0x39c] ;  /* 0x00007380ff0477ac */ /* 0x000f640008000800 */
[----:B------:R-:W4:Y:S01]  /*169b0*/  LDL.LU R42, [R1+0x448] ;  /* 0x00044800012a7983 */ /* 0x000f220000300800 */
[----:B--2---:R-:W-:Y:S01]  /*169c0*/  ISETP.LT.AND P4, PT, R39, UR5, !P0 ;  /* 0x0000000527007c0c */ /* 0x004fe2000c781270 */
[----:B------:R-:W4:Y:S02]  /*169d0*/  LDCU UR5, c[0x0][0x39c] ;  /* 0x00007380ff0577ac */ /* 0x000f240008000800 */
[----:B------:R-:W2:Y:S01]  /*169e0*/  LDL.LU R39, [R1+0x444] ;  /* 0x0004440001277983 */ /* 0x000ea20000300800 */
[----:B-1----:R-:W-:Y:S01]  /*169f0*/  ISETP.LT.AND P3, PT, R41, UR6, !P0 ;  /* 0x0000000629007c0c */ /* 0x002fe2000c761270 */
[----:B------:R-:W2:Y:S02]  /*16a00*/  LDCU UR6, c[0x0][0x39c] ;  /* 0x00007380ff0677ac */ /* 0x000ea40008000800 */
[----:B------:R-:W2:Y:S01]  /*16a10*/  LDL.LU R41, [R1+0x440] ;  /* 0x0004400001297983 */ /* 0x000ea20000300800 */
[----:B0-----:R-:W-:-:S04]  /*16a20*/  LEA R22, P6, R37, R2, 0x1 ;  /* 0x0000000225167211 */ /* 0x001fc800078c08ff */
[----:B------:R-:W-:Y:S01]  /*16a30*/  LEA.HI.X.SX32 R23, R37, R0, 0x1, P6 ;  /* 0x0000000025177211 */ /* 0x000fe200030f0eff */
[----:B------:R-:W-:-:S04]  /*16a40*/  IMAD R37, R74, 0x2, R37 ;  /* 0x000000024a257824 */ /* 0x000fc800078e0225 */
[C---:B------:R-:W-:Y:S01]  /*16a50*/  IMAD R3, R74.reuse, 0x2, R37 ;  /* 0x000000024a037824 */ /* 0x040fe200078e0225 */
[C---:B------:R-:W-:Y:S01]  /*16a60*/  LEA R20, P6, R37.reuse, R2, 0x1 ;  /* 0x0000000225147211 */ /* 0x040fe200078c08ff */
[----:B------:R0:W-:Y:S03]  /*16a70*/  @P5 STG.E.U16 desc[UR20][R22.64], R57 ;  /* 0x0000003916005986 */ /* 0x0001e6000c101514 */
[----:B------:R-:W-:Y:S01]  /*16a80*/  LEA.HI.X.SX32 R21, R37, R0, 0x1, P6 ;  /* 0x0000000025157211 */ /* 0x000fe200030f0eff */
[----:B------:R-:W-:Y:S01]  /*16a90*/  IMAD R37, R74, 0x2, R3 ;  /* 0x000000024a257824 */ /* 0x000fe200078e0203 */
[----:B------:R-:W-:Y:S02]  /*16aa0*/  PRMT R36, R57, 0x7632, R36 ;  /* 0x0000763239247816 */ /* 0x000fe40000000024 */
[----:B0-----:R-:W-:-:S04]  /*16ab0*/  LEA R22, P6, R3, R2, 0x1 ;  /* 0x0000000203167211 */ /* 0x001fc800078c08ff */
[----:B------:R-:W-:Y:S01]  /*16ac0*/  LEA.HI.X.SX32 R23, R3, R0, 0x1, P6 ;  /* 0x0000000003177211 */ /* 0x000fe200030f0eff */
[----:B------:R-:W-:Y:S01]  /*16ad0*/  IMAD R3, R74, 0x2, R37 ;  /* 0x000000024a037824 */ /* 0x000fe200078e0225 */
[----:B------:R0:W-:Y:S04]  /*16ae0*/  @P1 STG.E.U16 desc[UR20][R20.64], R36 ;  /* 0x0000002414001986 */ /* 0x0001e8000c101514 */
[----:B------:R1:W-:Y:S01]  /*16af0*/  @P4 STG.E.U16 desc[UR20][R22.64], R58 ;  /* 0x0000003a16004986 */ /* 0x0003e2000c101514 */
[----:B------:R-:W-:Y:S02]  /*16b00*/  PRMT R38, R58, 0x7632, R38 ;  /* 0x000076323a267816 */ /* 0x000fe40000000026 */
[-C--:B0-----:R-:W-:Y:S02]  /*16b10*/  LEA R20, P1, R37, R2.reuse, 0x1 ;  /* 0x0000000225147211 */ /* 0x081fe400078208ff */
[----:B-1----:R-:W-:-:S02]  /*16b20*/  LEA R22, P6, R3, R2, 0x1 ;  /* 0x0000000203167211 */ /* 0x002fc400078c08ff */
[-C--:B------:R-:W-:Y:S02]  /*16b30*/  LEA.HI.X.SX32 R21, R37, R0.reuse, 0x1, P1 ;  /* 0x0000000025157211 */ /* 0x080fe400008f0eff */
[----:B------:R-:W-:-:S03]  /*16b40*/  LEA.HI.X.SX32 R23, R3, R0, 0x1, P6 ;  /* 0x0000000003177211 */ /* 0x000fc600030f0eff */
[----:B------:R0:W-:Y:S01]  /*16b50*/  @P3 STG.E.U16 desc[UR20][R20.64], R38 ;  /* 0x0000002614003986 */ /* 0x0001e2000c101514 */
[----:B---3--:R-:W-:Y:S01]  /*16b60*/  ISETP.LT.AND P5, PT, R44, UR7, !P0 ;  /* 0x000000072c007c0c */ /* 0x008fe2000c7a1270 */
[----:B------:R-:W1:Y:S02]  /*16b70*/  LDCU UR7, c[0x0][0x39c] ;  /* 0x00007380ff0777ac */ /* 0x000e640008000800 */
[----:B------:R-:W3:Y:S01]  /*16b80*/  LDL.LU R44, [R1+0x3cc] ;  /* 0x0003cc00012c7983 */ /* 0x000ee20000300800 */
[----:B-----5:R-:W-:Y:S02]  /*16b90*/  ISETP.LT.AND P1, PT, R43, UR4, !P0 ;  /* 0x000000042b007c0c */ /* 0x020fe4000c721270 */
[----:B----4-:R-:W-:Y:S01]  /*16ba0*/  ISETP.LT.AND P4, PT, R42, UR5, !P0 ;  /* 0x000000052a007c0c */ /* 0x010fe2000c781270 */
[----:B------:R-:W4:Y:S01]  /*16bb0*/  LDL.LU R43, [R1+0x43c] ;  /* 0x00043c00012b7983 */ /* 0x000f220000300800 */
[C---:B------:R-:W-:Y:S01]  /*16bc0*/  IMAD R3, R74.reuse, 0x2, R3 ;  /* 0x000000024a037824 */ /* 0x040fe200078e0203 */
[----:B------:R-:W3:Y:S02]  /*16bd0*/  LDCU UR4, c[0x0][0x39c] ;  /* 0x00007380ff0477ac */ /* 0x000ee40008000800 */
[----:B------:R-:W5:Y:S04]  /*16be0*/  LDL.LU R42, [R1+0x438] ;  /* 0x00043800012a7983 */ /* 0x000f680000300800 */
[----:B------:R1:W-:Y:S01]  /*16bf0*/  @P5 STG.E.U16 desc[UR20][R22.64], R59 ;  /* 0x0000003b16005986 */ /* 0x0003e2000c101514 */
[----:B--2---:R-:W-:Y:S01]  /*16c00*/  ISETP.LT.AND P3, PT, R39, UR6, !P0 ;  /* 0x0000000627007c0c */ /* 0x004fe2000c761270 */
[C---:B------:R-:W-:Y:S01]  /*16c10*/  IMAD R37, R74.reuse, 0x2, R3 ;  /* 0x000000024a257824 */ /* 0x040fe200078e0203 */
[----:B0-----:R-:W-:Y:S01]  /*16c20*/  LEA R20, P6, R3, R2, 0x1 ;  /* 0x0000000203147211 */ /* 0x001fe200078c08ff */
[----:B------:R-:W2:Y:S01]  /*16c30*/  LDL.LU R39, [R1+0x434] ;  /* 0x0004340001277983 */ /* 0x000ea20000300800 */
[----:B-1----:R-:W-:Y:S01]  /*16c40*/  ISETP.LT.AND P5, PT, R41, UR7, !P0 ;  /* 0x0000000729007c0c */ /* 0x002fe2000c7a1270 */
[----:B------:R-:W4:Y:S02]  /*16c50*/  LDCU UR5, c[0x0][0x39c] ;  /* 0x00007380ff0577ac */ /* 0x000f240008000800 */
[----:B------:R-:W2:Y:S01]  /*16c60*/  LDL.LU R41, [R1+0x3c8] ;  /* 0x0003c80001297983 */ /* 0x000ea20000300800 */
[----:B------:R-:W-:Y:S01]  /*16c70*/  LEA.HI.X.SX32 R21, R3, R0, 0x1, P6 ;  /* 0x0000000003157211 */ /* 0x000fe200030f0eff */
[----:B------:R-:W-:Y:S01]  /*16c80*/  IMAD R3, R74, 0x2, R37 ;  /* 0x000000024a037824 */ /* 0x000fe200078e0225 */
[----:B------:R-:W-:Y:S01]  /*16c90*/  PRMT R36, R59, 0x7632, R36 ;  /* 0x000076323b247816 */ /* 0x000fe20000000024 */
[----:B------:R-:W5:Y:S01]  /*16ca0*/  LDCU UR6, c[0x0][0x39c] ;  /* 0x00007380ff0677ac */ /* 0x000f620008000800 */
[C---:B------:R-:W-:Y:S01]  /*16cb0*/  LEA R22, P6, R37.reuse, R2, 0x1 ;  /* 0x0000000225167211 */ /* 0x040fe200078c08ff */
[----:B------:R-:W2:Y:S01]  /*16cc0*/  LDL.LU R45, [R1+0x4cc] ;  /* 0x0004cc00012d7983 */ /* 0x000ea20000300800 */
[----:B------:R-:W-:Y:S01]  /*16cd0*/  PRMT R38, R32, 0x7632, R38 ;  /* 0x0000763220267816 */ /* 0x000fe20000000026 */
[----:B------:R-:W0:Y:S01]  /*16ce0*/  LDCU UR7, c[0x0][0x39c] ;  /* 0x00007380ff0777ac */ /* 0x000e220008000800 */
[----:B------:R-:W-:Y:S01]  /*16cf0*/  LEA.HI.X.SX32 R23, R37, R0, 0x1, P6 ;  /* 0x0000000025177211 */ /* 0x000fe200030f0eff */
[----:B------:R-:W-:Y:S01]  /*16d00*/  IMAD R37, R74, 0x2, R3 ;  /* 0x000000024a257824 */ /* 0x000fe200078e0203 */
[----:B------:R1:W-:Y:S04]  /*16d10*/  @P1 STG.E.U16 desc[UR20][R20.64], R36 ;  /* 0x0000002414001986 */ /* 0x0003e8000c101514 */
[----:B------:R0:W-:Y:S01]  /*16d20*/  @P4 STG.E.U16 desc[UR20][R22.64], R32 ;  /* 0x0000002016004986 */ /* 0x0001e2000c101514 */
[----:B-1----:R-:W-:-:S02]  /*16d30*/  LEA R20, P1, R3, R2, 0x1 ;  /* 0x0000000203147211 */ /* 0x002fc400078208ff */
[----:B0-----:R-:W-:-:S04]  /*16d40*/  LEA R22, P6, R37, R2, 0x1 ;  /* 0x0000000225167211 */ /* 0x001fc800078c08ff */
[-C--:B------:R-:W-:Y:S01]  /*16d50*/  LEA.HI.X.SX32 R23, R37, R0.reuse, 0x1, P6 ;  /* 0x0000000025177211 */ /* 0x080fe200030f0eff */
[----:B------:R-:W-:Y:S01]  /*16d60*/  IMAD R37, R74, 0x2, R37 ;  /* 0x000000024a257824 */ /* 0x000fe200078e0225 */
[----:B------:R-:W-:-:S04]  /*16d70*/  LEA.HI.X.SX32 R21, R3, R0, 0x1, P1 ;  /* 0x0000000003157211 */ /* 0x000fc800008f0eff */
[C---:B------:R-:W-:Y:S01]  /*16d80*/  LEA R36, P6, R37.reuse, R2, 0x1 ;  /* 0x0000000225247211 */ /* 0x040fe200078c08ff */
[----:B------:R0:W-:Y:S01]  /*16d90*/  @P3 STG.E.U16 desc[UR20][R20.64], R38 ;  /* 0x0000002614003986 */ /* 0x0001e2000c101514 */
[----:B------:R-:W-:Y:S02]  /*16da0*/  IMAD R3, R74, 0x2, R37 ;  /* 0x000000024a037824 */ /* 0x000fe400078e0225 */
[----:B------:R-:W-:Y:S01]  /*16db0*/  LEA.HI.X.SX32 R37, R37, R0, 0x1, P6 ;  /* 0x0000000025257211 */ /* 0x000fe200030f0eff */
[----:B------:R1:W-:Y:S04]  /*16dc0*/  @P5 STG.E.U16 desc[UR20][R22.64], R33 ;  /* 0x0000002116005986 */ /* 0x0003e8000c101514 */
[----:B------:R-:W1:Y:S01]  /*16dd0*/  LDS.128 R20, [R64+UR9] ;  /* 0x0000000940147984 */ /* 0x000e620008000c00 */
[----:B0-----:R-:W-:-:S03]  /*16de0*/  PRMT R38, R33, 0x7632, R38 ;  /* 0x0000763221267816 */ /* 0x001fc60000000026 */
[----:B------:R-:W0:Y:S01]  /*16df0*/  LDS.128 R64, [R64+UR9+0x800] ;  /* 0x0008000940407984 */ /* 0x000e220008000c00 */
[----:B---3--:R-:W-:Y:S01]  /*16e00*/  ISETP.LT.AND P4, PT, R44, UR4, !P0 ;  /* 0x000000042c007c0c */ /* 0x008fe2000c781270 */
[----:B------:R-:W2:Y:S02]  /*16e10*/  LDCU UR4, c[0x0][0x39c] ;  /* 0x00007380ff0477ac */ /* 0x000ea40008000800 */
[----:B------:R-:W3:Y:S10]  /*16e20*/  LDL.LU R44, [R1+0x4d0] ;  /* 0x0004d000012c7983 */ /* 0x000ef40000300800 */
[----:B------:R0:W-:Y:S01]  /*16e30*/  @P4 STG.E.U16 desc[UR20][R36.64], R38 ;  /* 0x0000002624004986 */ /* 0x0001e2000c101514 */
[----:B----4-:R-:W-:Y:S01]  /*16e40*/  ISETP.LT.AND P1, PT, R43, UR5, !P0 ;  /* 0x000000052b007c0c */ /* 0x010fe2000c721270 */
[----:B------:R-:W4:Y:S02]  /*16e50*/  LDCU UR5, c[0x0][0x39c] ;  /* 0x00007380ff0577ac */ /* 0x000f240008000800 */
[----:B------:R-:W3:Y:S01]  /*16e60*/  LDL.LU R43, [R1+0x4e0] ;  /* 0x0004e000012b7983 */ /* 0x000ee20000300800 */
[----:B-----5:R-:W-:Y:S01]  /*16e70*/  ISETP.LT.AND P3, PT, R42, UR6, !P0 ;  /* 0x000000062a007c0c */ /* 0x020fe2000c761270 */
[----:B------:R-:W3:Y:S02]  /*16e80*/  LDCU UR6, c[0x0][0x39c] ;  /* 0x00007380ff0677ac */ /* 0x000ee40008000800 */
[----:B------:R-:W5:Y:S01]  /*16e90*/  LDL.LU R42, [R1+0x3c4] ;  /* 0x0003c400012a7983 */ /* 0x000f620000300800 */
[----:B--2---:R-:W-:Y:S01]  /*16ea0*/  ISETP.LT.AND P4, PT, R41, UR4, !P0 ;  /* 0x0000000429007c0c */ /* 0x004fe2000c781270 */
[----:B------:R-:W2:Y:S02]  /*16eb0*/  LDCU UR4, c[0x0][0x39c] ;  /* 0x00007380ff0477ac */ /* 0x000ea40008000800 */
[----:B------:R-:W5:Y:S01]  /*16ec0*/  LDL.LU R41, [R1+0x4dc] ;  /* 0x0004dc0001297983 */ /* 0x000f620000300800 */
[----:B------:R-:W-:Y:S01]  /*16ed0*/  ISETP.LT.AND P5, PT, R39, UR7, !P0 ;  /* 0x0000000727007c0c */ /* 0x000fe2000c7a1270 */
[----:B------:R-:W-:Y:S01]  /*16ee0*/  IMAD R39, R74, 0x2, R3 ;  /* 0x000000024a277824 */ /* 0x000fe200078e0203 */
[----:B------:R-:W-:-:S04]  /*16ef0*/  LEA R32, P6, R3, R2, 0x1 ;  /* 0x0000000203207211 */ /* 0x000fc800078c08ff */
[----:B-1----:R-:W-:Y:S02]  /*16f00*/  LEA.HI.X.SX32 R33, R3, R0, 0x1, P6 ;  /* 0x0000000003217211 */ /* 0x002fe400030f0eff */
[C---:B0-----:R-:W-:Y:S01]  /*16f10*/  LEA R36, P6, R39.reuse, R2, 0x1 ;  /* 0x0000000227247211 */ /* 0x041fe200078c08ff */
[----:B------:R-:W-:Y:S01]  /*16f20*/  IMAD R3, R74, 0x2, R39 ;  /* 0x000000024a037824 */ /* 0x000fe200078e0227 */
[----:B------:R-:W-:Y:S02]  /*16f30*/  PRMT R40, R34, 0x7632, R40 ;  /* 0x0000763222287816 */ /* 0x000fe40000000028 */
[----:B------:R-:W-:Y:S01]  /*16f40*/  LEA.HI.X.SX32 R37, R39, R0, 0x1, P6 ;  /* 0x0000000027257211 */ /* 0x000fe200030f0eff */
[----:B------:R0:W-:Y:S01]  /*16f50*/  @P1 STG.E.U16 desc[UR20][R32.64], R34 ;  /* 0x0000002220001986 */ /* 0x0001e2000c101514 */
[----:B----4-:R-:W-:Y:S01]  /*16f60*/  ISETP.LT.AND P1, PT, R45, UR5, !P0 ;  /* 0x000000052d007c0c */ /* 0x010fe2000c721270 */
[----:B------:R-:W-:Y:S01]  /*16f70*/  IMAD R39, R74, 0x2, R3 ;  /* 0x000000024a277824 */ /* 0x000fe200078e0203 */
[----:B------:R-:W5:Y:S01]  /*16f80*/  LDCU UR5, c[0x0][0x39c] ;  /* 0x00007380ff0577ac */ /* 0x000f620008000800 */
[----:B------:R1:W-:Y:S04]  /*16f90*/  @P3 STG.E.U16 desc[UR20][R36.64], R40 ;  /* 0x0000002824003986 */ /* 0x0003e8000c101514 */
[----:B------:R-:W4:Y:S01]  /*16fa0*/  LDL.LU R45, [R1+0x4e4] ;  /* 0x0004e400012d7983 */ /* 0x000f220000300800 */
        /* <DEDUP_REMOVED lines=9> */
[C---:B------:R-:W-:Y:S01]  /*17040*/  IMAD R3, R74.reuse, 0x2, R3 ;  /* 0x000000024a037824 */ /* 0x040fe200078e0203 */
[----:B------:R-:W-:Y:S03]  /*17050*/  @P4 STG.E.U16 desc[UR20][R36.64], R34 ;  /* 0x0000002224004986 */ /* 0x000fe6000c101514 */
[----:B------:R-:W-:Y:S01]  /*17060*/  IMAD R35, R74, 0x2, R3 ;  /* 0x000000024a237824 */ /* 0x000fe200078e0203 */
[----:B------:R0:W-:Y:S01]  /*17070*/  @P1 STG.E.U16 desc[UR20][R32.64], R20 ;  /* 0x0000001420001986 */ /* 0x0001e2000c101514 */
[----:B------:R-:W-:Y:S02]  /*17080*/  PRMT R38, R20, 0x7632, R38 ;  /* 0x0000763214267816 */ /* 0x000fe40000000026 */
[----:B0-----:R-:W-:-:S04]  /*17090*/  LEA R32, P6, R3, R2, 0x1 ;  /* 0x0000000203207211 */ /* 0x001fc800078c08ff */
[----:B------:R-:W-:Y:S01]  /*170a0*/  LEA.HI.X.SX32 R33, R3, R0, 0x1, P6 ;  /* 0x0000000003217211 */ /* 0x000fe200030f0eff */
[----:B------:R-:W-:Y:S01]  /*170b0*/  IMAD R3, R74, 0x2, R35 ;  /* 0x000000024a037824 */ /* 0x000fe200078e0223 */
[----:B------:R-:W-:-:S04]  /*170c0*/  LEA R34, P6, R35, R2, 0x1 ;  /* 0x0000000223227211 */ /* 0x000fc800078c08ff */
[----:B------:R-:W-:Y:S02]  /*170d0*/  LEA.HI.X.SX32 R35, R35, R0, 0x1, P6 ;  /* 0x0000000023237211 */ /* 0x000fe400030f0eff */
[----:B------:R-:W-:Y:S02]  /*170e0*/  PRMT R36, R21, 0x7632, R36 ;  /* 0x0000763215247816 */ /* 0x000fe40000000024 */
[----:B---3--:R-:W-:Y:S01]  /*170f0*/  ISETP.LT.AND P3, PT, R44, UR6, !P0 ;  /* 0x000000062c007c0c */ /* 0x008fe2000c761270 */
[----:B------:R-:W0:Y:S01]  /*17100*/  LDCU UR6, c[0x0][0x39c] ;  /* 0x00007380ff0677ac */ /* 0x000e220008000800 */
[----:B------:R-:W3:Y:S11]  /*17110*/  LDL.LU R44, [R1+0x4ec] ;  /* 0x0004ec00012c7983 */ /* 0x000ef60000300800 */
[----:B------:R1:W-:Y:S01]  /*17120*/  @P3 STG.E.U16 desc[UR20][R32.64], R38 ;  /* 0x0000002620003986 */ /* 0x0003e2000c101514 */
[----:B--2---:R-:W-:Y:S01]  /*17130*/  ISETP.LT.AND P5, PT, R43, UR4, !P0 ;  /* 0x000000042b007c0c */ /* 0x004fe2000c7a1270 */
[----:B------:R-:W4:Y:S02]  /*17140*/  LDCU UR4, c[0x0][0x39c] ;  /* 0x00007380ff0477ac */ /* 0x000f240008000800 */
[----:B------:R-:W2:Y:S01]  /*17150*/  LDL.LU R43, [R1+0x3bc] ;  /* 0x0003bc00012b7983 */ /* 0x000ea20000300800 */
[----:B-----5:R-:W-:Y:S01]  /*17160*/  ISETP.LT.AND P4, PT, R42, UR5, !P0 ;  /* 0x000000052a007c0c */ /* 0x020fe2000c781270 */
[----:B------:R-:W3:Y:S02]  /*17170*/  LDCU UR5, c[0x0][0x39c] ;  /* 0x00007380ff0577ac */ /* 0x000ee40008000800 */
[----:B------:R-:W5:Y:S01]  /*17180*/  LDL.LU R42, [R1+0x4f8] ;  /* 0x0004f800012a7983 */ /* 0x000f620000300800 */
[----:B0-----:R-:W-:-:S02]  /*17190*/  ISETP.LT.AND P1, PT, R41, UR6, !P0 ;  /* 0x0000000629007c0c */ /* 0x001fc4000c721270 */
[C---:B-1----:R-:W-:Y:S01]  /*171a0*/  LEA R32, P6, R3.reuse, R2, 0x1 ;  /* 0x0000000203207211 */ /* 0x042fe200078c08ff */
[----:B------:R-:W5:Y:S01]  /*171b0*/  LDL.LU R41, [R1+0x4f4] ;  /* 0x0004f40001297983 */ /* 0x000f620000300800 */
[C---:B------:R-:W-:Y:S01]  /*171c0*/  IMAD R37, R74.reuse, 0x2, R3 ;  /* 0x000000024a257824 */ /* 0x040fe200078e0203 */
[----:B------:R-:W2:Y:S01]  /*171d0*/  LDCU UR6, c[0x0][0x39c] ;  /* 0x00007380ff0677ac */ /* 0x000ea20008000800 */
[----:B------:R-:W-:Y:S01]  /*171e0*/  LEA.HI.X.SX32 R33, R3, R0, 0x1, P6 ;  /* 0x0000000003217211 */ /* 0x000fe200030f0eff */
[----:B------:R-:W5:Y:S04]  /*171f0*/  LDL.LU R40, [R1+0x4f0] ;  /* 0x0004f00001287983 */ /* 0x000f680000300800 */
[----:B------:R-:W-:Y:S04]  /*17200*/  @P5 STG.E.U16 desc[UR20][R34.64], R21 ;  /* 0x0000001522005986 */ /* 0x000fe8000c101514 */
[----:B------:R-:W5:Y:S04]  /*17210*/  LDL.LU R39, [R1+0x3b8] ;  /* 0x0003b80001277983 */ /* 0x000f680000300800 */
[----:B------:R0:W-:Y:S04]  /*17220*/  @P4 STG.E.U16 desc[UR20][R32.64], R36 ;  /* 0x0000002420004986 */ /* 0x0001e8000c101514 */
[----:B0-----:R-:W5:Y:S01]  /*17230*/  LDL.LU R36, [R1+0x4e8] ;  /* 0x0004e80001247983 */ /* 0x001f620000300800 */
[----:B----4-:R-:W-:Y:S01]  /*17240*/  ISETP.LT.AND P3, PT, R45, UR4, !P0 ;  /* 0x000000042d007c0c */ /* 0x010fe2000c761270 */
[----:B------:R-:W5:Y:S01]  /*17250*/  LDCU UR4, c[0x0][0x39c] ;  /* 0x00007380ff0477ac */ /* 0x000f620008000800 */
[C---:B------:R-:W-:Y:S01]  /*17260*/  LEA R20, P6, R37.reuse, R2, 0x1 ;  /* 0x0000000225147211 */ /* 0x040fe200078c08ff */
[----:B------:R-:W-:Y:S01]  /*17270*/  IMAD R3, R74, 0x2, R37 ;  /* 0x000000024a037824 */ /* 0x000fe200078e0225 */
[----:B------:R-:W-:Y:S01]  /*17280*/  PRMT R35, R22, 0x7632, R35 ;  /* 0x0000763216237816 */ /* 0x000fe20000000023 */
[----:B------:R-:W4:Y:S01]  /*17290*/  LDL.LU R38, [R1+0x4d8] ;  /* 0x0004d80001267983 */ /* 0x000f220000300800 */
[----:B------:R-:W-:Y:S01]  /*172a0*/  LEA.HI.X.SX32 R21, R37, R0, 0x1, P6 ;  /* 0x0000000025157211 */ /* 0x000fe200030f0eff */
[----:B------:R-:W-:Y:S01]  /*172b0*/  IMAD R37, R74, 0x2, R3 ;  /* 0x000000024a257824 */ /* 0x000fe200078e0203 */
[----:B------:R-:W-:-:S03]  /*172c0*/  LEA R32, P6, R3, R2, 0x1 ;  /* 0x0000000203207211 */ /* 0x000fc600078c08ff */
[----:B------:R0:W-:Y:S01]  /*172d0*/  @P1 STG.E.U16 desc[UR20][R20.64], R22 ;  /* 0x0000001614001986 */ /* 0x0001e2000c101514 */
[----:B------:R-:W-:-:S05]  /*172e0*/  LEA.HI.X.SX32 R33, R3, R0, 0x1, P6 ;  /* 0x0000000003217211 */ /* 0x000fca00030f0eff */
[----:B------:R1:W-:Y:S01]  /*172f0*/  @P3 STG.E.U16 desc[UR20][R32.64], R35 ;  /* 0x0000002320003986 */ /* 0x0003e2000c101514 */
[----:B0-----:R-:W-:-:S04]  /*17300*/  LEA R20, P6, R37, R2, 0x1 ;  /* 0x0000000225147211 */ /* 0x001fc800078c08ff */
[----:B------:R-:W-:Y:S01]  /*17310*/  LEA.HI.X.SX32 R21, R37, R0, 0x1, P6 ;  /* 0x0000000025157211 */ /* 0x000fe200030f0eff */
[----:B------:R-:W-:-:S04]  /*17320*/  IMAD R37, R74, 0x2, R37 ;  /* 0x000000024a257824 */ /* 0x000fc800078e0225 */
[----:B------:R-:W-:Y:S01]  /*17330*/  IMAD R3, R74, 0x2, R37 ;  /* 0x000000024a037824 */ /* 0x000fe200078e0225 */
[----:B------:R-:W-:-:S04]  /*17340*/  LEA R34, P6, R37, R2, 0x1 ;  /* 0x0000000225227211 */ /* 0x000fc800078c08ff */
[----:B-1----:R-:W-:Y:S02]  /*17350*/  LEA.HI.X.SX32 R35, R37, R0, 0x1, P6 ;  /* 0x0000000025237211 */ /* 0x002fe400030f0eff */
[----:B------:R-:W-:-:S04]  /*17360*/  LEA R32, P6, R3, R2, 0x1 ;  /* 0x0000000203207211 */ /* 0x000fc800078c08ff */
[----:B------:R-:W-:Y:S02]  /*17370*/  LEA.HI.X.SX32 R33, R3, R0, 0x1, P6 ;  /* 0x0000000003217211 */ /* 0x000fe400030f0eff */
[----:B---3--:R-:W-:Y:S01]  /*17380*/  ISETP.LT.AND P5, PT, R44, UR5, !P0 ;  /* 0x000000052c007c0c */ /* 0x008fe2000c7a1270 */
[----:B------:R-:W0:-:S12]  /*17390*/  LDCU UR5, c[0x0][0x39c] ;  /* 0x00007380ff0577ac */ /* 0x000e180008000800 */
[----:B------:R1:W-:Y:S01]  /*173a0*/  @P5 STG.E.U16 desc[UR20][R20.64], R23 ;  /* 0x0000001714005986 */ /* 0x0003e2000c101514 */
[----:B--2---:R-:W-:Y:S01]  /*173b0*/  ISETP.LT.AND P4, PT, R43, UR6, !P0 ;  /* 0x000000062b007c0c */ /* 0x004fe2000c781270 */
[----:B------:R-:W2:Y:S01]  /*173c0*/  LDCU UR6, c[0x0][0x39c] ;  /* 0x00007380ff0677ac */ /* 0x000ea20008000800 */
[----:B-----5:R-:W-:Y:S01]  /*173d0*/  ISETP.LT.AND P1, PT, R42, UR4, !P0 ;  /* 0x000000042a007c0c */ /* 0x020fe2000c721270 */
[----:B------:R-:W3:Y:S01]  /*173e0*/  LDCU UR4, c[0x0][0x39c] ;  /* 0x00007380ff0477ac */ /* 0x000ee20008000800 */
[----:B0-----:R-:W-:Y:S01]  /*173f0*/  ISETP.LT.AND P3, PT, R41, UR5, !P0 ;  /* 0x0000000529007c0c */ /* 0x001fe2000c761270 */
[----:B------:R-:W0:Y:S01]  /*17400*/  LDCU UR5, c[0x0][0x39c] ;  /* 0x00007380ff0577ac */ /* 0x000e220008000800 */
[----:B------:R-:W5:Y:S01]  /*17410*/  LDL.LU R41, [R1+0x4d4] ;  /* 0x0004d40001297983 */ /* 0x000f620000300800 */
[----:B-1----:R-:W-:Y:S02]  /*17420*/  PRMT R21, R23, 0x7632, R21 ;  /* 0x0000763217157816 */ /* 0x002fe40000000015 */
[----:B--2---:R-:W-:Y:S01]  /*17430*/  ISETP.LT.AND P5, PT, R40, UR6, !P0 ;  /* 0x0000000628007c0c */ /* 0x004fe2000c7a1270 */
[----:B------:R-:W-:Y:S01]  /*17440*/  IMAD R37, R74, 0x2, R3 ;  /* 0x000000024a257824 */ /* 0x000fe200078e0203 */
[----:B------:R-:W2:Y:S01]  /*17450*/  LDL.LU R40, [R1+0x3b4] ;  /* 0x0003b40001287983 */ /* 0x000ea20000300800 */
[----:B------:R-:W4:Y:S03]  /*17460*/  LDCU UR6, c[0x0][0x39c] ;  /* 0x00007380ff0677ac */ /* 0x000f260008000800 */
[----:B------:R1:W-:Y:S01]  /*17470*/  @P4 STG.E.U16 desc[UR20][R34.64], R21 ;  /* 0x0000001522004986 */ /* 0x0003e2000c101514 */
[----:B---3--:R-:W-:Y:S01]  /*17480*/  ISETP.LT.AND P4, PT, R39, UR4, !P0 ;  /* 0x0000000427007c0c */ /* 0x008fe2000c781270 */
[----:B------:R-:W5:Y:S02]  /*17490*/  LDCU UR4, c[0x0][0x39c] ;  /* 0x00007380ff0477ac */ /* 0x000f640008000800 */
[----:B------:R-:W-:Y:S04]  /*174a0*/  @P1 STG.E.U16 desc[UR20][R32.64], R4 ;  /* 0x0000000420001986 */ /* 0x000fe8000c101514 */
[----:B------:R-:W3:Y:S01]  /*174b0*/  LDL.LU R39, [R1+0x4c8] ;  /* 0x0004c80001277983 */ /* 0x000ee20000300800 */
[----:B0-----:R-:W-:Y:S01]  /*174c0*/  ISETP.LT.AND P1, PT, R36, UR5, !P0 ;  /* 0x0000000524007c0c */ /* 0x001fe2000c721270 */
[----:B------:R-:W-:-:S02]  /*174d0*/  IMAD R3, R74, 0x2, R37 ;  /* 0x000000024a037824 */ /* 0x000fc400078e0225 */
[----:B------:R-:W2:Y:S01]  /*174e0*/  LDL.LU R36, [R1+0x4c4] ;  /* 0x0004c40001247983 */ /* 0x000ea20000300800 */
[C---:B------:R-:W-:Y:S01]  /*174f0*/  LEA R20, P6, R37.reuse, R2, 0x1 ;  /* 0x0000000225147211 */ /* 0x040fe200078c08ff */
[----:B------:R-:W2:Y:S01]  /*17500*/  LDCU UR5, c[0x0][0x39c] ;  /* 0x00007380ff0577ac */ /* 0x000ea20008000800 */
[----:B------:R-:W-:Y:S02]  /*17510*/  PRMT R23, R4, 0x7632, R23 ;  /* 0x0000763204177816 */ /* 0x000fe40000000017 */
[----:B-1----:R-:W-:Y:S01]  /*17520*/  LEA.HI.X.SX32 R21, R37, R0, 0x1, P6 ;  /* 0x0000000025157211 */ /* 0x002fe200030f0eff */
[----:B------:R-:W-:Y:S01]  /*17530*/  IMAD R35, R74, 0x2, R3 ;  /* 0x000000024a237824 */ /* 0x000fe200078e0203 */
[----:B------:R-:W-:-:S03]  /*17540*/  LEA R22, P6, R3, R2, 0x1 ;  /* 0x0000000203167211 */ /* 0x000fc600078c08ff */
[----:B------:R0:W-:Y:S01]  /*17550*/  @P3 STG.E.U16 desc[UR20][R20.64], R23 ;  /* 0x0000001714003986 */ /* 0x0001e2000c101514 */
[----:B----4-:R-:W-:Y:S01]  /*17560*/  ISETP.LT.AND P3, PT, R38, UR6, !P0 ;  /* 0x0000000626007c0c */ /* 0x010fe2000c761270 */
[----:B------:R-:W3:Y:S02]  /*17570*/  LDCU UR6, c[0x0][0x39c] ;  /* 0x00007380ff0677ac */ /* 0x000ee40008000800 */
[----:B------:R-:W4:Y:S04]  /*17580*/  LDL.LU R38, [R1+0x4c0] ;  /* 0x0004c00001267983 */ /* 0x000f280000300800 */
[----:B------:R-:W4:Y:S01]  /*17590*/  LDL.LU R37, [R1+0x3b0] ;  /* 0x0003b00001257983 */ /* 0x000f220000300800 */
[----:B0-----:R-:W-:Y:S01]  /*175a0*/  LEA.HI.X.SX32 R23, R3, R0, 0x1, P6 ;  /* 0x0000000003177211 */ /* 0x001fe200030f0eff */
[----:B------:R-:W-:Y:S01]  /*175b0*/  IMAD R3, R74, 0x2, R35 ;  /* 0x000000024a037824 */ /* 0x000fe200078e0223 */
[----:B------:R-:W-:-:S02]  /*175c0*/  LEA R34, P6, R35, R2, 0x1 ;  /* 0x0000000223227211 */ /* 0x000fc400078c08ff */
[----:B------:R-:W-:Y:S02]  /*175d0*/  PRMT R20, R5, 0x7632, R20 ;  /* 0x0000763205147816 */ /* 0x000fe40000000014 */
[----:B------:R-:W-:Y:S01]  /*175e0*/  LEA.HI.X.SX32 R35, R35, R0, 0x1, P6 ;  /* 0x0000000023237211 */ /* 0x000fe200030f0eff */
[----:B------:R-:W-:Y:S01]  /*175f0*/  @P5 STG.E.U16 desc[UR20][R22.64], R5 ;  /* 0x0000000516005986 */ /* 0x000fe2000c101514 */
[----:B------:R-:W-:-:S03]  /*17600*/  LEA R32, P6, R3, R2, 0x1 ;  /* 0x0000000203207211 */ /* 0x000fc600078c08ff */
[----:B------:R0:W-:Y:S01]  /*17610*/  @P4 STG.E.U16 desc[UR20][R34.64], R20 ;  /* 0x0000001422004986 */ /* 0x0001e2000c101514 */
[----:B------:R-:W-:Y:S01]  /*17620*/  LEA.HI.X.SX32 R33, R3, R0, 0x1, P6 ;  /* 0x0000000003217211 */ /* 0x000fe200030f0eff */
[----:B------:R-:W-:Y:S02]  /*17630*/  IMAD R3, R74, 0x2, R3 ;  /* 0x000000024a037824 */ /* 0x000fe400078e0203 */
[----:B0-----:R-:W4:Y:S03]  /*17640*/  LDL.LU R34, [R1+0x4bc] ;  /* 0x0004bc0001227983 */ /* 0x001f260000300800 */
[C---:B------:R-:W-:Y:S02]  /*17650*/  LEA R4, P6, R3.reuse, R2, 0x1 ;  /* 0x0000000203047211 */ /* 0x040fe400078c08ff */
[----:B------:R-:W-:Y:S02]  /*17660*/  PRMT R23, R6, 0x7632, R23 ;  /* 0x0000763206177816 */ /* 0x000fe40000000017 */
[----:B------:R-:W-:Y:S01]  /*17670*/  LEA.HI.X.SX32 R5, R3, R0, 0x1, P6 ;  /* 0x0000000003057211 */ /* 0x000fe200030f0eff */
[----:B------:R0:W-:Y:S04]  /*17680*/  @P1 STG.E.U16 desc[UR20][R32.64], R6 ;  /* 0x0000000620001986 */ /* 0x0001e8000c101514 */
[----:B------:R1:W-:Y:S01]  /*17690*/  @P3 STG.E.U16 desc[UR20][R4.64], R23 ;  /* 0x0000001704003986 */ /* 0x0003e2000c101514 */
[----:B-----5:R-:W-:Y:S01]  /*176a0*/  ISETP.LT.AND P5, PT, R41, UR4, !P0 ;  /* 0x0000000429007c0c */ /* 0x020fe2000c7a1270 */
[----:B------:R-:W5:Y:S01]  /*176b0*/  LDCU UR4, c[0x0][0x39c] ;  /* 0x00007380ff0477ac */ /* 0x000f620008000800 */
[----:B---3--:R-:W-:Y:S01]  /*176c0*/  ISETP.LT.AND P1, PT, R39, UR6, !P0 ;  /* 0x0000000627007c0c */ /* 0x008fe2000c721270 */
[----:B------:R-:W-:Y:S01]  /*176d0*/  IMAD R21, R74, 0x2, R3 ;  /* 0x000000024a157824 */ /* 0x000fe200078e0203 */
[----:B------:R-:W3:Y:S01]  /*176e0*/  LDL.LU R39, [R1+0x4b8] ;  /* 0x0004b80001277983 */ /* 0x000ee20000300800 */
[----:B--2---:R-:W-:Y:S01]  /*176f0*/  ISETP.LT.AND P4, PT, R40, UR5, !P0 ;  /* 0x0000000528007c0c */ /* 0x004fe2000c781270 */
[----:B------:R-:W4:Y:S01]  /*17700*/  LDCU UR5, c[0x0][0x39c] ;  /* 0x00007380ff0577ac */ /* 0x000f220008000800 */
[----:B-----5:R-:W-:Y:S01]  /*17710*/  ISETP.LT.AND P3, PT, R36, UR4, !P0 ;  /* 0x0000000424007c0c */ /* 0x020fe2000c761270 */
[----:B------:R-:W2:Y:S01]  /*17720*/  LDCU UR6, c[0x0][0x39c] ;  /* 0x00007380ff0677ac */ /* 0x000ea20008000800 */
[----:B------:R-:W5:Y:S01]  /*17730*/  LDL.LU R36, [R1+0x4b4] ;  /* 0x0004b40001247983 */ /* 0x000f620000300800 */
[C---:B------:R-:W-:Y:S01]  /*17740*/  IMAD R3, R74.reuse, 0x2, R21 ;  /* 0x000000024a037824 */ /* 0x040fe200078e0215 */
[C---:B------:R-:W-:Y:S01]  /*17750*/  LEA R20, P6, R21.reuse, R2, 0x1 ;  /* 0x0000000215147211 */ /* 0x040fe200078c08ff */
[----:B------:R-:W2:Y:S02]  /*17760*/  LDCU UR4, c[0x0][0x39c] ;  /* 0x00007380ff0477ac */ /* 0x000ea40008000800 */
[----:B0-----:R-:W-:Y:S01]  /*17770*/  IMAD R33, R74, 0x2, R3 ;  /* 0x000000024a217824 */ /* 0x001fe200078e0203 */
[----:B------:R-:W-:-:S02]  /*17780*/  LEA.HI.X.SX32 R21, R21, R0, 0x1, P6 ;  /* 0x0000000015157211 */ /* 0x000fc400030f0eff */
[----:B------:R-:W-:-:S04]  /*17790*/  LEA R22, P6, R3, R2, 0x1 ;  /* 0x0000000203167211 */ /* 0x000fc800078c08ff */
[----:B-1----:R-:W-:Y:S02]  /*177a0*/  LEA.HI.X.SX32 R23, R3, R0, 0x1, P6 ;  /* 0x0000000003177211 */ /* 0x002fe400030f0eff */
[----:B------:R-:W-:Y:S01]  /*177b0*/  LEA R32, P6, R33, R2, 0x1 ;  /* 0x0000000221207211 */ /* 0x000fe200078c08ff */
[----:B------:R-:W-:Y:S01]  /*177c0*/  IMAD R3, R74, 0x2, R33 ;  /* 0x000000024a037824 */ /* 0x000fe200078e0221 */
[----:B------:R-:W-:Y:S02]  /*177d0*/  PRMT R5, R7, 0x7632, R5 ;  /* 0x0000763207057816 */ /* 0x000fe40000000005 */
[----:B------:R-:W-:Y:S01]  /*177e0*/  LEA.HI.X.SX32 R33, R33, R0, 0x1, P6 ;  /* 0x0000000021217211 */ /* 0x000fe200030f0eff */
[----:B------:R-:W-:Y:S01]  /*177f0*/  @P5 STG.E.U16 desc[UR20][R20.64], R7 ;  /* 0x0000000714005986 */ /* 0x000fe2000c101514 */
[----:B----4-:R-:W-:Y:S01]  /*17800*/  ISETP.LT.AND P5, PT, R38, UR5, !P0 ;  /* 0x0000000526007c0c */ /* 0x010fe2000c7a1270 */
[----:B------:R-:W-:Y:S01]  /*17810*/  IMAD R35, R74, 0x2, R3 ;  /* 0x000000024a237824 */ /* 0x000fe200078e0203 */
[----:B------:R-:W-:Y:S01]  /*17820*/  LEA R4, P6, R3, R2, 0x1 ;  /* 0x0000000203047211 */ /* 0x000fe200078c08ff */
[----:B------:R0:W-:Y:S01]  /*17830*/  @P4 STG.E.U16 desc[UR20][R22.64], R5 ;  /* 0x0000000516004986 */ /* 0x0001e2000c101514 */
[----:B--2---:R-:W-:Y:S01]  /*17840*/  ISETP.LT.AND P4, PT, R37, UR6, !P0 ;  /* 0x0000000625007c0c */ /* 0x004fe2000c781270 */
[----:B------:R-:W5:Y:S02]  /*17850*/  LDCU UR6, c[0x0][0x39c] ;  /* 0x00007380ff0677ac */ /* 0x000f640008000800 */
[----:B------:R-:W2:Y:S01]  /*17860*/  LDL.LU R38, [R1+0x3ac] ;  /* 0x0003ac0001267983 */ /* 0x000ea20000300800 */
[----:B------:R-:W3:Y:S03]  /*17870*/  LDCU UR5, c[0x0][0x39c] ;  /* 0x00007380ff0577ac */ /* 0x000ee60008000800 */
[----:B------:R1:W-:Y:S04]  /*17880*/  @P1 STG.E.U16 desc[UR20][R32.64], R8 ;  /* 0x0000000820001986 */ /* 0x0003e8000c101514 */
[----:B------:R-:W4:Y:S01]  /*17890*/  LDL.LU R37, [R1+0x4b0] ;  /* 0x0004b00001257983 */ /* 0x000f220000300800 */
[----:B0-----:R-:W-:-:S02]  /*178a0*/  LEA.HI.X.SX32 R5, R3, R0, 0x1, P6 ;  /* 0x0000000003057211 */ /* 0x001fc400030f0eff */
[----:B------:R-:W-:Y:S01]  /*178b0*/  ISETP.LT.AND P1, PT, R34, UR4, !P0 ;  /* 0x0000000422007c0c */ /* 0x000fe2000c721270 */
[----:B------:R-:W2:Y:S01]  /*178c0*/  LDCU UR4, c[0x0][0x39c] ;  /* 0x00007380ff0477ac */ /* 0x000ea20008000800 */
[----:B------:R-:W2:Y:S01]  /*178d0*/  LDL.LU R34, [R1+0x4ac] ;  /* 0x0004ac0001227983 */ /* 0x000ea20000300800 */
[C---:B------:R-:W-:Y:S02]  /*178e0*/  LEA R6, P6, R35.reuse, R2, 0x1 ;  /* 0x0000000223067211 */ /* 0x040fe400078c08ff */
[----:B------:R-:W-:Y:S02]  /*178f0*/  PRMT R21, R8, 0x7632, R21 ;  /* 0x0000763208157816 */ /* 0x000fe40000000015 */
[----:B------:R-:W-:-:S03]  /*17900*/  LEA.HI.X.SX32 R7, R35, R0, 0x1, P6 ;  /* 0x0000000023077211 */ /* 0x000fc600030f0eff */
[----:B------:R0:W-:Y:S04]  /*17910*/  @P3 STG.E.U16 desc[UR20][R4.64], R21 ;  /* 0x0000001504003986 */ /* 0x0001e8000c101514 */
[----:B------:R0:W-:Y:S01]  /*17920*/  @P5 STG.E.U16 desc[UR20][R6.64], R9 ;  /* 0x0000000906005986 */ /* 0x0001e2000c101514 */
[----:B-----5:R-:W-:Y:S01]  /*17930*/  ISETP.LT.AND P5, PT, R36, UR6, !P0 ;  /* 0x0000000624007c0c */ /* 0x020fe2000c7a1270 */
[C---:B------:R-:W-:Y:S02]  /*17940*/  IMAD R35, R74.reuse, 0x2, R35 ;  /* 0x000000024a237824 */ /* 0x040fe400078e0223 */
[----:B------:R-:W5:Y:S01]  /*17950*/  LDL.LU R36, [R1+0x4a8] ;  /* 0x0004a80001247983 */ /* 0x000f620000300800 */
[----:B------:R-:W2:Y:S03]  /*17960*/  LDCU UR6, c[0x0][0x39c] ;  /* 0x00007380ff0677ac */ /* 0x000ea60008000800 */
[----:B-1----:R-:W5:Y:S04]  /*17970*/  LDL.LU R33, [R1+0x3a8] ;  /* 0x0003a80001217983 */ /* 0x002f680000300800 */
[----:B------:R-:W5:Y:S04]  /*17980*/  LDL.LU R22, [R1+0x4a4] ;  /* 0x0004a40001167983 */ /* 0x000f680000300800 */
[----:B------:R-:W5:Y:S01]  /*17990*/  LDL.LU R32, [R1+0x4a0] ;  /* 0x0004a00001207983 */ /* 0x000f620000300800 */
[----:B------:R-:W-:Y:S01]  /*179a0*/  LEA R20, P6, R35, R2, 0x1 ;  /* 0x0000000223147211 */ /* 0x000fe200078c08ff */
[----:B------:R-:W-:Y:S01]  /*179b0*/  IMAD R3, R74, 0x2, R35 ;  /* 0x000000024a037824 */ /* 0x000fe200078e0223 */
[----:B0-----:R-:W-:-:S02]  /*179c0*/  PRMT R5, R9, 0x7632, R5 ;  /* 0x0000763209057816 */ /* 0x001fc40000000005 */
[----:B------:R-:W-:Y:S01]  /*179d0*/  LEA.HI.X.SX32 R21, R35, R0, 0x1, P6 ;  /* 0x0000000023157211 */ /* 0x000fe200030f0eff */
[----:B------:R-:W-:Y:S01]  /*179e0*/  IMAD R23, R74, 0x2, R3 ;  /* 0x000000024a177824 */ /* 0x000fe200078e0203 */
[----:B------:R-:W-:Y:S02]  /*179f0*/  LEA R4, P6, R3, R2, 0x1 ;  /* 0x0000000203047211 */ /* 0x000fe400078c08ff */
[----:B---3--:R-:W-:Y:S01]  /*17a00*/  ISETP.LT.AND P3, PT, R39, UR5, !P0 ;  /* 0x0000000527007c0c */ /* 0x008fe2000c761270 */
[----:B------:R-:W4:Y:S01]  /*17a10*/  LDCU UR5, c[0x0][0x39c] ;  /* 0x00007380ff0577ac */ /* 0x000f220008000800 */
[----:B------:R0:W-:Y:S01]  /*17a20*/  @P4 STG.E.U16 desc[UR20][R20.64], R5 ;  /* 0x0000000514004986 */ /* 0x0001e2000c101514 */
[----:B------:R-:W-:Y:S02]  /*17a30*/  PRMT R9, R10, 0x7632, R9 ;  /* 0x000076320a097816 */ /* 0x000fe40000000009 */
[----:B0-----:R-:W-:Y:S02]  /*17a40*/  LEA.HI.X.SX32 R5, R3, R0, 0x1, P6 ;  /* 0x0000000003057211 */ /* 0x001fe400030f0eff */
[----:B------:R-:W-:Y:S01]  /*17a50*/  LEA R6, P6, R23, R2, 0x1 ;  /* 0x0000000217067211 */ /* 0x000fe200078c08ff */
[----:B------:R-:W-:-:S03]  /*17a60*/  IMAD R3, R74, 0x2, R23 ;  /* 0x000000024a037824 */ /* 0x000fc600078e0217 */
[----:B------:R-:W-:Y:S01]  /*17a70*/  LEA.HI.X.SX32 R7, R23, R0, 0x1, P6 ;  /* 0x0000000017077211 */ /* 0x000fe200030f0eff */
[----:B------:R0:W-:Y:S01]  /*17a80*/  @P1 STG.E.U16 desc[UR20][R4.64], R10 ;  /* 0x0000000a04001986 */ /* 0x0001e2000c101514 */
[----:B--2---:R-:W-:Y:S01]  /*17a90*/  ISETP.LT.AND P4, PT, R38, UR4, !P0 ;  /* 0x0000000426007c0c */ /* 0x004fe2000c781270 */
[----:B------:R-:W-:Y:S01]  /*17aa0*/  IMAD R21, R74, 0x2, R3 ;  /* 0x000000024a157824 */ /* 0x000fe200078e0203 */
[----:B------:R-:W-:Y:S01]  /*17ab0*/  LEA R8, P6, R3, R2, 0x1 ;  /* 0x0000000203087211 */ /* 0x000fe200078c08ff */
[----:B------:R1:W-:Y:S01]  /*17ac0*/  @P3 STG.E.U16 desc[UR20][R6.64], R9 ;  /* 0x0000000906003986 */ /* 0x0003e2000c101514 */
[----:B------:R-:W5:Y:S01]  /*17ad0*/  LDCU UR4, c[0x0][0x39c] ;  /* 0x00007380ff0477ac */ /* 0x000f620008000800 */
[----:B------:R-:W-:Y:S02]  /*17ae0*/  ISETP.LT.AND P3, PT, R34, UR6, !P0 ;  /* 0x0000000622007c0c */ /* 0x000fe4000c761270 */
[----:B----4-:R-:W-:Y:S01]  /*17af0*/  ISETP.LT.AND P1, PT, R37, UR5, !P0 ;  /* 0x0000000525007c0c */ /* 0x010fe2000c721270 */
[----:B------:R-:W2:Y:S01]  /*17b00*/  LDCU UR6, c[0x0][0x39c] ;  /* 0x00007380ff0677ac */ /* 0x000ea20008000800 */
[----:B------:R-:W3:Y:S01]  /*17b10*/  LDL.LU R34, [R1+0x49c] ;  /* 0x00049c0001227983 */ /* 0x000ee20000300800 */
[----:B0-----:R-:W-:Y:S01]  /*17b20*/  PRMT R10, R11, 0x7632, R10 ;  /* 0x000076320b0a7816 */ /* 0x001fe2000000000a */
[----:B------:R-:W0:Y:S02]  /*17b30*/  LDCU UR5, c[0x0][0x39c] ;  /* 0x00007380ff0577ac */ /* 0x000e240008000800 */
[----:B------:R-:W4:Y:S01]  /*17b40*/  LDL.LU R23, [R1+0x3a4] ;  /* 0x0003a40001177983 */ /* 0x000f220000300800 */
[----:B-1----:R-:W-:Y:S01]  /*17b50*/  LEA.HI.X.SX32 R9, R3, R0, 0x1, P6 ;  /* 0x0000000003097211 */ /* 0x002fe200030f0eff */
[----:B------:R-:W-:Y:S01]  /*17b60*/  IMAD R3, R74, 0x2, R21 ;  /* 0x000000024a037824 */ /* 0x000fe200078e0215 */
[----:B------:R-:W-:-:S04]  /*17b70*/  LEA R20, P6, R21, R2, 0x1 ;  /* 0x0000000215147211 */ /* 0x000fc800078c08ff */
[----:B------:R-:W-:Y:S02]  /*17b80*/  LEA.HI.X.SX32 R21, R21, R0, 0x1, P6 ;  /* 0x0000000015157211 */ /* 0x000fe400030f0eff */
[C---:B------:R-:W-:Y:S01]  /*17b90*/  LEA R4, P6, R3.reuse, R2, 0x1 ;  /* 0x0000000203047211 */ /* 0x040fe200078c08ff */
[----:B------:R-:W-:Y:S03]  /*17ba0*/  @P5 STG.E.U16 desc[UR20][R8.64], R11 ;  /* 0x0000000b08005986 */ /* 0x000fe6000c101514 */
[----:B------:R-:W-:Y:S01]  /*17bb0*/  LEA.HI.X.SX32 R5, R3, R0, 0x1, P6 ;  /* 0x0000000003057211 */ /* 0x000fe200030f0eff */
[----:B------:R-:W-:Y:S04]  /*17bc0*/  @P4 STG.E.U16 desc[UR20][R20.64], R10 ;  /* 0x0000000a14004986 */ /* 0x000fe8000c101514 */
[----:B------:R1:W-:Y:S01]  /*17bd0*/  @P1 STG.E.U16 desc[UR20][R4.64], R12 ;  /* 0x0000000c04001986 */ /* 0x0003e2000c101514 */
[----:B------:R-:W-:-:S05]  /*17be0*/  IMAD R3, R74, 0x2, R3 ;  /* 0x000000024a037824 */ /* 0x000fca00078e0203 */
[----:B------:R-:W-:-:S04]  /*17bf0*/  LEA R6, P6, R3, R2, 0x1 ;  /* 0x0000000203067211 */ /* 0x000fc800078c08ff */
[----:B------:R-:W-:Y:S02]  /*17c00*/  LEA.HI.X.SX32 R7, R3, R0, 0x1, P6 ;  /* 0x0000000003077211 */ /* 0x000fe400030f0eff */
[----:B-1----:R-:W-:-:S05]  /*17c10*/  PRMT R5, R12, 0x7632, R5 ;  /* 0x000076320c057816 */ /* 0x002fca0000000005 */
[----:B------:R1:W-:Y:S01]  /*17c20*/  @P3 STG.E.U16 desc[UR20][R6.64], R5 ;  /* 0x0000000506003986 */ /* 0x0003e2000c101514 */
[----:B-----5:R-:W-:Y:S01]  /*17c30*/  ISETP.LT.AND P5, PT, R36, UR4, !P0 ;  /* 0x0000000424007c0c */ /* 0x020fe2000c7a1270 */
[----:B------:R-:W5:Y:S01]  /*17c40*/  LDCU UR4, c[0x0][0x39c] ;  /* 0x00007380ff0477ac */ /* 0x000f620008000800 */
[----:B--2---:R-:W-:Y:S02]  /*17c50*/  ISETP.LT.AND P1, PT, R22, UR6, !P0 ;  /* 0x0000000616007c0c */ /* 0x004fe4000c721270 */
[----:B0-----:R-:W-:Y:S01]  /*17c60*/  ISETP.LT.AND P4, PT, R33, UR5, !P0 ;  /* 0x0000000521007c0c */ /* 0x001fe2000c781270 */
[----:B------:R-:W2:Y:S01]  /*17c70*/  LDL.LU R22, [R1+0x498] ;  /* 0x0004980001167983 */ /* 0x000ea20000300800 */
[----:B------:R-:W-:Y:S01]  /*17c80*/  IMAD R9, R74, 0x2, R3 ;  /* 0x000000024a097824 */ /* 0x000fe200078e0203 */
[----:B------:R-:W4:Y:S02]  /*17c90*/  LDCU UR6, c[0x0][0x39c] ;  /* 0x00007380ff0677ac */ /* 0x000f240008000800 */
[----:B------:R-:W2:Y:S01]  /*17ca0*/  LDL.LU R33, [R1+0x494] ;  /* 0x0004940001217983 */ /* 0x000ea20000300800 */
[----:B-----5:R-:W-:Y:S01]  /*17cb0*/  ISETP.LT.AND P3, PT, R32, UR4, !P0 ;  /* 0x0000000420007c0c */ /* 0x020fe2000c761270 */
[----:B------:R-:W-:-:S02]  /*17cc0*/  IMAD R3, R74, 0x2, R9 ;  /* 0x000000024a037824 */ /* 0x000fc400078e0209 */
[----:B------:R-:W5:Y:S01]  /*17cd0*/  LDL.LU R32, [R1+0x490] ;  /* 0x0004900001207983 */ /* 0x000f620000300800 */
[C---:B------:R-:W-:Y:S01]  /*17ce0*/  LEA R8, P6, R9.reuse, R2, 0x1 ;  /* 0x0000000209087211 */ /* 0x040fe200078c08ff */
[----:B------:R-:W2:Y:S02]  /*17cf0*/  LDCU UR4, c[0x0][0x39c] ;  /* 0x00007380ff0477ac */ /* 0x000ea40008000800 */
[----:B------:R-:W5:Y:S01]  /*17d00*/  LDL.LU R20, [R1+0x3a0] ;  /* 0x0003a00001147983 */ /* 0x000f620000300800 */
[----:B------:R-:W-:Y:S01]  /*17d10*/  LEA.HI.X.SX32 R9, R9, R0, 0x1, P6 ;  /* 0x0000000009097211 */ /* 0x000fe200030f0eff */
[C---:B------:R-:W-:Y:S01]  /*17d20*/  IMAD R11, R74.reuse, 0x2, R3 ;  /* 0x000000024a0b7824 */ /* 0x040fe200078e0203 */
[C---:B------:R-:W-:Y:S01]  /*17d30*/  LEA R4, P6, R3.reuse, R2, 0x1 ;  /* 0x0000000203047211 */ /* 0x040fe200078c08ff */
[----:B------:R-:W3:Y:S03]  /*17d40*/  LDCU UR5, c[0x0][0x39c] ;  /* 0x00007380ff0577ac */ /* 0x000ee60008000800 */
[----:B-1----:R-:W-:Y:S01]  /*17d50*/  LEA.HI.X.SX32 R5, R3, R0, 0x1, P6 ;  /* 0x0000000003057211 */ /* 0x002fe200030f0eff */
[----:B------:R-:W-:Y:S01]  /*17d60*/  IMAD R3, R74, 0x2, R11 ;  /* 0x000000024a037824 */ /* 0x000fe200078e020b */
[----:B------:R-:W-:-:S02]  /*17d70*/  LEA R10, P6, R11, R2, 0x1 ;  /* 0x000000020b0a7211 */ /* 0x000fc400078c08ff */
[----:B------:R-:W-:Y:S01]  /*17d80*/  PRMT R7, R13, 0x7632, R7 ;  /* 0x000076320d077816 */ /* 0x000fe20000000007 */
[----:B------:R-:W-:Y:S01]  /*17d90*/  IMAD R21, R74, 0x2, R3 ;  /* 0x000000024a157824 */ /* 0x000fe200078e0203 */
[----:B------:R-:W-:Y:S02]  /*17da0*/  LEA.HI.X.SX32 R11, R11, R0, 0x1, P6 ;  /* 0x000000000b0b7211 */ /* 0x000fe400030f0eff */
[C---:B------:R-:W-:Y:S01]  /*17db0*/  LEA R6, P6, R3.reuse, R2, 0x1 ;  /* 0x0000000203067211 */ /* 0x040fe200078c08ff */
[----:B------:R-:W-:Y:S04]  /*17dc0*/  @P5 STG.E.U16 desc[UR20][R8.64], R13 ;  /* 0x0000000d08005986 */ /* 0x000fe8000c101514 */
[----:B------:R0:W-:Y:S04]  /*17dd0*/  @P4 STG.E.U16 desc[UR20][R4.64], R7 ;  /* 0x0000000704004986 */ /* 0x0001e8000c101514 */
[----:B------:R-:W-:Y:S01]  /*17de0*/  @P1 STG.E.U16 desc[UR20][R10.64], R14 ;  /* 0x0000000e0a001986 */ /* 0x000fe2000c101514 */
[----:B0-----:R-:W-:-:S02]  /*17df0*/  LEA.HI.X.SX32 R7, R3, R0, 0x1, P6 ;  /* 0x0000000003077211 */ /* 0x001fc400030f0eff */
[----:B------:R-:W-:Y:S02]  /*17e00*/  LEA R8, P6, R21, R2, 0x1 ;  /* 0x0000000215087211 */ /* 0x000fe400078c08ff */
[----:B----4-:R-:W-:Y:S01]  /*17e10*/  ISETP.LT.AND P4, PT, R23, UR6, !P0 ;  /* 0x0000000617007c0c */ /* 0x010fe2000c781270 */
[----:B------:R-:W0:Y:S01]  /*17e20*/  LDCU UR6, c[0x0][0x39c] ;  /* 0x00007380ff0677ac */ /* 0x000e220008000800 */
[----:B------:R-:W4:Y:S01]  /*17e30*/  LDL.LU R23, [R1+0x48c] ;  /* 0x00048c0001177983 */ /* 0x000f220000300800 */
[----:B------:R-:W-:Y:S01]  /*17e40*/  LEA.HI.X.SX32 R9, R21, R0, 0x1, P6 ;  /* 0x0000000015097211 */ /* 0x000fe200030f0eff */
[----:B------:R-:W-:Y:S01]  /*17e50*/  IMAD R21, R74, 0x2, R21 ;  /* 0x000000024a157824 */ /* 0x000fe200078e0215 */
[----:B---3--:R-:W-:Y:S01]  /*17e60*/  ISETP.LT.AND P5, PT, R34, UR5, !P0 ;  /* 0x0000000522007c0c */ /* 0x008fe2000c7a1270 */
[----:B------:R-:W1:Y:S01]  /*17e70*/  LDCU UR5, c[0x0][0x39c] ;  /* 0x00007380ff0577ac */ /* 0x000e620008000800 */
[----:B------:R-:W-:Y:S02]  /*17e80*/  PRMT R5, R14, 0x7632, R5 ;  /* 0x000076320e057816 */ /* 0x000fe40000000005 */
[----:B------:R-:W-:-:S03]  /*17e90*/  LEA R4, P6, R21, R2, 0x1 ;  /* 0x0000000215047211 */ /* 0x000fc600078c08ff */
[----:B------:R3:W-:Y:S06]  /*17ea0*/  @P3 STG.E.U16 desc[UR20][R6.64], R5 ;  /* 0x0000000506003986 */ /* 0x0007ec000c101514 */
[----:B------:R-:W-:Y:S01]  /*17eb0*/  @P5 STG.E.U16 desc[UR20][R8.64], R15 ;  /* 0x0000000f08005986 */ /* 0x000fe2000c101514 */
[----:B---3--:R-:W-:Y:S02]  /*17ec0*/  LEA.HI.X.SX32 R5, R21, R0, 0x1, P6 ;  /* 0x0000000015057211 */ /* 0x008fe400030f0eff */
[----:B------:R-:W-:-:S05]  /*17ed0*/  PRMT R7, R15, 0x7632, R7 ;  /* 0x000076320f077816 */ /* 0x000fca0000000007 */
[----:B------:R3:W-:Y:S01]  /*17ee0*/  @P4 STG.E.U16 desc[UR20][R4.64], R7 ;  /* 0x0000000704004986 */ /* 0x0007e2000c101514 */
[----:B------:R-:W-:-:S05]  /*17ef0*/  IMAD R3, R74, 0x2, R21 ;  /* 0x000000024a037824 */ /* 0x000fca00078e0215 */
[----:B------:R-:W-:-:S04]  /*17f00*/  LEA R6, P6, R3, R2, 0x1 ;  /* 0x0000000203067211 */ /* 0x000fc800078c08ff */
[----:B---3--:R-:W-:Y:S02]  /*17f10*/  LEA.HI.X.SX32 R7, R3, R0, 0x1, P6 ;  /* 0x0000000003077211 */ /* 0x008fe400030f0eff */
[----:B------:R-:W-:Y:S02]  /*17f20*/  PRMT R12, R16, 0x7632, R12 ;  /* 0x00007632100c7816 */ /* 0x000fe4000000000c */
[----:B--2---:R-:W-:Y:S01]  /*17f30*/  ISETP.LT.AND P1, PT, R22, UR4, !P0 ;  /* 0x0000000416007c0c */ /* 0x004fe2000c721270 */
[----:B------:R-:W5:Y:S01]  /*17f40*/  LDCU UR4, c[0x0][0x39c] ;  /* 0x00007380ff0477ac */ /* 0x000f620008000800 */
[----:B------:R-:W2:Y:S04]  /*17f50*/  LDL.LU R22, [R1+0x488] ;  /* 0x0004880001167983 */ /* 0x000ea80000300800 */
[----:B------:R-:W3:Y:S01]  /*17f60*/  LDL.LU R13, [R1+0x484] ;  /* 0x00048400010d7983 */ /* 0x000ee20000300800 */
[----:B-----5:R-:W-:-:S06]  /*17f70*/  ISETP.LT.AND P4, PT, R20, UR4, !P0 ;  /* 0x0000000414007c0c */ /* 0x020fcc000c781270 */
[----:B------:R5:W-:Y:S01]  /*17f80*/  @P1 STG.E.U16 desc[UR20][R6.64], R16 ;  /* 0x0000001006001986 */ /* 0x000be2000c101514 */
[----:B0-----:R-:W-:Y:S01]  /*17f90*/  ISETP.LT.AND P5, PT, R32, UR6, !P0 ;  /* 0x0000000620007c0c */ /* 0x001fe2000c7a1270 */
[----:B------:R-:W2:Y:S02]  /*17fa0*/  LDCU UR6, c[0x0][0x39c] ;  /* 0x00007380ff0677ac */ /* 0x000ea40008000800 */
[----:B------:R-:W3:Y:S01]  /*17fb0*/  LDL.LU R20, [R1+0x39c] ;  /* 0x00039c0001147983 */ /* 0x000ee20000300800 */
[C---:B------:R-:W-:Y:S01]  /*17fc0*/  IMAD R11, R74.reuse, 0x2, R3 ;  /* 0x000000024a0b7824 */ /* 0x040fe200078e0203 */
[----:B-1----:R-:W-:Y:S01]  /*17fd0*/  ISETP.LT.AND P3, PT, R33, UR5, !P0 ;  /* 0x0000000521007c0c */ /* 0x002fe2000c761270 */
[----:B------:R-:W4:Y:S01]  /*17fe0*/  LDCU UR5, c[0x0][0x39c] ;  /* 0x00007380ff0577ac */ /* 0x000f220008000800 */
[----:B------:R-:W3:Y:S01]  /*17ff0*/  LDL.LU R14, [R1+0x480] ;  /* 0x00048000010e7983 */ /* 0x000ee20000300800 */
[----:B------:R-:W3:Y:S03]  /*18000*/  LDCU UR4, c[0x0][0x39c] ;  /* 0x00007380ff0477ac */ /* 0x000ee60008000800 */
[----:B-----5:R-:W5:Y:S01]  /*18010*/  LDL.LU R16, [R1+0x47c] ;  /* 0x00047c0001107983 */ /* 0x020f620000300800 */
[----:B------:R-:W-:Y:S01]  /*18020*/  LEA R8, P6, R11, R2, 0x1 ;  /* 0x000000020b087211 */ /* 0x000fe200078c08ff */
[----:B------:R-:W-:-:S02]  /*18030*/  IMAD R3, R74, 0x2, R11 ;  /* 0x000000024a037824 */ /* 0x000fc400078e020b */
[----:B------:R-:W5:Y:S01]  /*18040*/  LDL.LU R15, [R1+0x478] ;  /* 0x00047800010f7983 */ /* 0x000f620000300800 */
[----:B------:R-:W-:Y:S01]  /*18050*/  LEA.HI.X.SX32 R9, R11, R0, 0x1, P6 ;  /* 0x000000000b097211 */ /* 0x000fe200030f0eff */
[----:B------:R-:W-:Y:S01]  /*18060*/  IMAD R5, R74, 0x2, R3 ;  /* 0x000000024a057824 */ /* 0x000fe200078e0203 */
[----:B------:R-:W-:-:S03]  /*18070*/  LEA R10, P6, R3, R2, 0x1 ;  /* 0x00000002030a7211 */ /* 0x000fc600078c08ff */
[----:B------:R0:W-:Y:S01]  /*18080*/  @P3 STG.E.U16 desc[UR20][R8.64], R12 ;  /* 0x0000000c08003986 */ /* 0x0001e2000c101514 */
[----:B------:R-:W-:Y:S01]  /*18090*/  LEA.HI.X.SX32 R11, R3, R0, 0x1, P6 ;  /* 0x00000000030b7211 */ /* 0x000fe200030f0eff */
[----:B------:R-:W-:Y:S01]  /*180a0*/  IMAD R3, R74, 0x2, R5 ;  /* 0x000000024a037824 */ /* 0x000fe200078e0205 */
[----:B------:R-:W-:-:S04]  /*180b0*/  LEA R4, P6, R5, R2, 0x1 ;  /* 0x0000000205047211 */ /* 0x000fc800078c08ff */
[----:B------:R-:W-:Y:S02]  /*180c0*/  LEA.HI.X.SX32 R5, R5, R0, 0x1, P6 ;  /* 0x0000000005057211 */ /* 0x000fe400030f0eff */
[----:B----4-:R-:W-:Y:S02]  /*180d0*/  ISETP.LT.AND P1, PT, R23, UR5, !P0 ;  /* 0x0000000517007c0c */ /* 0x010fe4000c721270 */
[----:B0-----:R-:W-:Y:S01]  /*180e0*/  PRMT R9, R17, 0x7632, R9 ;  /* 0x0000763211097816 */ /* 0x001fe20000000009 */
[----:B------:R-:W-:Y:S01]  /*180f0*/  @P5 STG.E.U16 desc[UR20][R10.64], R17 ;  /* 0x000000110a005986 */ /* 0x000fe2000c101514 */
[C---:B------:R-:W-:Y:S01]  /*18100*/  LEA R6, P6, R3.reuse, R2, 0x1 ;  /* 0x0000000203067211 */ /* 0x040fe200078c08ff */
[----:B------:R-:W0:Y:S03]  /*18110*/  LDCU UR5, c[0x0][0x39c] ;  /* 0x00007380ff0577ac */ /* 0x000e260008000800 */
[----:B------:R-:W-:Y:S01]  /*18120*/  LEA.HI.X.SX32 R7, R3, R0, 0x1, P6 ;  /* 0x0000000003077211 */ /* 0x000fe200030f0eff */
[----:B------:R1:W-:Y:S04]  /*18130*/  @P4 STG.E.U16 desc[UR20][R4.64], R9 ;  /* 0x0000000904004986 */ /* 0x0003e8000c101514 */
[----:B------:R4:W-:Y:S01]  /*18140*/  @P1 STG.E.U16 desc[UR20][R6.64], R18 ;  /* 0x0000001206001986 */ /* 0x0009e2000c101514 */
[----:B------:R-:W-:-:S05]  /*18150*/  IMAD R3, R74, 0x2, R3 ;  /* 0x000000024a037824 */ /* 0x000fca00078e0203 */
[C---:B------:R-:W-:Y:S02]  /*18160*/  LEA R8, P6, R3.reuse, R2, 0x1 ;  /* 0x0000000203087211 */ /* 0x040fe400078c08ff */
[----:B-1----:R-:W-:Y:S02]  /*18170*/  PRMT R5, R18, 0x7632, R5 ;  /* 0x0000763212057816 */ /* 0x002fe40000000005 */
[----:B------:R-:W-:Y:S02]  /*18180*/  LEA.HI.X.SX32 R9, R3, R0, 0x1, P6 ;  /* 0x0000000003097211 */ /* 0x000fe400030f0eff */
[----:B--2---:R-:W-:Y:S01]  /*18190*/  ISETP.LT.AND P3, PT, R22, UR6, !P0 ;  /* 0x0000000616007c0c */ /* 0x004fe2000c761270 */
[----:B------:R-:W1:Y:S01]  /*181a0*/  LDCU UR6, c[0x0][0x39c] ;  /* 0x00007380ff0677ac */ /* 0x000e620008000800 */
[----:B---3--:R-:W-:Y:S01]  /*181b0*/  ISETP.LT.AND P5, PT, R13, UR4, !P0 ;  /* 0x000000040d007c0c */ /* 0x008fe2000c7a1270 */
[----:B------:R-:W5:Y:S01]  /*181c0*/  LDCU UR4, c[0x0][0x39c] ;  /* 0x00007380ff0477ac */ /* 0x000f620008000800 */
[----:B------:R-:W2:Y:S01]  /*181d0*/  LDL.LU R13, [R1+0x398] ;  /* 0x00039800010d7983 */ /* 0x000ea20000300800 */
[----:B-1----:R-:W-:-:S08]  /*181e0*/  ISETP.LT.AND P1, PT, R14, UR6, !P0 ;  /* 0x000000060e007c0c */ /* 0x002fd0000c721270 */
[----:B------:R1:W-:Y:S01]  /*181f0*/  @P3 STG.E.U16 desc[UR20][R8.64], R5 ;  /* 0x0000000508003986 */ /* 0x0003e2000c101514 */
[----:B0-----:R-:W-:Y:S01]  /*18200*/  ISETP.LT.AND P4, PT, R20, UR5, !P0 ;  /* 0x0000000514007c0c */ /* 0x001fe2000c781270 */
[----:B------:R-:W0:Y:S02]  /*18210*/  LDCU UR5, c[0x0][0x39c] ;  /* 0x00007380ff0577ac */ /* 0x000e240008000800 */
[----:B------:R-:W3:Y:S01]  /*18220*/  LDL.LU R14, [R1+0x430] ;  /* 0x00043000010e7983 */ /* 0x000ee20000300800 */
[----:B-----5:R-:W-:Y:S01]  /*18230*/  ISETP.LT.AND P3, PT, R16, UR4, !P0 ;  /* 0x0000000410007c0c */ /* 0x020fe2000c761270 */
[C---:B------:R-:W-:Y:S01]  /*18240*/  IMAD R11, R74.reuse, 0x2, R3 ;  /* 0x000000024a0b7824 */ /* 0x040fe200078e0203 */
[----:B------:R-:W3:Y:S01]  /*18250*/  LDCU UR4, c[0x0][0x39c] ;  /* 0x00007380ff0477ac */ /* 0x000ee20008000800 */
[----:B----4-:R-:W4:Y:S01]  /*18260*/  LDL.LU R18, [R1+0x42c] ;  /* 0x00042c0001127983 */ /* 0x010f220000300800 */
[----:B------:R-:W2:Y:S03]  /*18270*/  LDCU UR6, c[0x0][0x39c] ;  /* 0x00007380ff0677ac */ /* 0x000ea60008000800 */
[----:B------:R-:W5:Y:S04]  /*18280*/  LDL.LU R17, [R1+0x428] ;  /* 0x0004280001117983 */ /* 0x000f680000300800 */
[----:B------:R-:W4:Y:S01]  /*18290*/  LDL.LU R16, [R1+0x394] ;  /* 0x0003940001107983 */ /* 0x000f220000300800 */
[----:B------:R-:W-:Y:S01]  /*182a0*/  IMAD R3, R74, 0x2, R11 ;  /* 0x000000024a037824 */ /* 0x000fe200078e020b */
[----:B------:R-:W-:-:S04]  /*182b0*/  LEA R4, P6, R11, R2, 0x1 ;  /* 0x000000020b047211 */ /* 0x000fc800078c08ff */
[----:B-1----:R-:W-:Y:S01]  /*182c0*/  LEA.HI.X.SX32 R5, R11, R0, 0x1, P6 ;  /* 0x000000000b057211 */ /* 0x002fe200030f0eff */
[----:B------:R-:W-:Y:S01]  /*182d0*/  IMAD R11, R74, 0x2, R3 ;  /* 0x000000024a0b7824 */ /* 0x000fe200078e0203 */
[----:B------:R-:W-:-:S04]  /*182e0*/  LEA R6, P6, R3, R2, 0x1 ;  /* 0x0000000203067211 */ /* 0x000fc800078c08ff */
[----:B------:R-:W-:Y:S01]  /*182f0*/  LEA.HI.X.SX32 R7, R3, R0, 0x1, P6 ;  /* 0x0000000003077211 */ /* 0x000fe200030f0eff */
[----:B------:R-:W-:Y:S01]  /*18300*/  @P5 STG.E.U16 desc[UR20][R4.64], R19 ;  /* 0x0000001304005986 */ /* 0x000fe2000c101514 */
[----:B------:R-:W-:Y:S01]  /*18310*/  LEA R10, P6, R11, R2, 0x1 ;  /* 0x000000020b0a7211 */ /* 0x000fe200078c08ff */
[----:B------:R-:W-:Y:S01]  /*18320*/  IMAD R3, R74, 0x2, R11 ;  /* 0x000000024a037824 */ /* 0x000fe200078e020b */
[----:B0-----:R-:W-:Y:S01]  /*18330*/  ISETP.LT.AND P5, PT, R15, UR5, !P0 ;  /* 0x000000050f007c0c */ /* 0x001fe2000c7a1270 */
[----:B------:R-:W4:Y:S01]  /*18340*/  LDCU UR5, c[0x0][0x39c] ;  /* 0x00007380ff0577ac */ /* 0x000f220008000800 */
[----:B------:R-:W-:Y:S01]  /*18350*/  PRMT R9, R19, 0x7632, R9 ;  /* 0x0000763213097816 */ /* 0x000fe20000000009 */
[----:B------:R-:W5:Y:S01]  /*18360*/  LDL.LU R15, [R1+0x424] ;  /* 0x00042400010f7983 */ /* 0x000f620000300800 */
[----:B------:R-:W-:-:S03]  /*18370*/  LEA.HI.X.SX32 R11, R11, R0, 0x1, P6 ;  /* 0x000000000b0b7211 */ /* 0x000fc600030f0eff */
[----:B------:R0:W-:Y:S04]  /*18380*/  @P4 STG.E.U16 desc[UR20][R6.64], R9 ;  /* 0x0000000906004986 */ /* 0x0001e8000c101514 */
[----:B------:R-:W-:Y:S01]  /*18390*/  @P1 STG.E.U16 desc[UR20][R10.64], R24 ;  /* 0x000000180a001986 */ /* 0x000fe2000c101514 */
[----:B------:R-:W-:-:S04]  /*183a0*/  LEA R8, P6, R3, R2, 0x1 ;  /* 0x0000000203087211 */ /* 0x000fc800078c08ff */
[----:B0-----:R-:W-:Y:S02]  /*183b0*/  LEA.HI.X.SX32 R9, R3, R0, 0x1, P6 ;  /* 0x0000000003097211 */ /* 0x001fe400030f0eff */
[----:B------:R-:W-:-:S05]  /*183c0*/  PRMT R7, R24, 0x7632, R7 ;  /* 0x0000763218077816 */ /* 0x000fca0000000007 */
[----:B------:R0:W-:Y:S01]  /*183d0*/  @P3 STG.E.U16 desc[UR20][R8.64], R7 ;  /* 0x0000000708003986 */ /* 0x0001e2000c101514 */
[----:B--2---:R-:W-:Y:S01]  /*183e0*/  ISETP.LT.AND P4, PT, R13, UR6, !P0 ;  /* 0x000000060d007c0c */ /* 0x004fe2000c781270 */
[----:B------:R-:W-:Y:S01]  /*183f0*/  IMAD R13, R74, 0x2, R3 ;  /* 0x000000024a0d7824 */ /* 0x000fe200078e0203 */
[----:B------:R-:W5:Y:S04]  /*18400*/  LDCU UR6, c[0x0][0x39c] ;  /* 0x00007380ff0677ac */ /* 0x000f680008000800 */
[----:B------:R-:W-:-:S04]  /*18410*/  LEA R4, P6, R13, R2, 0x1 ;  /* 0x000000020d047211 */ /* 0x000fc800078c08ff */
[----:B------:R-:W-:Y:S02]  /*18420*/  LEA.HI.X.SX32 R5, R13, R0, 0x1, P6 ;  /* 0x000000000d057211 */ /* 0x000fe400030f0eff */
[----:B---3--:R-:W-:Y:S01]  /*18430*/  ISETP.LT.AND P1, PT, R14, UR4, !P0 ;  /* 0x000000040e007c0c */ /* 0x008fe2000c721270 */
[----:B------:R-:W1:Y:S01]  /*18440*/  LDCU UR4, c[0x0][0x39c] ;  /* 0x00007380ff0477ac */ /* 0x000e620008000800 */
[----:B------:R-:W2:Y:S01]  /*18450*/  LDL.LU R14, [R1+0x420] ;  /* 0x00042000010e7983 */ /* 0x000ea20000300800 */
[----:B------:R-:W-:-:S05]  /*18460*/  IMAD R13, R74, 0x2, R13 ;  /* 0x000000024a0d7824 */ /* 0x000fca00078e020d */
[C---:B------:R-:W-:Y:S01]  /*18470*/  LEA R6, P6, R13.reuse, R2, 0x1 ;  /* 0x000000020d067211 */ /* 0x040fe200078c08ff */
[----:B------:R3:W-:Y:S03]  /*18480*/  @P5 STG.E.U16 desc[UR20][R4.64], R25 ;  /* 0x0000001904005986 */ /* 0x0007e6000c101514 */
[----:B0-----:R-:W-:Y:S02]  /*18490*/  LEA.HI.X.SX32 R7, R13, R0, 0x1, P6 ;  /* 0x000000000d077211 */ /* 0x001fe400030f0eff */
[----:B----4-:R-:W-:Y:S01]  /*184a0*/  ISETP.LT.AND P3, PT, R18, UR5, !P0 ;  /* 0x0000000512007c0c */ /* 0x010fe2000c761270 */
[----:B------:R-:W0:Y:S01]  /*184b0*/  LDCU UR5, c[0x0][0x39c] ;  /* 0x00007380ff0577ac */ /* 0x000e220008000800 */
[----:B-----5:R-:W-:Y:S01]  /*184c0*/  ISETP.LT.AND P5, PT, R17, UR6, !P0 ;  /* 0x0000000611007c0c */ /* 0x020fe2000c7a1270 */
[----:B------:R-:W4:Y:S01]  /*184d0*/  LDL.LU R18, [R1+0x41c] ;  /* 0x00041c0001127983 */ /* 0x000f220000300800 */
[----:B------:R-:W-:Y:S01]  /*184e0*/  IMAD R3, R74, 0x2, R13 ;  /* 0x000000024a037824 */ /* 0x000fe200078e020d */
[----:B------:R-:W2:Y:S01]  /*184f0*/  LDCU UR6, c[0x0][0x39c] ;  /* 0x00007380ff0677ac */ /* 0x000ea20008000800 */
[----:B---3--:R-:W-:Y:S01]  /*18500*/  PRMT R5, R25, 0x7632, R5 ;  /* 0x0000763219057816 */ /* 0x008fe20000000005 */
[----:B------:R-:W3:Y:S04]  /*18510*/  LDL.LU R17, [R1+0x390] ;  /* 0x0003900001117983 */ /* 0x000ee80000300800 */
[----:B------:R5:W-:Y:S01]  /*18520*/  @P4 STG.E.U16 desc[UR20][R6.64], R5 ;  /* 0x0000000506004986 */ /* 0x000be2000c101514 */
[----:B-1----:R-:W-:-:S02]  /*18530*/  ISETP.LT.AND P4, PT, R16, UR4, !P0 ;  /* 0x0000000410007c0c */ /* 0x002fc4000c781270 */
[C---:B------:R-:W-:Y:S01]  /*18540*/  LEA R8, P6, R3.reuse, R2, 0x1 ;  /* 0x0000000203087211 */ /* 0x040fe200078c08ff */
[----:B------:R-:W3:Y:S01]  /*18550*/  LDL.LU R16, [R1+0x418] ;  /* 0x0004180001107983 */ /* 0x000ee20000300800 */
[----:B------:R-:W-:Y:S01]  /*18560*/  IMAD R11, R74, 0x2, R3 ;  /* 0x000000024a0b7824 */ /* 0x000fe200078e0203 */
[----:B------:R-:W-:Y:S01]  /*18570*/  PRMT R12, R26, 0x7632, R12 ;  /* 0x000076321a0c7816 */ /* 0x000fe2000000000c */
[----:B------:R-:W4:Y:S01]  /*18580*/  LDCU UR4, c[0x0][0x39c] ;  /* 0x00007380ff0477ac */ /* 0x000f220008000800 */
[----:B------:R-:W-:Y:S02]  /*18590*/  LEA.HI.X.SX32 R9, R3, R0, 0x1, P6 ;  /* 0x0000000003097211 */ /* 0x000fe400030f0eff */
[----:B------:R-:W-:-:S03]  /*185a0*/  LEA R4, P6, R11, R2, 0x1 ;  /* 0x000000020b047211 */ /* 0x000fc600078c08ff */
[----:B------:R1:W-:Y:S01]  /*185b0*/  @P1 STG.E.U16 desc[UR20][R8.64], R26 ;  /* 0x0000001a08001986 */ /* 0x0003e2000c101514 */
[----:B0-----:R-:W-:Y:S01]  /*185c0*/  ISETP.LT.AND P1, PT, R15, UR5, !P0 ;  /* 0x000000050f007c0c */ /* 0x001fe2000c721270 */
[C---:B------:R-:W-:Y:S01]  /*185d0*/  IMAD R3, R74.reuse, 0x2, R11 ;  /* 0x000000024a037824 */ /* 0x040fe200078e020b */
[----:B-----5:R-:W-:Y:S01]  /*185e0*/  LEA.HI.X.SX32 R5, R11, R0, 0x1, P6 ;  /* 0x000000000b057211 */ /* 0x020fe200030f0eff */
[----:B------:R-:W5:Y:S01]  /*185f0*/  LDL.LU R15, [R1+0x414] ;  /* 0x00041400010f7983 */ /* 0x000f620000300800 */
[----:B------:R-:W3:Y:S03]  /*18600*/  LDCU UR5, c[0x0][0x39c] ;  /* 0x00007380ff0577ac */ /* 0x000ee60008000800 */
[----:B------:R0:W-:Y:S01]  /*18610*/  @P3 STG.E.U16 desc[UR20][R4.64], R12 ;  /* 0x0000000c04003986 */ /* 0x0001e2000c101514 */
[----:B------:R-:W-:Y:S01]  /*18620*/  LEA R10, P6, R3, R2, 0x1 ;  /* 0x00000002030a7211 */ /* 0x000fe200078c08ff */
[----:B------:R-:W-:-:S03]  /*18630*/  IMAD R7, R74, 0x2, R3 ;  /* 0x000000024a077824 */ /* 0x000fc600078e0203 */
[----:B------:R-:W-:Y:S01]  /*18640*/  LEA.HI.X.SX32 R11, R3, R0, 0x1, P6 ;  /* 0x00000000030b7211 */ /* 0x000fe200030f0eff */
[----:B------:R-:W-:Y:S01]  /*18650*/  IMAD R3, R74, 0x2, R7 ;  /* 0x000000024a037824 */ /* 0x000fe200078e0207 */
[----:B------:R-:W-:-:S04]  /*18660*/  LEA R6, P6, R7, R2, 0x1 ;  /* 0x0000000207067211 */ /* 0x000fc800078c08ff */
[----:B------:R-:W-:Y:S02]  /*18670*/  LEA.HI.X.SX32 R7, R7, R0, 0x1, P6 ;  /* 0x0000000007077211 */ /* 0x000fe400030f0eff */
[----:B-1----:R-:W-:Y:S02]  /*18680*/  LEA R8, P6, R3, R2, 0x1 ;  /* 0x0000000203087211 */ /* 0x002fe400078c08ff */
[----:B0-----:R-:W-:Y:S02]  /*18690*/  PRMT R5, R27, 0x7632, R5 ;  /* 0x000076321b057816 */ /* 0x001fe40000000005 */
[----:B------:R-:W-:Y:S01]  /*186a0*/  LEA.HI.X.SX32 R9, R3, R0, 0x1, P6 ;  /* 0x0000000003097211 */ /* 0x000fe200030f0eff */
[----:B------:R0:W-:Y:S04]  /*186b0*/  @P5 STG.E.U16 desc[UR20][R10.64], R27 ;  /* 0x0000001b0a005986 */ /* 0x0001e8000c101514 */
[----:B------:R1:W-:Y:S04]  /*186c0*/  @P4 STG.E.U16 desc[UR20][R6.64], R5 ;  /* 0x0000000506004986 */ /* 0x0003e8000c101514 */
[----:B------:R-:W-:Y:S01]  /*186d0*/  @P1 STG.E.U16 desc[UR20][R8.64], R28 ;  /* 0x0000001c08001986 */ /* 0x000fe2000c101514 */
[----:B--2---:R-:W-:Y:S01]  /*186e0*/  ISETP.LT.AND P3, PT, R14, UR6, !P0 ;  /* 0x000000060e007c0c */ /* 0x004fe2000c761270 */
[----:B------:R-:W2:Y:S02]  /*186f0*/  LDCU UR6, c[0x0][0x39c] ;  /* 0x00007380ff0677ac */ /* 0x000ea40008000800 */
[----:B------:R-:W5:Y:S04]  /*18700*/  LDL.LU R14, [R1+0x410] ;  /* 0x00041000010e7983 */ /* 0x000f680000300800 */
[----:B------:R-:W5:Y:S01]  /*18710*/  LDL.LU R13, [R1+0x38c] ;  /* 0x00038c00010d7983 */ /* 0x000f620000300800 */
[----:B----4-:R-:W-:Y:S01]  /*18720*/  ISETP.LT.AND P5, PT, R18, UR4, !P0 ;  /* 0x0000000412007c0c */ /* 0x010fe2000c7a1270 */
[----:B------:R-:W5:Y:S02]  /*18730*/  LDCU UR4, c[0x0][0x39c] ;  /* 0x00007380ff0477ac */ /* 0x000f640008000800 */
[----:B------:R-:W4:Y:S01]  /*18740*/  LDL.LU R18, [R1+0x40c] ;  /* 0x00040c0001127983 */ /* 0x000f220000300800 */
[----:B---3--:R-:W-:Y:S01]  /*18750*/  ISETP.LT.AND P4, PT, R17, UR5, !P0 ;  /* 0x0000000511007c0c */ /* 0x008fe2000c781270 */
[----:B------:R-:W-:-:S02]  /*18760*/  IMAD R3, R74, 0x2, R3 ;  /* 0x000000024a037824 */ /* 0x000fc400078e0203 */
[----:B------:R-:W3:Y:S01]  /*18770*/  LDL.LU R17, [R1+0x408] ;  /* 0x0004080001117983 */ /* 0x000ee20000300800 */
[----:B------:R-:W5:Y:S01]  /*18780*/  LDCU UR5, c[0x0][0x39c] ;  /* 0x00007380ff0577ac */ /* 0x000f620008000800 */
[----:B--2---:R-:W-:Y:S01]  /*18790*/  ISETP.LT.AND P1, PT, R16, UR6, !P0 ;  /* 0x0000000610007c0c */ /* 0x004fe2000c721270 */
[----:B0-----:R-:W-:Y:S01]  /*187a0*/  IMAD R11, R74, 0x2, R3 ;  /* 0x000000024a0b7824 */ /* 0x001fe200078e0203 */
[----:B------:R-:W2:Y:S01]  /*187b0*/  LDL.LU R16, [R1+0x404] ;  /* 0x0004040001107983 */ /* 0x000ea20000300800 */
[C---:B------:R-:W-:Y:S01]  /*187c0*/  LEA R4, P6, R3.reuse, R2, 0x1 ;  /* 0x0000000203047211 */ /* 0x040fe200078c08ff */
[----:B------:R-:W0:Y:S01]  /*187d0*/  LDCU UR6, c[0x0][0x39c] ;  /* 0x00007380ff0677ac */ /* 0x000e220008000800 */
[----:B-1----:R-:W-:Y:S02]  /*187e0*/  PRMT R7, R28, 0x7632, R7 ;  /* 0x000076321c077816 */ /* 0x002fe40000000007 */
[----:B------:R-:W-:Y:S02]  /*187f0*/  LEA.HI.X.SX32 R5, R3, R0, 0x1, P6 ;  /* 0x0000000003057211 */ /* 0x000fe400030f0eff */
[----:B------:R-:W-:-:S03]  /*18800*/  LEA R6, P6, R11, R2, 0x1 ;  /* 0x000000020b067211 */ /* 0x000fc600078c08ff */
[----:B------:R1:W-:Y:S01]  /*18810*/  @P3 STG.E.U16 desc[UR20][R4.64], R7 ;  /* 0x0000000704003986 */ /* 0x0003e2000c101514 */
[----:B-----5:R-:W-:Y:S01]  /*18820*/  ISETP.LT.AND P3, PT, R15, UR4, !P0 ;  /* 0x000000040f007c0c */ /* 0x020fe2000c761270 */
[----:B------:R-:W-:Y:S01]  /*18830*/  IMAD R3, R74, 0x2, R11 ;  /* 0x000000024a037824 */ /* 0x000fe200078e020b */
[----:B------:R-:W4:Y:S01]  /*18840*/  LDCU UR4, c[0x0][0x39c] ;  /* 0x00007380ff0477ac */ /* 0x000f220008000800 */
[----:B------:R-:W5:Y:S01]  /*18850*/  LDL.LU R15, [R1+0x388] ;  /* 0x00038800010f7983 */ /* 0x000f620000300800 */
[----:B-1----:R-:W-:Y:S02]  /*18860*/  LEA.HI.X.SX32 R7, R11, R0, 0x1, P6 ;  /* 0x000000000b077211 */ /* 0x002fe400030f0eff */
[----:B------:R-:W-:-:S03]  /*18870*/  LEA R8, P6, R3, R2, 0x1 ;  /* 0x0000000203087211 */ /* 0x000fc600078c08ff */
[----:B------:R-:W-:Y:S01]  /*18880*/  @P5 STG.E.U16 desc[UR20][R6.64], R29 ;  /* 0x0000001d06005986 */ /* 0x000fe2000c101514 */
[----:B------:R-:W-:Y:S01]  /*18890*/  PRMT R5, R29, 0x7632, R5 ;  /* 0x000076321d057816 */ /* 0x000fe20000000005 */
[----:B------:R-:W-:Y:S01]  /*188a0*/  IMAD R11, R74, 0x2, R3 ;  /* 0x000000024a0b7824 */ /* 0x000fe200078e0203 */
[----:B------:R-:W-:-:S03]  /*188b0*/  LEA.HI.X.SX32 R9, R3, R0, 0x1, P6 ;  /* 0x0000000003097211 */ /* 0x000fc600030f0eff */
[----:B------:R-:W-:Y:S01]  /*188c0*/  IMAD R3, R74, 0x2, R11 ;  /* 0x000000024a037824 */ /* 0x000fe200078e020b */
[C---:B------:R-:W-:Y:S01]  /*188d0*/  LEA R10, P6, R11.reuse, R2, 0x1 ;  /* 0x000000020b0a7211 */ /* 0x040fe200078c08ff */
[----:B------:R1:W-:Y:S03]  /*188e0*/  @P4 STG.E.U16 desc[UR20][R8.64], R5 ;  /* 0x0000000508004986 */ /* 0x0003e6000c101514 */
[----:B------:R-:W-:Y:S02]  /*188f0*/  LEA.HI.X.SX32 R11, R11, R0, 0x1, P6 ;  /* 0x000000000b0b7211 */ /* 0x000fe400030f0eff */
[----:B------:R-:W-:-:S04]  /*18900*/  LEA R4, P6, R3, R2, 0x1 ;  /* 0x0000000203047211 */ /* 0x000fc800078c08ff */
[----:B-1----:R-:W-:Y:S02]  /*18910*/  LEA.HI.X.SX32 R5, R3, R0, 0x1, P6 ;  /* 0x0000000003057211 */ /* 0x002fe400030f0eff */
[----:B------:R-:W-:Y:S01]  /*18920*/  PRMT R9, R30, 0x7632, R9 ;  /* 0x000076321e097816 */ /* 0x000fe20000000009 */
[----:B------:R-:W-:Y:S04]  /*18930*/  @P1 STG.E.U16 desc[UR20][R10.64], R30 ;  /* 0x0000001e0a001986 */ /* 0x000fe8000c101514 */
[----:B------:R1:W-:Y:S01]  /*18940*/  @P3 STG.E.U16 desc[UR20][R4.64], R9 ;  /* 0x0000000904003986 */ /* 0x0003e2000c101514 */
[----:B------:R-:W-:Y:S01]  /*18950*/  ISETP.LT.AND P5, PT, R14, UR5, !P0 ;  /* 0x000000050e007c0c */ /* 0x000fe2000c7a1270 */
[----:B------:R-:W3:Y:S02]  /*18960*/  LDCU UR5, c[0x0][0x39c] ;  /* 0x00007380ff0577ac */ /* 0x000ee40008000800 */
[----:B------:R-:W5:Y:S01]  /*18970*/  LDL.LU R14, [R1+0x400] ;  /* 0x00040000010e7983 */ /* 0x000f620000300800 */
[----:B0-----:R-:W-:Y:S01]  /*18980*/  ISETP.LT.AND P4, PT, R13, UR6, !P0 ;  /* 0x000000060d007c0c */ /* 0x001fe2000c781270 */
[----:B------:R-:W2:Y:S01]  /*18990*/  LDCU UR6, c[0x0][0x39c] ;  /* 0x00007380ff0677ac */ /* 0x000ea20008000800 */
[----:B------:R-:W-:-:S05]  /*189a0*/  IMAD R13, R74, 0x2, R3 ;  /* 0x000000024a0d7824 */ /* 0x000fca00078e0203 */
[----:B------:R-:W-:-:S04]  /*189b0*/  LEA R6, P6, R13, R2, 0x1 ;  /* 0x000000020d067211 */ /* 0x000fc800078c08ff */
[----:B------:R-:W-:Y:S02]  /*189c0*/  LEA.HI.X.SX32 R7, R13, R0, 0x1, P6 ;  /* 0x000000000d077211 */ /* 0x000fe400030f0eff */
[----:B----4-:R-:W-:Y:S01]  /*189d0*/  ISETP.LT.AND P1, PT, R18, UR4, !P0 ;  /* 0x0000000412007c0c */ /* 0x010fe2000c721270 */
[----:B------:R-:W5:Y:S01]  /*189e0*/  LDCU UR4, c[0x0][0x39c] ;  /* 0x00007380ff0477ac */ /* 0x000f620008000800 */
[----:B------:R-:W4:Y:S01]  /*189f0*/  LDL.LU R18, [R1+0x3fc] ;  /* 0x0003fc0001127983 */ /* 0x000f220000300800 */
[----:B---3--:R-:W-:Y:S01]  /*18a00*/  ISETP.LT.AND P3, PT, R17, UR5, !P0 ;  /* 0x0000000511007c0c */ /* 0x008fe2000c761270 */
[----:B------:R-:W-:Y:S01]  /*18a10*/  IMAD R13, R74, 0x2, R13 ;  /* 0x000000024a0d7824 */ /* 0x000fe200078e020d */
[----:B------:R-:W0:Y:S01]  /*18a20*/  LDCU UR5, c[0x0][0x39c] ;  /* 0x00007380ff0577ac */ /* 0x000e220008000800 */
[----:B------:R-:W-:Y:S04]  /*18a30*/  @P5 STG.E.U16 desc[UR20][R6.64], R31 ;  /* 0x0000001f06005986 */ /* 0x000fe8000c101514 */
[----:B------:R-:W3:Y:S01]  /*18a40*/  LDL.LU R17, [R1+0x3f8] ;  /* 0x0003f80001117983 */ /* 0x000ee20000300800 */
[----:B--2---:R-:W-:Y:S01]  /*18a50*/  ISETP.LT.AND P5, PT, R16, UR6, !P0 ;  /* 0x0000000610007c0c */ /* 0x004fe2000c7a1270 */
[----:B------:R-:W-:Y:S01]  /*18a60*/  IMAD R3, R74, 0x2, R13 ;  /* 0x000000024a037824 */ /* 0x000fe200078e020d */
[----:B------:R-:W-:Y:S01]  /*18a70*/  LEA R8, P6, R13, R2, 0x1 ;  /* 0x000000020d087211 */ /* 0x000fe200078c08ff */
[----:B------:R-:W2:Y:S01]  /*18a80*/  LDL.LU R16, [R1+0x384] ;  /* 0x0003840001107983 */ /* 0x000ea20000300800 */
[----:B-1----:R-:W-:Y:S01]  /*18a90*/  PRMT R5, R31, 0x7632, R5 ;  /* 0x000076321f057816 */ /* 0x002fe20000000005 */
[----:B------:R-:W4:Y:S01]  /*18aa0*/  LDCU UR6, c[0x0][0x39c] ;  /* 0x00007380ff0677ac */ /* 0x000f220008000800 */
[----:B------:R-:W-:-:S02]  /*18ab0*/  LEA.HI.X.SX32 R9, R13, R0, 0x1, P6 ;  /* 0x000000000d097211 */ /* 0x000fc400030f0eff */
[----:B------:R-:W-:-:S03]  /*18ac0*/  LEA R4, P6, R3, R2, 0x1 ;  /* 0x0000000203047211 */ /* 0x000fc600078c08ff */
[----:B------:R1:W-:Y:S01]  /*18ad0*/  @P4 STG.E.U16 desc[UR20][R8.64], R5 ;  /* 0x0000000508004986 */ /* 0x0003e2000c101514 */
[----:B-----5:R-:W-:Y:S01]  /*18ae0*/  ISETP.LT.AND P4, PT, R15, UR4, !P0 ;  /* 0x000000040f007c0c */ /* 0x020fe2000c781270 */
[----:B------:R-:W-:Y:S02]  /*18af0*/  IMAD R11, R74, 0x2, R3 ;  /* 0x000000024a0b7824 */ /* 0x000fe400078e0203 */
[----:B------:R-:W5:Y:S01]  /*18b00*/  LDL.LU R15, [R1+0x3f4] ;  /* 0x0003f400010f7983 */ /* 0x000f620000300800 */
[----:B------:R-:W-:Y:S01]  /*18b10*/  PRMT R12, R60, 0x7632, R12 ;  /* 0x000076323c0c7816 */ /* 0x000fe2000000000c */
[----:B------:R-:W3:Y:S01]  /*18b20*/  LDCU UR4, c[0x0][0x39c] ;  /* 0x00007380ff0477ac */ /* 0x000ee20008000800 */
[----:B-1----:R-:W-:Y:S02]  /*18b30*/  LEA.HI.X.SX32 R5, R3, R0, 0x1, P6 ;  /* 0x0000000003057211 */ /* 0x002fe400030f0eff */
[----:B------:R-:W-:-:S03]  /*18b40*/  LEA R6, P6, R11, R2, 0x1 ;  /* 0x000000020b067211 */ /* 0x000fc600078c08ff */
[----:B------:R-:W-:Y:S01]  /*18b50*/  @P1 STG.E.U16 desc[UR20][R4.64], R60 ;  /* 0x0000003c04001986 */ /* 0x000fe2000c101514 */
[----:B------:R-:W-:Y:S01]  /*18b60*/  LEA.HI.X.SX32 R7, R11, R0, 0x1, P6 ;  /* 0x000000000b077211 */ /* 0x000fe200030f0eff */
[----:B------:R-:W-:-:S04]  /*18b70*/  IMAD R3, R74, 0x2, R11 ;  /* 0x000000024a037824 */ /* 0x000fc800078e020b */
[----:B------:R1:W-:Y:S01]  /*18b80*/  @P3 STG.E.U16 desc[UR20][R6.64], R12 ;  /* 0x0000000c06003986 */ /* 0x0003e2000c101514 */
[----:B------:R-:W-:Y:S01]  /*18b90*/  LEA R10, P6, R3, R2, 0x1 ;  /* 0x00000002030a7211 */ /* 0x000fe200078c08ff */
[----:B------:R-:W-:-:S03]  /*18ba0*/  IMAD R9, R74, 0x2, R3 ;  /* 0x000000024a097824 */ /* 0x000fc600078e0203 */
[----:B------:R-:W-:Y:S02]  /*18bb0*/  LEA.HI.X.SX32 R11, R3, R0, 0x1, P6 ;  /* 0x00000000030b7211 */ /* 0x000fe400030f0eff */
[----:B------:R-:W-:Y:S01]  /*18bc0*/  LEA R8, P6, R9, R2, 0x1 ;  /* 0x0000000209087211 */ /* 0x000fe200078c08ff */
[----:B------:R-:W-:-:S03]  /*18bd0*/  IMAD R3, R74, 0x2, R9 ;  /* 0x000000024a037824 */ /* 0x000fc600078e0209 */
[----:B------:R-:W-:Y:S02]  /*18be0*/  LEA.HI.X.SX32 R9, R9, R0, 0x1, P6 ;  /* 0x0000000009097211 */ /* 0x000fe400030f0eff */
[----:B-1----:R-:W-:Y:S01]  /*18bf0*/  PRMT R7, R61, 0x7632, R7 ;  /* 0x000076323d077816 */ /* 0x002fe20000000007 */
[----:B------:R1:W-:Y:S04]  /*18c00*/  @P5 STG.E.U16 desc[UR20][R10.64], R61 ;  /* 0x0000003d0a005986 */ /* 0x0003e8000c101514 */
[----:B------:R0:W-:Y:S02]  /*18c10*/  @P4 STG.E.U16 desc[UR20][R8.64], R7 ;  /* 0x0000000708004986 */ /* 0x0001e4000c101514 */
[----:B0-----:R-:W-:Y:S01]  /*18c20*/  ISETP.LT.AND P1, PT, R14, UR5, !P0 ;  /* 0x000000050e007c0c */ /* 0x001fe2000c721270 */
[----:B------:R-:W2:Y:S01]  /*18c30*/  LDCU UR5, c[0x0][0x39c] ;  /* 0x00007380ff0577ac */ /* 0x000ea20008000800 */
[----:B------:R-:W5:Y:S04]  /*18c40*/  LDL.LU R14, [R1+0x3f0] ;  /* 0x0003f000010e7983 */ /* 0x000f680000300800 */
[----:B------:R-:W5:Y:S04]  /*18c50*/  LDL.LU R13, [R1+0x3ec] ;  /* 0x0003ec00010d7983 */ /* 0x000f680000300800 */
[----:B------:R-:W5:Y:S04]  /*18c60*/  LDL.LU R12, [R1+0x380] ;  /* 0x00038000010c7983 */ /* 0x000f680000300800 */
[----:B------:R-:W5:Y:S01]  /*18c70*/  LDL.LU R20, [R1+0x3e8] ;  /* 0x0003e80001147983 */ /* 0x000f620000300800 */
[----:B----4-:R-:W-:Y:S01]  /*18c80*/  ISETP.LT.AND P3, PT, R18, UR6, !P0 ;  /* 0x0000000612007c0c */ /* 0x010fe2000c761270 */
[----:B------:R-:W5:Y:S02]  /*18c90*/  LDCU UR6, c[0x0][0x39c] ;  /* 0x00007380ff0677ac */ /* 0x000f640008000800 */
[----:B------:R-:W4:Y:S01]  /*18ca0*/  LDL.LU R18, [R1+0x3e4] ;  /* 0x0003e40001127983 */ /* 0x000f220000300800 */
[----:B--2---:R-:W-:Y:S01]  /*18cb0*/  ISETP.LT.AND P4, PT, R16, UR5, !P0 ;  /* 0x0000000510007c0c */ /* 0x004fe2000c781270 */
[----:B------:R-:W0:Y:S02]  /*18cc0*/  LDCU UR5, c[0x0][0x39c] ;  /* 0x00007380ff0577ac */ /* 0x000e240008000800 */
[----:B------:R-:W2:Y:S01]  /*18cd0*/  LDL.LU R16, [R1+0x3e0] ;  /* 0x0003e00001107983 */ /* 0x000ea20000300800 */
[----:B------:R-:W-:-:S04]  /*18ce0*/  LEA R4, P6, R3, R2, 0x1 ;  /* 0x0000000203047211 */ /* 0x000fc800078c08ff */
[----:B------:R-:W-:Y:S01]  /*18cf0*/  LEA.HI.X.SX32 R5, R3, R0, 0x1, P6 ;  /* 0x0000000003057211 */ /* 0x000fe200030f0eff */
[----:B------:R-:W-:-:S04]  /*18d00*/  IMAD R3, R74, 0x2, R3 ;  /* 0x000000024a037824 */ /* 0x000fc800078e0203 */
[C---:B-1----:R-:W-:Y:S01]  /*18d10*/  IMAD R11, R74.reuse, 0x2, R3 ;  /* 0x000000024a0b7824 */ /* 0x042fe200078e0203 */
[----:B------:R-:W-:Y:S02]  /*18d20*/  LEA R6, P6, R3, R2, 0x1 ;  /* 0x0000000203067211 */ /* 0x000fe400078c08ff */
[----:B---3--:R-:W-:Y:S01]  /*18d30*/  ISETP.LT.AND P5, PT, R17, UR4, !P0 ;  /* 0x0000000411007c0c */ /* 0x008fe2000c7a1270 */
[----:B------:R1:W-:Y:S01]  /*18d40*/  @P1 STG.E.U16 desc[UR20][R4.64], R62 ;  /* 0x0000003e04001986 */ /* 0x0003e2000c101514 */
[----:B------:R-:W-:Y:S01]  /*18d50*/  LEA.HI.X.SX32 R7, R3, R0, 0x1, P6 ;  /* 0x0000000003077211 */ /* 0x000fe200030f0eff */
[C---:B------:R-:W-:Y:S01]  /*18d60*/  IMAD R3, R74.reuse, 0x2, R11 ;  /* 0x000000024a037824 */ /* 0x040fe200078e020b */
[----:B------:R-:W-:Y:S01]  /*18d70*/  LEA R8, P6, R11, R2, 0x1 ;  /* 0x000000020b087211 */ /* 0x000fe200078c08ff */
[----:B------:R-:W3:Y:S01]  /*18d80*/  LDCU UR4, c[0x0][0x39c] ;  /* 0x00007380ff0477ac */ /* 0x000ee20008000800 */
[----:B-----5:R-:W-:Y:S02]  /*18d90*/  ISETP.LT.AND P1, PT, R15, UR6, !P0 ;  /* 0x000000060f007c0c */ /* 0x020fe4000c721270 */
[----:B------:R-:W-:Y:S01]  /*18da0*/  LEA.HI.X.SX32 R9, R11, R0, 0x1, P6 ;  /* 0x000000000b097211 */ /* 0x000fe200030f0eff */
[----:B------:R-:W5:Y:S01]  /*18db0*/  LDCU UR6, c[0x0][0x39c] ;  /* 0x00007380ff0677ac */ /* 0x000f620008000800 */
[----:B------:R-:W-:Y:S01]  /*18dc0*/  IMAD R11, R74, 0x2, R3 ;  /* 0x000000024a0b7824 */ /* 0x000fe200078e0203 */
[----:B-1----:R-:W-:-:S02]  /*18dd0*/  PRMT R5, R62, 0x7632, R5 ;  /* 0x000076323e057816 */ /* 0x002fc40000000005 */
[----:B------:R-:W-:-:S03]  /*18de0*/  LEA R4, P6, R3, R2, 0x1 ;  /* 0x0000000203047211 */ /* 0x000fc600078c08ff */
[----:B------:R1:W-:Y:S04]  /*18df0*/  @P3 STG.E.U16 desc[UR20][R6.64], R5 ;  /* 0x0000000506003986 */ /* 0x0003e8000c101514 */
[----:B------:R-:W-:Y:S01]  /*18e00*/  @P5 STG.E.U16 desc[UR20][R8.64], R63 ;  /* 0x0000003f08005986 */ /* 0x000fe2000c101514 */
[----:B-1----:R-:W-:Y:S01]  /*18e10*/  LEA.HI.X.SX32 R5, R3, R0, 0x1, P6 ;  /* 0x0000000003057211 */ /* 0x002fe200030f0eff */
[----:B------:R-:W-:Y:S01]  /*18e20*/  IMAD R3, R74, 0x2, R11 ;  /* 0x000000024a037824 */ /* 0x000fe200078e020b */
[----:B------:R-:W-:Y:S02]  /*18e30*/  LEA R10, P6, R11, R2, 0x1 ;  /* 0x000000020b0a7211 */ /* 0x000fe400078c08ff */
[----:B------:R-:W-:Y:S02]  /*18e40*/  PRMT R7, R63, 0x7632, R7 ;  /* 0x000076323f077816 */ /* 0x000fe40000000007 */
[----:B------:R-:W-:-:S02]  /*18e50*/  LEA.HI.X.SX32 R11, R11, R0, 0x1, P6 ;  /* 0x000000000b0b7211 */ /* 0x000fc400030f0eff */
[C---:B------:R-:W-:Y:S01]  /*18e60*/  LEA R6, P6, R3.reuse, R2, 0x1 ;  /* 0x0000000203067211 */ /* 0x040fe200078c08ff */
[----:B------:R1:W-:Y:S04]  /*18e70*/  @P4 STG.E.U16 desc[UR20][R4.64], R7 ;  /* 0x0000000704004986 */ /* 0x0003e8000c101514 */
[----:B------:R0:W-:Y:S01]  /*18e80*/  @P1 STG.E.U16 desc[UR20][R10.64], R64 ;  /* 0x000000400a001986 */ /* 0x0001e2000c101514 */
[----:B-1----:R-:W-:Y:S02]  /*18e90*/  LEA.HI.X.SX32 R7, R3, R0, 0x1, P6 ;  /* 0x0000000003077211 */ /* 0x002fe400030f0eff */
[----:B------:R-:W-:Y:S02]  /*18ea0*/  PRMT R5, R64, 0x7632, R5 ;  /* 0x0000763240057816 */ /* 0x000fe40000000005 */
[----:B0-----:R-:W-:Y:S01]  /*18eb0*/  ISETP.LT.AND P5, PT, R13, UR5, !P0 ;  /* 0x000000050d007c0c */ /* 0x001fe2000c7a1270 */
[----:B------:R-:W-:Y:S01]  /*18ec0*/  IMAD R13, R74, 0x2, R3 ;  /* 0x000000024a0d7824 */ /* 0x000fe200078e0203 */
[----:B---3--:R-:W-:Y:S01]  /*18ed0*/  ISETP.LT.AND P3, PT, R14, UR4, !P0 ;  /* 0x000000040e007c0c */ /* 0x008fe2000c761270 */
[----:B------:R-:W0:Y:S02]  /*18ee0*/  LDCU UR4, c[0x0][0x39c] ;  /* 0x00007380ff0477ac */ /* 0x000e240008000800 */
[----:B------:R-:W-:Y:S01]  /*18ef0*/  IMAD R15, R74, 0x2, R13 ;  /* 0x000000024a0f7824 */ /* 0x000fe200078e020d */
[----:B-----5:R-:W-:Y:S01]  /*18f00*/  ISETP.LT.AND P4, PT, R12, UR6, !P0 ;  /* 0x000000060c007c0c */ /* 0x020fe2000c781270 */
[----:B------:R-:W4:Y:S02]  /*18f10*/  LDCU UR5, c[0x0][0x39c] ;  /* 0x00007380ff0577ac */ /* 0x000f240008000800 */
[C---:B------:R-:W-:Y:S01]  /*18f20*/  IMAD R17, R74.reuse, 0x2, R15 ;  /* 0x000000024a117824 */ /* 0x040fe200078e020f */
[----:B------:R-:W2:Y:S03]  /*18f30*/  LDCU UR6, c[0x0][0x39c] ;  /* 0x00007380ff0677ac */ /* 0x000ea60008000800 */
[----:B------:R-:W-:Y:S01]  /*18f40*/  IMAD R3, R74, 0x2, R17 ;  /* 0x000000024a037824 */ /* 0x000fe200078e0211 */
[----:B------:R-:W-:-:S03]  /*18f50*/  LEA R4, P1, R13, R2, 0x1 ;  /* 0x000000020d047211 */ /* 0x000fc600078208ff */
[C---:B------:R-:W-:Y:S01]  /*18f60*/  IMAD R19, R74.reuse, 0x2, R3 ;  /* 0x000000024a137824 */ /* 0x040fe200078e0203 */
[----:B------:R1:W-:Y:S01]  /*18f70*/  @P3 STG.E.U16 desc[UR20][R6.64], R5 ;  /* 0x0000000506003986 */ /* 0x0003e2000c101514 */
[-C--:B------:R-:W-:Y:S02]  /*18f80*/  LEA R10, P6, R17, R2.reuse, 0x1 ;  /* 0x00000002110a7211 */ /* 0x080fe400078c08ff */
[----:B------:R-:W-:Y:S01]  /*18f90*/  IMAD R21, R74, 0x2, R19 ;  /* 0x000000024a157824 */ /* 0x000fe200078e0213 */
[----:B------:R-:W-:Y:S02]  /*18fa0*/  LEA R8, P3, R15, R2, 0x1 ;  /* 0x000000020f087211 */ /* 0x000fe400078608ff */
[-C--:B------:R-:W-:Y:S02]  /*18fb0*/  LEA.HI.X.SX32 R11, R17, R0.reuse, 0x1, P6 ;  /* 0x00000000110b7211 */ /* 0x080fe400030f0eff */
[-C--:B------:R-:W-:Y:S02]  /*18fc0*/  LEA.HI.X.SX32 R9, R15, R0.reuse, 0x1, P3 ;  /* 0x000000000f097211 */ /* 0x080fe400018f0eff */
[----:B-1----:R-:W-:-:S02]  /*18fd0*/  LEA.HI.X.SX32 R5, R13, R0, 0x1, P1 ;  /* 0x000000000d057211 */ /* 0x002fc400008f0eff */
[-C--:B------:R-:W-:Y:S02]  /*18fe0*/  LEA R12, P1, R3, R2.reuse, 0x1 ;  /* 0x00000002030c7211 */ /* 0x080fe400078208ff */
[----:B------:R-:W-:Y:S02]  /*18ff0*/  LEA R14, P6, R21, R2, 0x1 ;  /* 0x00000002150e7211 */ /* 0x000fe400078c08ff */
[----:B0-----:R-:W-:Y:S02]  /*19000*/  ISETP.LT.AND P3, PT, R20, UR4, !P0 ;  /* 0x0000000414007c0c */ /* 0x001fe4000c761270 */
[----:B------:R-:W-:Y:S02]  /*19010*/  LEA.HI.X.SX32 R13, R3, R0, 0x1, P1 ;  /* 0x00000000030d7211 */ /* 0x000fe400008f0eff */
[----:B----4-:R-:W-:Y:S02]  /*19020*/  ISETP.LT.AND P1, PT, R18, UR5, !P0 ;  /* 0x0000000512007c0c */ /* 0x010fe4000c721270 */
[----:B--2---:R-:W-:-:S02]  /*19030*/  ISETP.LT.AND P0, PT, R16, UR6, !P0 ;  /* 0x0000000610007c0c */ /* 0x004fc4000c701270 */
[----:B------:R-:W-:Y:S02]  /*19040*/  LEA.HI.X.SX32 R15, R21, R0, 0x1, P6 ;  /* 0x00000000150f7211 */ /* 0x000fe400030f0eff */
[----:B------:R-:W-:Y:S02]  /*19050*/  LEA R2, P6, R19, R2, 0x1 ;  /* 0x0000000213027211 */ /* 0x000fe400078c08ff */
[----:B------:R-:W-:Y:S02]  /*19060*/  PRMT R6, R65, 0x7632, R6 ;  /* 0x0000763241067816 */ /* 0x000fe40000000006 */
[----:B------:R-:W-:Y:S02]  /*19070*/  LEA.HI.X.SX32 R3, R19, R0, 0x1, P6 ;  /* 0x0000000013037211 */ /* 0x000fe400030f0eff */
[----:B------:R-:W-:Y:S01]  /*19080*/  PRMT R0, R66, 0x7632, R0 ;  /* 0x0000763242007816 */ /* 0x000fe20000000000 */
[----:B------:R0:W-:Y:S01]  /*19090*/  @P5 STG.E.U16 desc[UR20][R4.64], R65 ;  /* 0x0000004104005986 */ /* 0x0001e2000c101514 */
[----:B------:R-:W-:-:S03]  /*190a0*/  PRMT R7, R67, 0x7632, R7 ;  /* 0x0000763243077816 */ /* 0x000fc60000000007 */
[----:B------:R0:W-:Y:S04]  /*190b0*/  @P4 STG.E.U16 desc[UR20][R8.64], R6 ;  /* 0x0000000608004986 */ /* 0x0001e8000c101514 */
[----:B------:R0:W-:Y:S04]  /*190c0*/  @P3 STG.E.U16 desc[UR20][R10.64], R66 ;  /* 0x000000420a003986 */ /* 0x0001e8000c101514 */
[----:B------:R0:W-:Y:S04]  /*190d0*/  @P1 STG.E.U16 desc[UR20][R12.64], R0 ;  /* 0x000000000c001986 */ /* 0x0001e8000c101514 */
[----:B------:R0:W-:Y:S04]  /*190e0*/  @P0 STG.E.U16 desc[UR20][R2.64], R67 ;  /* 0x0000004302000986 */ /* 0x0001e8000c101514 */
[----:B------:R0:W-:Y:S01]  /*190f0*/  @P2 STG.E.U16 desc[UR20][R14.64], R7 ;  /* 0x000000070e002986 */ /* 0x0001e2000c101514 */
[----:B------:R-:W-:Y:S06]  /*19100*/  BAR.SYNC.DEFER_BLOCKING 0x0 ;  /* 0x0000000000007b1d */ /* 0x000fec0000010000 */
[----:B------:R-:W-:Y:S05]  /*19110*/  BRA.U UP0, `(.L_x_13) ;  /* 0x0000000100a07547 */ /* 0x000fea000b800000 */
[----:B------:R-:W1:Y:S01]  /*19120*/  S2UR UR5, SR_CgaCtaId ;  /* 0x00000000000579c3 */ /* 0x000e620000008800 */
[----:B------:R-:W-:Y:S01]  /*19130*/  NOP ;  /* 0x0000000000007918 */ /* 0x000fe20000000000 */
[----:B------:R-:W-:Y:S01]  /*19140*/  UMOV UR4, 0x50 ;  /* 0x0000005000047882 */ /* 0x000fe20000000000 */
[----:B0-----:R-:W-:Y:S02]  /*19150*/  IMAD.U32 R0, RZ, RZ, UR8 ;  /* 0x00000008ff007e24 */ /* 0x001fe4000f8e00ff */
[----:B------:R-:W-:Y:S02]  /*19160*/  IMAD.MOV.U32 R3, RZ, RZ, 0xff ;  /* 0x000000ffff037424 */ /* 0x000fe400078e00ff */
[----:B------:R-:W-:Y:S01]  /*19170*/  IMAD.MOV.U32 R7, RZ, RZ, 0x1 ;  /* 0x00000001ff077424 */ /* 0x000fe200078e00ff */
[----:B------:R-:W-:-:S04]  /*19180*/  LOP3.LUT R0, R0, 0xffff, RZ, 0xc0, !PT ;  /* 0x0000ffff00007812 */ /* 0x000fc800078ec0ff */
[----:B------:R-:W-:-:S05]  /*19190*/  SHF.R.U32.HI R0, RZ, 0x5, R0 ;  /* 0x00000005ff007819 */ /* 0x000fca0000011600 */
[----:B------:R-:W-:Y:S01]  /*191a0*/  VIADD R2, R0, 0x10 ;  /* 0x0000001000027836 */ /* 0x000fe20000000000 */
[----:B------:R-:W-:Y:S01]  /*191b0*/  SHF.L.U32 R0, R3, R0, RZ ;  /* 0x0000000003007219 */ /* 0x000fe200000006ff */
[----:B-1----:R-:W-:-:S03]  /*191c0*/  ULEA UR6, UR5, UR4, 0x18 ;  /* 0x0000000405067291 */ /* 0x002fc6000f8ec0ff */
[----:B------:R-:W-:-:S04]  /*191d0*/  SHF.L.U32 R3, R7, R2, RZ ;  /* 0x0000000207037219 */ /* 0x000fc800000006ff */
[----:B------:R-:W-:Y:S02]  /*191e0*/  LOP3.LUT R0, R3, R0, RZ, 0xfc, !PT ;  /* 0x0000000003007212 */ /* 0x000fe400078efcff */
[----:B------:R-:W0:Y:S02]  /*191f0*/  LDS R5, [UR6] ;  /* 0x00000006ff057984 */ /* 0x000e240008000800 */
[C---:B------:R-:W-:Y:S02]  /*19200*/  LOP3.LUT R2, R0.reuse, 0xffff, RZ, 0xc0, !PT ;  /* 0x0000ffff00027812 */ /* 0x040fe400078ec0ff */
[----:B0-----:R-:W-:-:S04]  /*19210*/  LOP3.LUT R3, R0, 0xffff, R5, 0x80, !PT ;  /* 0x0000ffff00037812 */ /* 0x001fc800078e8005 */
[----:B------:R-:W-:-:S13]  /*19220*/  ISETP.NE.AND P0, PT, R3, R2, PT ;  /* 0x000000020300720c */ /* 0x000fda0003f05270 */
[----:B------:R-:W-:Y:S05]  /*19230*/  @P0 BRA `(.L_x_14) ;  /* 0x0000000000500947 */ /* 0x000fea0003800000 */
[----:B------:R-:W-:Y:S02]  /*19240*/  SHF.R.U32.HI R5, RZ, 0x10, R5 ;  /* 0x00000010ff057819 */ /* 0x000fe40000011605 */
[----:B------:R-:W-:-:S04]  /*19250*/  SHF.R.U32.HI R2, RZ, 0x10, R0 ;  /* 0x00000010ff027819 */ /* 0x000fc80000011600 */
[----:B------:R-:W-:-:S04]  /*19260*/  LOP3.LUT R5, R5, R2, RZ, 0xc0, !PT ;  /* 0x0000000205057212 */ /* 0x000fc800078ec0ff */
[----:B------:R-:W-:-:S13]  /*19270*/  ISETP.NE.AND P0, PT, R5, R2, PT ;  /* 0x000000020500720c */ /* 0x000fda0003f05270 */
[----:B------:R-:W-:Y:S05]  /*19280*/  @P0 BRA `(.L_x_15) ;  /* 0x0000000000300947 */ /* 0x000fea0003800000 */
[----:B------:R-:W-:Y:S01]  /*19290*/  R2UR UR4, R0 ;  /* 0x00000000000472ca */ /* 0x000fe200000e0000 */
[----:B------:R-:W-:Y:S01]  /*192a0*/  VOTEU.ANY UR5, UPT, PT ;  /* 0x0000000000057886 */ /* 0x000fe200038e0100 */
[----:B------:R-:W0:Y:S01]  /*192b0*/  S2R R0, SR_LANEID ;  /* 0x0000000000007919 */ /* 0x000e220000000000 */
[----:B------:R-:W-:-:S10]  /*192c0*/  UFLO.U32 UR5, UR5 ;  /* 0x00000005000572bd */ /* 0x000fd400080e0000 */
[----:B------:R-:W-:-:S06]  /*192d0*/  ULOP3.LUT UR4, URZ, UR4, URZ, 0x33, !UPT ;  /* 0x00000004ff047292 */ /* 0x000fcc000f8e33ff */
[----:B------:R-:W-:-:S04]  /*192e0*/  IMAD.U32 R2, RZ, RZ, UR4 ;  /* 0x00000004ff027e24 */ /* 0x000fc8000f8e00ff */
[----:B------:R-:W1:Y:S02]  /*192f0*/  REDUX UR7, R2 ;  /* 0x00000000020773c4 */ /* 0x000e640000000000 */
[----:B------:R2:W-:Y:S01]  /*19300*/  UTCATOMSWS.AND URZ, UR4 ;  /* 0x0000000400ff79e3 */ /* 0x0005e20008000000 */
[----:B0-----:R-:W-:Y:S01]  /*19310*/  ISETP.EQ.U32.AND P0, PT, R0, UR5, PT ;  /* 0x0000000500007c0c */ /* 0x001fe2000bf02070 */
[----:B-1----:R-:W-:-:S12]  /*19320*/  IMAD.U32 R0, RZ, RZ, UR7 ;  /* 0x00000007ff007e24 */ /* 0x002fd8000f8e00ff */
[----:B------:R2:W-:Y:S01]  /*19330*/  @P0 ATOMS.AND RZ, [UR6], R0 ;  /* 0x00000000ffff098c */ /* 0x0005e2000a800006 */
[----:B------:R-:W-:Y:S05]  /*19340*/  BRA `(.L_x_13) ;  /* 0x0000000000147947 */ /* 0x000fea0003800000 */
.L_x_15:
[----:B------:R-:W-:-:S07]  /*19350*/  MOV R2, 0x19370 ;  /* 0x0001937000027802 */ /* 0x000fce0000000f00 */
[----:B------:R-:W-:Y:S05]  /*19360*/  CALL.REL.NOINC `($__internal_0_$__cuda_sm10x_tcgen05_guardrail_trap_col_being_dealloced_not_returned_by_alloc) ;  /* 0x0000000000387944 */ /* 0x000fea0003c00000 */
[----:B------:R-:W-:Y:S05]  /*19370*/  BRA `(.L_x_13) ;  /* 0x0000000000087947 */ /* 0x000fea0003800000 */
.L_x_14:
[----:B------:R-:W-:-:S07]  /*19380*/  MOV R2, 0x193a0 ;  /* 0x000193a000027802 */ /* 0x000fce0000000f00 */
[----:B------:R-:W-:Y:S05]  /*19390*/  CALL.REL.NOINC `($__internal_2_$__cuda_sm10x_tcgen05_guardrail_trap_unallocated_columns_being_dealloced) ;  /* 0x0000000000447944 */ /* 0x000fea0003c00000 */
.L_x_13:
[----:B------:R-:W-:Y:S01]  /*193a0*/  NOP ;  /* 0x0000000000007918 */ /* 0x000fe20000000000 */
[----:B--2---:R-:W-:Y:S05]  /*193b0*/  EXIT ;  /* 0x000000000000794d */ /* 0x004fea0003800000 */
.L_x_8:
[----:B-----5:R0:W-:Y:S04]  /*193c0*/  STL [R1+0x4fc], R0 ;  /* 0x0004fc0001007387 */ /* 0x0201e80000100800 */
[----:B0-----:R-:W2:Y:S02]  /*193d0*/  LDL R0, [R1+0x28c] ;  /* 0x00028c0001007983 */ /* 0x001ea40000100800 */
[----:B--2---:R0:W2:Y:S02]  /*193e0*/  SYNCS.PHASECHK.TRANS64.TRYWAIT P6, [UR11], R0 ;  /* 0x00000000ff0075a7 */ /* 0x0040a400080c110b */
[----:B0-----:R0:W5:Y:S02]  /*193f0*/  LDL.LU R0, [R1+0x4fc] ;  /* 0x0004fc0001007983 */ /* 0x0011640000300800 */
[----:B0-2---:R-:W-:Y:S05]  /*19400*/  @!P6 BRA `(.L_x_8) ;  /* 0xfffffffc00ece947 */ /* 0x005fea000383ffff */
[----:B------:R-:W-:Y:S05]  /*19410*/  BRA `(.L_x_16) ;  /* 0xffffff6800987947 */ /* 0x000fea000383ffff */
.L_x_12:
[----:B------:R-:W0:Y:S02]  /*19420*/  SYNCS.PHASECHK.TRANS64.TRYWAIT P6, [UR11], R4 ;  /* 0x00000004ff0075a7 */ /* 0x000e2400080c110b */
[----:B0-----:R-:W-:Y:S05]  /*19430*/  @!P6 BRA `(.L_x_12) ;  /* 0xfffffffc00f8e947 */ /* 0x001fea000383ffff */
[----:B------:R-:W-:Y:S05]  /*19440*/  BRA `(.L_x_11) ;  /* 0xffffffb800b07947 */ /* 0x000fea000383ffff */
        .weak           $__internal_0_$__cuda_sm10x_tcgen05_guardrail_trap_col_being_dealloced_not_returned_by_alloc
        .type           $__internal_0_$__cuda_sm10x_tcgen05_guardrail_trap_col_being_dealloced_not_returned_by_alloc,@function
        .size           $__internal_0_$__cuda_sm10x_tcgen05_guardrail_trap_col_being_dealloced_not_returned_by_alloc,($__internal_1_$__cuda_sm10x_tcgen05_guardrail_trap_phase_invalid_during_alloc - $__internal_0_$__cuda_sm10x_tcgen05_guardrail_trap_col_being_dealloced_not_returned_by_alloc)
$__internal_0_$__cuda_sm10x_tcgen05_guardrail_trap_col_being_dealloced_not_returned_by_alloc:
[----:B------:R-:W-:Y:S05]  /*19450*/  BPT.TRAP 0x1 ;  /* 0x000000040000795c */ /* 0x000fea0000300000 */
[----:B------:R-:W-:-:S04]  /*19460*/  IMAD.MOV.U32 R3, RZ, RZ, 0x0 ;  /* 0x00000000ff037424 */ /* 0x000fc800078e00ff */
[----:B------:R-:W-:Y:S05]  /*19470*/  RET.REL.NODEC R2 `(matmul_kernel) ;  /* 0xfffffe6802e07950 */ /* 0x000fea0003c3ffff */
        .weak           $__internal_1_$__cuda_sm10x_tcgen05_guardrail_trap_phase_invalid_during_alloc
        .type           $__internal_1_$__cuda_sm10x_tcgen05_guardrail_trap_phase_invalid_during_alloc,@function
        .size           $__internal_1_$__cuda_sm10x_tcgen05_guardrail_trap_phase_invalid_during_alloc,($__internal_2_$__cuda_sm10x_tcgen05_guardrail_trap_unallocated_columns_being_dealloced - $__internal_1_$__cuda_sm10x_tcgen05_guardrail_trap_phase_invalid_during_alloc)
$__internal_1_$__cuda_sm10x_tcgen05_guardrail_trap_phase_invalid_during_alloc:
[----:B------:R-:W-:Y:S05]  /*19480*/  BPT.TRAP 0x1 ;  /* 0x000000040000795c */ /* 0x000fea0000300000 */
[----:B------:R-:W-:-:S04]  /*19490*/  IMAD.MOV.U32 R3, RZ, RZ, 0x0 ;  /* 0x00000000ff037424 */ /* 0x000fc800078e00ff */
[----:B------:R-:W-:Y:S05]  /*194a0*/  RET.REL.NODEC R2 `(matmul_kernel) ;  /* 0xfffffe6802d47950 */ /* 0x000fea0003c3ffff */
        .weak           $__internal_2_$__cuda_sm10x_tcgen05_guardrail_trap_unallocated_columns_being_dealloced
        .type           $__internal_2_$__cuda_sm10x_tcgen05_guardrail_trap_unallocated_columns_being_dealloced,@function
        .size           $__internal_2_$__cuda_sm10x_tcgen05_guardrail_trap_unallocated_columns_being_dealloced,(.L_x_20 - $__internal_2_$__cuda_sm10x_tcgen05_guardrail_trap_unallocated_columns_being_dealloced)
$__internal_2_$__cuda_sm10x_tcgen05_guardrail_trap_unallocated_columns_being_dealloced:
[----:B------:R-:W-:Y:S05]  /*194b0*/  BPT.TRAP 0x1 ;  /* 0x000000040000795c */ /* 0x000fea0000300000 */
[----:B------:R-:W-:-:S04]  /*194c0*/  IMAD.MOV.U32 R3, RZ, RZ, 0x0 ;  /* 0x00000000ff037424 */ /* 0x000fc800078e00ff */
[----:B------:R-:W-:Y:S05]  /*194d0*/  RET.REL.NODEC R2 `(matmul_kernel) ;  /* 0xfffffe6802c87950 */ /* 0x000fea0003c3ffff */
.L_x_17:
[----:B------:R-:W-:-:S00]  /*194e0*/  BRA `(.L_x_17) ;  /* 0xfffffffc00fc7947 */ /* 0x000fc0000383ffff */
[----:B------:R-:W-:-:S00]  /*194f0*/  NOP ;  /* 0x0000000000007918 */ /* 0x000fc00000000000 */
        /* <DEDUP_REMOVED lines=8> */
.L_x_20:


//--------------------- .nv.shared.matmul_kernel  --------------------------
	.section	.nv.shared.matmul_kernel,"aw",@nobits
	.sectionflags	@""
	.align	16
	.zero		1024


//--------------------- .nv.shared.reserved.0     --------------------------
	.section	.nv.shared.reserved.0,"aw",@nobits
	.align	8
	.weak		__nv_reservedSMEM_offset_0_alias
	.size		__nv_reservedSMEM_offset_0_alias, 0, 64
	.other		__nv_reservedSMEM_offset_0_alias,@"STO_CUDA_RESERVED_SHARED STV_DEFAULT"
__nv_reservedSMEM_offset_0_alias:
	.zero		0
.nv.shared.reserved.0:
	.zero		64
	.weak		__nv_reservedSMEM_allocation_phase
	.type		__nv_reservedSMEM_allocation_phase,@object
	.size		__nv_reservedSMEM_allocation_phase,(.L_0 - __nv_reservedSMEM_allocation_phase)
__nv_reservedSMEM_allocation_phase:
	.zero		1
.L_0:
	.zero		7
	.weak		__nv_reservedSMEM_devtool_atexit_pc
	.type		__nv_reservedSMEM_devtool_atexit_pc,@object
	.size		__nv_reservedSMEM_devtool_atexit_pc,(__nv_reservedSMEM_allocation_mask - __nv_reservedSMEM_devtool_atexit_pc)
__nv_reservedSMEM_devtool_atexit_pc:
	.zero		8
	.weak		__nv_reservedSMEM_allocation_mask
	.type		__nv_reservedSMEM_allocation_mask,@object
	.size		__nv_reservedSMEM_allocation_mask,(.L_2 - __nv_reservedSMEM_allocation_mask)
__nv_reservedSMEM_allocation_mask:
	.zero		4
.L_2:


//--------------------- .nv.constant0.matmul_kernel --------------------------
	.section	.nv.constant0.matmul_kernel,"a",@progbits
	.sectionflags	@""
	.align	4
.nv.constant0.matmul_kernel:
	.zero		976


//--------------------- SYMBOLS --------------------------

	.type		.nv.reservedSmem.offset0,@object
	.size		.nv.reservedSmem.offset0,0x4
	.type		.nv.reservedSmem.cap,@object
	.size		.nv.reservedSmem.cap,0x4
